	.target	sm_90a

	.elftype	@"ET_EXEC"


//--------------------- .note.nv.tkinfo           --------------------------
	.section	.note.nv.tkinfo,"",@"SHT_NOTE"
	.sectionflags	@"SHF_NOTE_NV_TKINFO"
	.tkinfo
        /*0018*/ 	.word	0x00000002
        /*0030*/ 	.string	""
        /*0030*/ 	.string	"ptxas"
        /*0030*/ 	.string	"Cuda compilation tools, release 13.0, V13.0.88"
        /*0030*/ 	.string	"Build cuda_13.0.r13.0/compiler.36424714_0"
        /*0030*/ 	.string	"-v  -suppress-debug-info  -lineinfo  -arch sm_90a "



//--------------------- .note.nv.cuinfo           --------------------------
	.section	.note.nv.cuinfo,"",@"SHT_NOTE"
	.sectionflags	@"SHF_NOTE_NV_CUINFO"
        /*0018*/ 	.short	0x0002
        /*001a*/ 	.short	0x005a
        /*001c*/ 	.short	0x0082
	.zero		2


//--------------------- .nv.info                  --------------------------
	.section	.nv.info,"",@"SHT_CUDA_INFO"
	.align	4


	//----- nvinfo : EIATTR_REGCOUNT
	.align		4
        /*0000*/ 	.byte	0x04, 0x2f
        /*0002*/ 	.short	(.L_1 - .L_0)
	.align		4
.L_0:
        /*0004*/ 	.word	index@(matmul_kernel)
        /*0008*/ 	.word	0x000000ff


	//----- nvinfo : EIATTR_FRAME_SIZE
	.align		4
.L_1:
        /*000c*/ 	.byte	0x04, 0x11
        /*000e*/ 	.short	(.L_3 - .L_2)
	.align		4
.L_2:
        /*0010*/ 	.word	index@(matmul_kernel)
        /*0014*/ 	.word	0x000035d0


	//----- nvinfo : EIATTR_MIN_STACK_SIZE
	.align		4
.L_3:
        /*0018*/ 	.byte	0x04, 0x12
        /*001a*/ 	.short	(.L_5 - .L_4)
	.align		4
.L_4:
        /*001c*/ 	.word	index@(matmul_kernel)
        /*0020*/ 	.word	0x000035d0
.L_5:


//--------------------- .nv.compat                --------------------------
	.section	.nv.compat,"",@"SHT_CUDA_COMPAT_INFO"
	.align	4
        /*0000*/ 	.byte	0x02, 0x09, 0x01, 0x00, 0x02, 0x02, 0x04, 0x00, 0x02, 0x05, 0x05, 0x00, 0x03, 0x07, 0x01, 0x01
        /*0010*/ 	.byte	0x02, 0x03, 0x00, 0x00, 0x02, 0x06, 0x01, 0x00, 0x04, 0x0b, 0x08, 0x00, 0x00, 0x00, 0x00, 0x00
        /*0020*/ 	.byte	0x00, 0x00, 0x00, 0x00


//--------------------- .nv.info.matmul_kernel    --------------------------
	.section	.nv.info.matmul_kernel,"",@"SHT_CUDA_INFO"
	.sectionflags	@""
	.align	4


	//----- nvinfo : EIATTR_CUDA_API_VERSION
	.align		4
        /*0000*/ 	.byte	0x04, 0x37
        /*0002*/ 	.short	(.L_7 - .L_6)
.L_6:
        /*0004*/ 	.word	0x00000082


	//----- nvinfo : EIATTR_KPARAM_INFO
	.align		4
.L_7:
        /*0008*/ 	.byte	0x04, 0x17
        /*000a*/ 	.short	(.L_9 - .L_8)
.L_8:
        /*000c*/ 	.word	0x00000000
        /*0010*/ 	.short	0x000d
        /*0012*/ 	.short	0x0048
        /*0014*/ 	.byte	0x00, 0xf4, 0x21, 0x00


	//----- nvinfo : EIATTR_KPARAM_INFO
	.align		4
.L_9:
        /*0018*/ 	.byte	0x04, 0x17
        /*001a*/ 	.short	(.L_11 - .L_10)
.L_10:
        /*001c*/ 	.word	0x00000000
        /*0020*/ 	.short	0x000c
        /*0022*/ 	.short	0x0040
        /*0024*/ 	.byte	0x00, 0xf4, 0x21, 0x00


	//----- nvinfo : EIATTR_KPARAM_INFO
	.align		4
.L_11:
        /*0028*/ 	.byte	0x04, 0x17
        /*002a*/ 	.short	(.L_13 - .L_12)
.L_12:
        /*002c*/ 	.word	0x00000000
        /*0030*/ 	.short	0x000b
        /*0032*/ 	.short	0x0038
        /*0034*/ 	.byte	0x00, 0xf0, 0x11, 0x00


	//----- nvinfo : EIATTR_KPARAM_INFO
	.align		4
.L_13:
        /*0038*/ 	.byte	0x04, 0x17
        /*003a*/ 	.short	(.L_15 - .L_14)
.L_14:
        /*003c*/ 	.word	0x00000000
        /*0040*/ 	.short	0x000a
        /*0042*/ 	.short	0x0034
        /*0044*/ 	.byte	0x00, 0xf0, 0x11, 0x00


	//----- nvinfo : EIATTR_KPARAM_INFO
	.align		4
.L_15:
        /*0048*/ 	.byte	0x04, 0x17
        /*004a*/ 	.short	(.L_17 - .L_16)
.L_16:
        /*004c*/ 	.word	0x00000000
        /*0050*/ 	.short	0x0009
        /*0052*/ 	.short	0x0030
        /*0054*/ 	.byte	0x00, 0xf0, 0x11, 0x00


	//----- nvinfo : EIATTR_KPARAM_INFO
	.align		4
.L_17:
        /*0058*/ 	.byte	0x04, 0x17
        /*005a*/ 	.short	(.L_19 - .L_18)
.L_18:
        /*005c*/ 	.word	0x00000000
        /*0060*/ 	.short	0x0008
        /*0062*/ 	.short	0x002c
        /*0064*/ 	.byte	0x00, 0xf0, 0x11, 0x00


	//----- nvinfo : EIATTR_KPARAM_INFO
	.align		4
.L_19:
        /*0068*/ 	.byte	0x04, 0x17
        /*006a*/ 	.short	(.L_21 - .L_20)
.L_20:
        /*006c*/ 	.word	0x00000000
        /*0070*/ 	.short	0x0007
        /*0072*/ 	.short	0x0028
        /*0074*/ 	.byte	0x00, 0xf0, 0x11, 0x00


	//----- nvinfo : EIATTR_KPARAM_INFO
	.align		4
.L_21:
        /*0078*/ 	.byte	0x04, 0x17
        /*007a*/ 	.short	(.L_23 - .L_22)
.L_22:
        /*007c*/ 	.word	0x00000000
        /*0080*/ 	.short	0x0006
        /*0082*/ 	.short	0x0024
        /*0084*/ 	.byte	0x00, 0xf0, 0x11, 0x00


	//----- nvinfo : EIATTR_KPARAM_INFO
	.align		4
.L_23:
        /*0088*/ 	.byte	0x04, 0x17
        /*008a*/ 	.short	(.L_25 - .L_24)
.L_24:
        /*008c*/ 	.word	0x00000000
        /*0090*/ 	.short	0x0005
        /*0092*/ 	.short	0x0020
        /*0094*/ 	.byte	0x00, 0xf0, 0x11, 0x00


	//----- nvinfo : EIATTR_KPARAM_INFO
	.align		4
.L_25:
        /*0098*/ 	.byte	0x04, 0x17
        /*009a*/ 	.short	(.L_27 - .L_26)
.L_26:
        /*009c*/ 	.word	0x00000000
        /*00a0*/ 	.short	0x0004
        /*00a2*/ 	.short	0x001c
        /*00a4*/ 	.byte	0x00, 0xf0, 0x11, 0x00


	//----- nvinfo : EIATTR_KPARAM_INFO
	.align		4
.L_27:
        /*00a8*/ 	.byte	0x04, 0x17
        /*00aa*/ 	.short	(.L_29 - .L_28)
.L_28:
        /*00ac*/ 	.word	0x00000000
        /*00b0*/ 	.short	0x0003
        /*00b2*/ 	.short	0x0018
        /*00b4*/ 	.byte	0x00, 0xf0, 0x11, 0x00


	//----- nvinfo : EIATTR_KPARAM_INFO
	.align		4
.L_29:
        /*00b8*/ 	.byte	0x04, 0x17
        /*00ba*/ 	.short	(.L_31 - .L_30)
.L_30:
        /*00bc*/ 	.word	0x00000000
        /*00c0*/ 	.short	0x0002
        /*00c2*/ 	.short	0x0010
        /*00c4*/ 	.byte	0x00, 0xf4, 0x21, 0x00


	//----- nvinfo : EIATTR_KPARAM_INFO
	.align		4
.L_31:
        /*00c8*/ 	.byte	0x04, 0x17
        /*00ca*/ 	.short	(.L_33 - .L_32)
.L_32:
        /*00cc*/ 	.word	0x00000000
        /*00d0*/ 	.short	0x0001
        /*00d2*/ 	.short	0x0008
        /*00d4*/ 	.byte	0x00, 0xf4, 0x21, 0x00


	//----- nvinfo : EIATTR_KPARAM_INFO
	.align		4
.L_33:
        /*00d8*/ 	.byte	0x04, 0x17
        /*00da*/ 	.short	(.L_35 - .L_34)
.L_34:
        /*00dc*/ 	.word	0x00000000
        /*00e0*/ 	.short	0x0000
        /*00e2*/ 	.short	0x0000
        /*00e4*/ 	.byte	0x00, 0xf4, 0x21, 0x00


	//----- nvinfo : EIATTR_SPARSE_MMA_MASK
	.align		4
.L_35:
        /*00e8*/ 	.byte	0x03, 0x50
        /*00ea*/ 	.short	0x0000


	//----- nvinfo : EIATTR_MAXREG_COUNT
	.align		4
        /*00ec*/ 	.byte	0x03, 0x1b
        /*00ee*/ 	.short	0x00ff


	//----- nvinfo : EIATTR_NUM_BARRIERS
	.align		4
        /*00f0*/ 	.byte	0x02, 0x4c
        /*00f2*/ 	.byte	0x01
	.zero		1


	//----- nvinfo : EIATTR_ANNOTATIONS
	.align		4
        /*00f4*/ 	.byte	0x04, 0x55
        /*00f6*/ 	.short	(.L_37 - .L_36)


	//   ....[0]....
.L_36:
        /*00f8*/ 	.word	0x00000001
        /*00fc*/ 	.byte	0x80, 0x00, 0x00, 0x00, 0x01, 0x00, 0x00, 0x00, 0x70, 0x06, 0x00, 0x00, 0x01, 0x00, 0x00, 0x00
        /* <DEDUP_REMOVED lines=947> */
        /*3c3c*/ 	.byte	0xd0, 0x38, 0x02, 0x00, 0x01, 0x00, 0x00, 0x00, 0xf0, 0x38, 0x02, 0x00


	//----- nvinfo : EIATTR_MERCURY_ISA_VERSION
	.align		4
.L_37:
        /*3c48*/ 	.byte	0x03, 0x5f
        /*3c4a*/ 	.short	0x0101


	//----- nvinfo : EIATTR_EXIT_INSTR_OFFSETS
	.align		4
        /*3c4c*/ 	.byte	0x04, 0x1c
        /*3c4e*/ 	.short	(.L_39 - .L_38)


	//   ....[0]....
.L_38:
        /*3c50*/ 	.word	0x000b2130


	//   ....[1]....
        /*3c54*/ 	.word	0x000b2150


	//----- nvinfo : EIATTR_REQNTID
	.align		4
.L_39:
        /*3c58*/ 	.byte	0x04, 0x10
        /*3c5a*/ 	.short	(.L_41 - .L_40)
.L_40:
        /*3c5c*/ 	.word	0x00000080
        /*3c60*/ 	.word	0x00000001
        /*3c64*/ 	.word	0x00000001


	//----- nvinfo : EIATTR_CBANK_PARAM_SIZE
	.align		4
.L_41:
        /*3c68*/ 	.byte	0x03, 0x19
        /*3c6a*/ 	.short	0x0050


	//----- nvinfo : EIATTR_PARAM_CBANK
	.align		4
        /*3c6c*/ 	.byte	0x04, 0x0a
        /*3c6e*/ 	.short	(.L_43 - .L_42)
	.align		4
.L_42:
        /*3c70*/ 	.word	index@(.nv.constant0.matmul_kernel)
        /*3c74*/ 	.short	0x0210
        /*3c76*/ 	.short	0x0050


	//----- nvinfo : EIATTR_SW_WAR
	.align		4
.L_43:
        /*3c78*/ 	.byte	0x04, 0x36
        /*3c7a*/ 	.short	(.L_45 - .L_44)
.L_44:
        /*3c7c*/ 	.word	0x00000008
.L_45:


//--------------------- .nv.callgraph             --------------------------
	.section	.nv.callgraph,"",@"SHT_CUDA_CALLGRAPH"
	.align	4
	.sectionentsize	8
	.align		4
        /*0000*/ 	.word	0x00000000
	.align		4
        /*0004*/ 	.word	0xffffffff
	.align		4
        /*0008*/ 	.word	0x00000000
	.align		4
        /*000c*/ 	.word	0xfffffffe
	.align		4
        /*0010*/ 	.word	0x00000000
	.align		4
        /*0014*/ 	.word	0xfffffffd
	.align		4
        /*0018*/ 	.word	0x00000000
	.align		4
        /*001c*/ 	.word	0xfffffffc


//--------------------- .text.matmul_kernel       --------------------------
	.section	.text.matmul_kernel,"ax",@progbits
	.align	128
        .global         matmul_kernel
        .type           matmul_kernel,@function
        .size           matmul_kernel,(.L_x_3 - matmul_kernel)
        .other          matmul_kernel,@"STO_CUDA_ENTRY STV_DEFAULT"
matmul_kernel:
.text.matmul_kernel:
[----:B------:R-:W1:Y:S08]  /*0000*/  LDC R1, c[0x0][0x28] ;  /* 0x00000a00ff017b82 */ /* 0x000e700000000800 */
[----:B------:R-:W2:Y:S01]  /*0010*/  LDC.64 R114, c[0x0][0x228] ;  /* 0x00008a00ff727b82 */ /* 0x000ea20000000a00 */
[----:B------:R-:W3:Y:S01]  /*0020*/  S2R R5, SR_CTAID.X ;  /* 0x0000000000057919 */ /* 0x000ee20000002500 */
[----:B-1----:R-:W-:Y:S01]  /*0030*/  VIADD R1, R1, 0xffffca30 ;  /* 0xffffca3001017836 */ /* 0x002fe20000000000 */
[----:B------:R-:W-:Y:S01]  /*0040*/  ULDC.64 UR4, c[0x0][0x210] ;  /* 0x0000840000047ab9 */ /* 0x000fe20000000a00 */
[----:B------:R-:W1:Y:S01]  /*0050*/  S2R R13, SR_TID.X ;  /* 0x00000000000d7919 */ /* 0x000e620000002100 */
[----:B--2---:R-:W-:Y:S01]  /*0060*/  VIADD R0, R115, 0xff ;  /* 0x000000ff73007836 */ /* 0x004fe20000000000 */
[----:B------:R-:W-:Y:S01]  /*0070*/  IABS R236, R115 ;  /* 0x0000007300ec7213 */ /* 0x000fe20000000000 */
[----:B------:R2:W-:Y:S03]  /*0080*/  STL [R1+0x2d3c], R115 ;  /* 0x002d3c7301007387 */ /* 0x0005e60000100800 */
[----:B------:R-:W-:-:S04]  /*0090*/  SHF.R.S32.HI R3, RZ, 0x1f, R0 ;  /* 0x0000001fff037819 */ /* 0x000fc80000011400 */
[----:B------:R-:W-:Y:S02]  /*00a0*/  LEA.HI R3, R3, R0, RZ, 0x8 ;  /* 0x0000000003037211 */ /* 0x000fe400078f40ff */
[----:B---3--:R-:W-:Y:S02]  /*00b0*/  IABS R8, R5 ;  /* 0x0000000500087213 */ /* 0x008fe40000000000 */
[----:B------:R-:W-:-:S04]  /*00c0*/  SHF.R.S32.HI R3, RZ, 0x8, R3 ;  /* 0x00000008ff037819 */ /* 0x000fc80000011403 */
[----:B------:R-:W-:-:S04]  /*00d0*/  SHF.L.U32 R4, R3, 0x3, RZ ;  /* 0x0000000303047819 */ /* 0x000fc800000006ff */
[-C--:B------:R-:W-:Y:S02]  /*00e0*/  IABS R7, R4.reuse ;  /* 0x0000000400077213 */ /* 0x080fe40000000000 */
[----:B------:R-:W-:Y:S02]  /*00f0*/  IABS R10, R4 ;  /* 0x00000004000a7213 */ /* 0x000fe40000000000 */
[----:B------:R-:W3:Y:S08]  /*0100*/  I2F.RP R0, R7 ;  /* 0x0000000700007306 */ /* 0x000ef00000209400 */
[----:B---3--:R-:W3:Y:S02]  /*0110*/  MUFU.RCP R0, R0 ;  /* 0x0000000000007308 */ /* 0x008ee40000001000 */
[----:B---3--:R-:W-:-:S02]  /*0120*/  VIADD R2, R0, 0xffffffe ;  /* 0x0ffffffe00027836 */ /* 0x008fc40000000000 */
[----:B------:R-:W-:Y:S01]  /*0130*/  IMAD.MOV R0, RZ, RZ, -R10 ;  /* 0x000000ffff007224 */ /* 0x000fe200078e0a0a */
[----:B------:R-:W-:-:S03]  /*0140*/  IABS R10, R114 ;  /* 0x00000072000a7213 */ /* 0x000fc60000000000 */
[----:B------:R3:W4:Y:S02]  /*0150*/  F2I.FTZ.U32.TRUNC.NTZ R3, R2 ;  /* 0x0000000200037305 */ /* 0x000724000021f000 */
[----:B---3--:R-:W-:Y:S02]  /*0160*/  IMAD.MOV.U32 R2, RZ, RZ, RZ ;  /* 0x000000ffff027224 */ /* 0x008fe400078e00ff */
[----:B----4-:R-:W-:-:S04]  /*0170*/  IMAD.MOV R6, RZ, RZ, -R3 ;  /* 0x000000ffff067224 */ /* 0x010fc800078e0a03 */
[----:B------:R-:W-:Y:S01]  /*0180*/  IMAD R9, R6, R7, RZ ;  /* 0x0000000706097224 */ /* 0x000fe200078e02ff */
[----:B------:R-:W-:-:S03]  /*0190*/  MOV R6, R8 ;  /* 0x0000000800067202 */ /* 0x000fc60000000f00 */
[----:B------:R-:W-:-:S06]  /*01a0*/  IMAD.HI.U32 R3, R3, R9, R2 ;  /* 0x0000000903037227 */ /* 0x000fcc00078e0002 */
[----:B------:R-:W-:-:S04]  /*01b0*/  IMAD.HI.U32 R3, R3, R6, RZ ;  /* 0x0000000603037227 */ /* 0x000fc800078e00ff */
[----:B------:R-:W-:-:S05]  /*01c0*/  IMAD R0, R3, R0, R6 ;  /* 0x0000000003007224 */ /* 0x000fca00078e0206 */
[----:B------:R-:W-:-:S13]  /*01d0*/  ISETP.GT.U32.AND P1, PT, R7, R0, PT ;  /* 0x000000000700720c */ /* 0x000fda0003f24070 */
[-C--:B------:R-:W-:Y:S01]  /*01e0*/  @!P1 IADD3 R0, R0, -R7.reuse, RZ ;  /* 0x8000000700009210 */ /* 0x080fe20007ffe0ff */
[----:B------:R-:W-:Y:S01]  /*01f0*/  @!P1 VIADD R3, R3, 0x1 ;  /* 0x0000000103039836 */ /* 0x000fe20000000000 */
[----:B------:R-:W-:Y:S02]  /*0200*/  ISETP.NE.AND P1, PT, R4, RZ, PT ;  /* 0x000000ff0400720c */ /* 0x000fe40003f25270 */
[----:B------:R-:W-:Y:S02]  /*0210*/  ISETP.GE.U32.AND P0, PT, R0, R7, PT ;  /* 0x000000070000720c */ /* 0x000fe40003f06070 */
[----:B------:R-:W-:-:S04]  /*0220*/  LOP3.LUT R0, R5, R4, RZ, 0x3c, !PT ;  /* 0x0000000405007212 */ /* 0x000fc800078e3cff */
[----:B------:R-:W-:Y:S01]  /*0230*/  ISETP.GE.AND P2, PT, R0, RZ, PT ;  /* 0x000000ff0000720c */ /* 0x000fe20003f46270 */
[----:B------:R-:W-:-:S06]  /*0240*/  VIADD R0, R114, 0x1ff ;  /* 0x000001ff72007836 */ /* 0x000fcc0000000000 */
[----:B------:R-:W-:-:S05]  /*0250*/  @P0 VIADD R3, R3, 0x1 ;  /* 0x0000000103030836 */ /* 0x000fca0000000000 */
[----:B------:R-:W-:Y:S02]  /*0260*/  MOV R2, R3 ;  /* 0x0000000300027202 */ /* 0x000fe40000000f00 */
[----:B------:R-:W-:-:S03]  /*0270*/  SHF.R.S32.HI R3, RZ, 0x1f, R0 ;  /* 0x0000001fff037819 */ /* 0x000fc60000011400 */
[----:B------:R-:W-:Y:S01]  /*0280*/  @!P2 IMAD.MOV R2, RZ, RZ, -R2 ;  /* 0x000000ffff02a224 */ /* 0x000fe200078e0a02 */
[----:B------:R-:W-:Y:S02]  /*0290*/  @!P1 LOP3.LUT R2, RZ, R4, RZ, 0x33, !PT ;  /* 0x00000004ff029212 */ /* 0x000fe400078e33ff */
[----:B------:R-:W-:Y:S02]  /*02a0*/  LEA.HI R3, R3, R0, RZ, 0x9 ;  /* 0x0000000003037211 */ /* 0x000fe400078f48ff */
[----:B------:R-:W-:Y:S01]  /*02b0*/  SHF.L.U32 R8, R2, 0x3, RZ ;  /* 0x0000000302087819 */ /* 0x000fe200000006ff */
[----:B------:R-:W-:-:S03]  /*02c0*/  IMAD.MOV R2, RZ, RZ, -R2 ;  /* 0x000000ffff027224 */ /* 0x000fc600078e0a02 */
[----:B------:R-:W-:Y:S01]  /*02d0*/  LEA.HI.SX32 R3, R3, -R8, 0x17 ;  /* 0x8000000803037211 */ /* 0x000fe200078fbaff */
[----:B------:R-:W-:-:S03]  /*02e0*/  IMAD R12, R4, R2, R5 ;  /* 0x00000002040c7224 */ /* 0x000fc600078e0205 */
[----:B------:R-:W-:Y:S02]  /*02f0*/  VIMNMX R11, R3, 0x8, PT ;  /* 0x00000008030b7848 */ /* 0x000fe40003fe0100 */
[----:B------:R-:W-:Y:S02]  /*0300*/  IABS R9, R12 ;  /* 0x0000000c00097213 */ /* 0x000fe40000000000 */
[-C--:B------:R-:W-:Y:S02]  /*0310*/  IABS R7, R11.reuse ;  /* 0x0000000b00077213 */ /* 0x080fe40000000000 */
[----:B------:R-:W-:Y:S02]  /*0320*/  IABS R4, R11 ;  /* 0x0000000b00047213 */ /* 0x000fe40000000000 */
[----:B------:R-:W3:Y:S08]  /*0330*/  I2F.RP R0, R7 ;  /* 0x0000000700007306 */ /* 0x000ef00000209400 */
[----:B---3--:R-:W3:Y:S02]  /*0340*/  MUFU.RCP R0, R0 ;  /* 0x0000000000007308 */ /* 0x008ee40000001000 */
[----:B---3--:R-:W-:Y:S01]  /*0350*/  VIADD R3, R0, 0xffffffe ;  /* 0x0ffffffe00037836 */ /* 0x008fe20000000000 */
[----:B------:R-:W-:-:S05]  /*0360*/  IADD3 R0, RZ, -R4, RZ ;  /* 0x80000004ff007210 */ /* 0x000fca0007ffe0ff */
[----:B------:R-:W3:Y:S08]  /*0370*/  I2F.RP R4, R236 ;  /* 0x000000ec00047306 */ /* 0x000ef00000209400 */
[----:B------:R-:W4:Y:S08]  /*0380*/  F2I.FTZ.U32.TRUNC.NTZ R3, R3 ;  /* 0x0000000300037305 */ /* 0x000f30000021f000 */
[----:B---3--:R-:W3:Y:S01]  /*0390*/  MUFU.RCP R4, R4 ;  /* 0x0000000400047308 */ /* 0x008ee20000001000 */
[----:B----4-:R-:W-:-:S05]  /*03a0*/  IADD3 R6, RZ, -R3, RZ ;  /* 0x80000003ff067210 */ /* 0x010fca0007ffe0ff */
[----:B------:R-:W-:-:S04]  /*03b0*/  IMAD.MOV.U32 R2, RZ, RZ, R6 ;  /* 0x000000ffff027224 */ /* 0x000fc800078e0006 */
[----:B------:R-:W-:Y:S02]  /*03c0*/  IMAD R5, R2, R7, RZ ;  /* 0x0000000702057224 */ /* 0x000fe400078e02ff */
[----:B------:R-:W-:-:S04]  /*03d0*/  IMAD.MOV.U32 R2, RZ, RZ, RZ ;  /* 0x000000ffff027224 */ /* 0x000fc800078e00ff */
[----:B------:R-:W-:Y:S02]  /*03e0*/  IMAD.HI.U32 R2, R3, R5, R2 ;  /* 0x0000000503027227 */ /* 0x000fe400078e0002 */
[----:B------:R-:W4:Y:S02]  /*03f0*/  I2F.RP R3, R10 ;  /* 0x0000000a00037306 */ /* 0x000f240000209400 */
[----:B---3--:R-:W-:Y:S02]  /*0400*/  VIADD R5, R4, 0xffffffe ;  /* 0x0ffffffe04057836 */ /* 0x008fe40000000000 */
[----:B------:R-:W-:-:S04]  /*0410*/  IMAD.HI.U32 R2, R2, R9, RZ ;  /* 0x0000000902027227 */ /* 0x000fc800078e00ff */
[----:B------:R-:W-:Y:S01]  /*0420*/  IMAD R0, R2, R0, R9 ;  /* 0x0000000002007224 */ /* 0x000fe200078e0209 */
[----:B------:R-:W3:Y:S01]  /*0430*/  F2I.FTZ.U32.TRUNC.NTZ R5, R5 ;  /* 0x0000000500057305 */ /* 0x000ee2000021f000 */
[----:B-1----:R-:W-:Y:S01]  /*0440*/  LOP3.LUT R9, R13, 0x7f, RZ, 0xc0, !PT ;  /* 0x0000007f0d097812 */ /* 0x002fe200078ec0ff */
[----:B------:R-:W-:Y:S02]  /*0450*/  IMAD.MOV.U32 R4, RZ, RZ, RZ ;  /* 0x000000ffff047224 */ /* 0x000fe400078e00ff */
[----:B------:R-:W-:-:S04]  /*0460*/  ISETP.GT.U32.AND P1, PT, R7, R0, PT ;  /* 0x000000000700720c */ /* 0x000fc80003f24070 */
[----:B----4-:R-:W1:Y:S01]  /*0470*/  MUFU.RCP R3, R3 ;  /* 0x0000000300037308 */ /* 0x010e620000001000 */
[----:B---3--:R-:W-:-:S08]  /*0480*/  IMAD.MOV R17, RZ, RZ, -R5 ;  /* 0x000000ffff117224 */ /* 0x008fd000078e0a05 */
[----:B------:R-:W-:Y:S02]  /*0490*/  @!P1 IMAD.IADD R0, R0, 0x1, -R7 ;  /* 0x0000000100009824 */ /* 0x000fe400078e0a07 */
[----:B------:R-:W-:Y:S01]  /*04a0*/  @!P1 VIADD R2, R2, 0x1 ;  /* 0x0000000102029836 */ /* 0x000fe20000000000 */
[----:B------:R-:W-:Y:S01]  /*04b0*/  ISETP.NE.AND P1, PT, R11, RZ, PT ;  /* 0x000000ff0b00720c */ /* 0x000fe20003f25270 */
[----:B------:R-:W-:Y:S01]  /*04c0*/  IMAD R17, R17, R236, RZ ;  /* 0x000000ec11117224 */ /* 0x000fe200078e02ff */
[----:B------:R-:W-:Y:S02]  /*04d0*/  ISETP.GE.U32.AND P0, PT, R0, R7, PT ;  /* 0x000000070000720c */ /* 0x000fe40003f06070 */
[----:B------:R-:W-:Y:S02]  /*04e0*/  LOP3.LUT R0, R12, R11, RZ, 0x3c, !PT ;  /* 0x0000000b0c007212 */ /* 0x000fe400078e3cff */
[----:B-1----:R-:W-:Y:S02]  /*04f0*/  IADD3 R6, R3, 0xffffffe, RZ ;  /* 0x0ffffffe03067810 */ /* 0x002fe40007ffe0ff */
[----:B------:R-:W-:-:S02]  /*0500*/  ISETP.GE.AND P2, PT, R0, RZ, PT ;  /* 0x000000ff0000720c */ /* 0x000fc40003f46270 */
[----:B------:R-:W1:Y:S05]  /*0510*/  F2I.FTZ.U32.TRUNC.NTZ R3, R6 ;  /* 0x0000000600037305 */ /* 0x000e6a000021f000 */
[----:B------:R-:W-:-:S04]  /*0520*/  @P0 VIADD R2, R2, 0x1 ;  /* 0x0000000102020836 */ /* 0x000fc80000000000 */
[----:B------:R-:W-:Y:S01]  /*0530*/  IMAD.MOV.U32 R152, RZ, RZ, R2 ;  /* 0x000000ffff987224 */ /* 0x000fe200078e0002 */
[----:B------:R-:W-:-:S04]  /*0540*/  MOV R2, RZ ;  /* 0x000000ff00027202 */ /* 0x000fc80000000f00 */
[----:B------:R-:W-:Y:S02]  /*0550*/  @!P2 IADD3 R152, -R152, RZ, RZ ;  /* 0x000000ff9898a210 */ /* 0x000fe40007ffe1ff */
[----:B------:R-:W-:Y:S02]  /*0560*/  @!P1 LOP3.LUT R152, RZ, R11, RZ, 0x33, !PT ;  /* 0x0000000bff989212 */ /* 0x000fe400078e33ff */
[----:B-1----:R-:W-:-:S03]  /*0570*/  IADD3 R7, RZ, -R3, RZ ;  /* 0x80000003ff077210 */ /* 0x002fc60007ffe0ff */
[----:B------:R-:W-:Y:S01]  /*0580*/  IMAD.MOV R0, RZ, RZ, -R152 ;  /* 0x000000ffff007224 */ /* 0x000fe200078e0a98 */
[----:B------:R-:W-:Y:S01]  /*0590*/  SHF.L.U32 R152, R152, 0x8, RZ ;  /* 0x0000000898987819 */ /* 0x000fe200000006ff */
[----:B------:R-:W-:Y:S02]  /*05a0*/  IMAD R7, R7, R10, RZ ;  /* 0x0000000a07077224 */ /* 0x000fe400078e02ff */
[----:B------:R-:W-:Y:S01]  /*05b0*/  IMAD R0, R11, R0, R12 ;  /* 0x000000000b007224 */ /* 0x000fe200078e020c */
[C---:B------:R-:W-:Y:S01]  /*05c0*/  IADD3 R241, R152.reuse, 0xe6, RZ ;  /* 0x000000e698f17810 */ /* 0x040fe20007ffe0ff */
[----:B------:R-:W-:Y:S01]  /*05d0*/  IMAD.HI.U32 R2, R3, R7, R2 ;  /* 0x0000000703027227 */ /* 0x000fe200078e0002 */
[----:B------:R-:W-:Y:S02]  /*05e0*/  IADD3 R237, R152, 0xea, RZ ;  /* 0x000000ea98ed7810 */ /* 0x000fe40007ffe0ff */
[----:B------:R-:W-:Y:S01]  /*05f0*/  IABS R245, R241 ;  /* 0x000000f100f57213 */ /* 0x000fe20000000000 */
[----:B------:R-:W-:Y:S01]  /*0600*/  IMAD.IADD R0, R8, 0x1, R0 ;  /* 0x0000000108007824 */ /* 0x000fe200078e0200 */
[----:B------:R-:W-:Y:S01]  /*0610*/  IABS R249, R237 ;  /* 0x000000ed00f97213 */ /* 0x000fe20000000000 */
[C---:B------:R-:W-:Y:S01]  /*0620*/  VIADD R16, R152.reuse, 0xff ;  /* 0x000000ff98107836 */ /* 0x040fe20000000000 */
[----:B------:R-:W-:Y:S01]  /*0630*/  IADD3 R243, R152, 0xf0, RZ ;  /* 0x000000f098f37810 */ /* 0x000fe20007ffe0ff */
[----:B------:R-:W-:-:S02]  /*0640*/  IMAD R153, R0, 0x200, R9 ;  /* 0x0000020000997824 */ /* 0x000fc400078e0209 */
[----:B------:R-:W-:Y:S01]  /*0650*/  IMAD.HI.U32 R0, R5, R17, R4 ;  /* 0x0000001105007227 */ /* 0x000fe200078e0004 */
[----:B------:R-:W-:Y:S01]  /*0660*/  IABS R19, R16 ;  /* 0x0000001000137213 */ /* 0x000fe20000000000 */
[----:B------:R1:W-:Y:S01]  /*0670*/  STL [R1+0x2ce4], R16 ;  /* 0x002ce41001007387 */ /* 0x0003e20000100800 */
[C---:B------:R-:W-:Y:S01]  /*0680*/  IADD3 R155, R153.reuse, 0x80, RZ ;  /* 0x00000080999b7810 */ /* 0x040fe20007ffe0ff */
[C---:B------:R-:W-:Y:S01]  /*0690*/  VIADD R157, R153.reuse, 0x100 ;  /* 0x00000100999d7836 */ /* 0x040fe20000000000 */
[----:B------:R-:W-:Y:S01]  /*06a0*/  IABS R9, R153 ;  /* 0x0000009900097213 */ /* 0x000fe20000000000 */
[----:B------:R-:W-:Y:S01]  /*06b0*/  VIADD R158, R153, 0x180 ;  /* 0x00000180999e7836 */ /* 0x000fe20000000000 */
[----:B------:R-:W-:Y:S01]  /*06c0*/  IABS R11, R155 ;  /* 0x0000009b000b7213 */ /* 0x000fe20000000000 */
[----:B------:R-:W-:Y:S01]  /*06d0*/  VIADD R8, R152, 0x3 ;  /* 0x0000000398087836 */ /* 0x000fe20000000000 */
[----:B------:R-:W-:Y:S01]  /*06e0*/  IABS R13, R157 ;  /* 0x0000009d000d7213 */ /* 0x000fe20000000000 */
[----:B------:R-:W-:Y:S01]  /*06f0*/  IMAD.HI.U32 R3, R2, R9, RZ ;  /* 0x0000000902037227 */ /* 0x000fe200078e00ff */
[----:B------:R-:W-:Y:S01]  /*0700*/  IABS R15, R158 ;  /* 0x0000009e000f7213 */ /* 0x000fe20000000000 */
[----:B------:R-:W-:Y:S01]  /*0710*/  STL [R1+0x2ce8], R153 ;  /* 0x002ce89901007387 */ /* 0x000fe20000100800 */
[----:B------:R-:W-:Y:S01]  /*0720*/  ISETP.GE.AND P4, PT, R8, RZ, PT ;  /* 0x000000ff0800720c */ /* 0x000fe20003f86270 */
[C---:B------:R-:W-:Y:S01]  /*0730*/  IMAD.HI.U32 R6, R2.reuse, R11, RZ ;  /* 0x0000000b02067227 */ /* 0x040fe200078e00ff */
[----:B------:R-:W-:Y:S01]  /*0740*/  IADD3 R3, -R3, RZ, RZ ;  /* 0x000000ff03037210 */ /* 0x000fe20007ffe1ff */
[----:B------:R-:W-:Y:S02]  /*0750*/  STL [R1+0x2cec], R155 ;  /* 0x002cec9b01007387 */ /* 0x000fe40000100800 */
[----:B------:R-:W-:-:S02]  /*0760*/  IMAD.HI.U32 R7, R2, R13, RZ ;  /* 0x0000000d02077227 */ /* 0x000fc400078e00ff */
[----:B------:R-:W-:Y:S02]  /*0770*/  STL [R1+0x2cf0], R157 ;  /* 0x002cf09d01007387 */ /* 0x000fe40000100800 */
[----:B------:R-:W-:Y:S02]  /*0780*/  IMAD.HI.U32 R2, R2, R15, RZ ;  /* 0x0000000f02027227 */ /* 0x000fe400078e00ff */
[----:B------:R-:W-:Y:S02]  /*0790*/  STL [R1+0x2cf4], R158 ;  /* 0x002cf49e01007387 */ /* 0x000fe40000100800 */
[----:B------:R-:W-:Y:S02]  /*07a0*/  IMAD.MOV R6, RZ, RZ, -R6 ;  /* 0x000000ffff067224 */ /* 0x000fe400078e0a06 */
[----:B------:R-:W-:Y:S02]  /*07b0*/  IMAD.MOV R4, RZ, RZ, -R2 ;  /* 0x000000ffff047224 */ /* 0x000fe400078e0a02 */
[----:B------:R-:W-:-:S02]  /*07c0*/  IMAD R2, R10, R3, R9 ;  /* 0x000000030a027224 */ /* 0x000fc400078e0209 */
[C---:B------:R-:W-:Y:S02]  /*07d0*/  IMAD R3, R10.reuse, R6, R11 ;  /* 0x000000060a037224 */ /* 0x040fe400078e020b */
[----:B------:R-:W-:Y:S01]  /*07e0*/  IMAD.MOV R7, RZ, RZ, -R7 ;  /* 0x000000ffff077224 */ /* 0x000fe200078e0a07 */
[C---:B------:R-:W-:Y:S01]  /*07f0*/  ISETP.GT.U32.AND P2, PT, R10.reuse, R2, PT ;  /* 0x000000020a00720c */ /* 0x040fe20003f44070 */
[C---:B------:R-:W-:Y:S01]  /*0800*/  IMAD R6, R10.reuse, R4, R15 ;  /* 0x000000040a067224 */ /* 0x040fe200078e020f */
[C---:B------:R-:W-:Y:S01]  /*0810*/  ISETP.GT.U32.AND P5, PT, R10.reuse, R3, PT ;  /* 0x000000030a00720c */ /* 0x040fe20003fa4070 */
[----:B------:R-:W-:Y:S01]  /*0820*/  IMAD R5, R10, R7, R13 ;  /* 0x000000070a057224 */ /* 0x000fe200078e020d */
[C---:B------:R-:W-:Y:S01]  /*0830*/  IADD3 R4, R152.reuse, 0x1, RZ ;  /* 0x0000000198047810 */ /* 0x040fe20007ffe0ff */
[C---:B------:R-:W-:Y:S01]  /*0840*/  VIADD R7, R152.reuse, 0x2 ;  /* 0x0000000298077836 */ /* 0x040fe20000000000 */
[----:B------:R-:W-:Y:S01]  /*0850*/  IABS R13, R8 ;  /* 0x00000008000d7213 */ /* 0x000fe20000000000 */
[----:B------:R-:W-:Y:S01]  /*0860*/  VIADD R14, R152, 0x5 ;  /* 0x00000005980e7836 */ /* 0x000fe20000000000 */
[----:B------:R-:W-:Y:S01]  /*0870*/  ISETP.GE.AND P3, PT, R4, RZ, PT ;  /* 0x000000ff0400720c */ /* 0x000fe20003f66270 */
[----:B------:R-:W-:Y:S01]  /*0880*/  VIADD R240, R152, 0xe7 ;  /* 0x000000e798f07836 */ /* 0x000fe20000000000 */
[----:B------:R-:W-:Y:S01]  /*0890*/  IABS R9, R4 ;  /* 0x0000000400097213 */ /* 0x000fe20000000000 */
[----:B------:R-:W-:Y:S01]  /*08a0*/  IMAD.HI.U32 R4, R0, R19, RZ ;  /* 0x0000001300047227 */ /* 0x000fe200078e00ff */
[----:B------:R-:W-:-:S02]  /*08b0*/  ISETP.GT.U32.AND P0, PT, R10, R5, PT ;  /* 0x000000050a00720c */ /* 0x000fc40003f04070 */
[----:B------:R-:W-:Y:S01]  /*08c0*/  @!P2 IADD3 R2, R2, -R10, RZ ;  /* 0x8000000a0202a210 */ /* 0x000fe20007ffe0ff */
[----:B------:R-:W-:Y:S01]  /*08d0*/  @!P5 IMAD.IADD R3, R3, 0x1, -R10 ;  /* 0x000000010303d824 */ /* 0x000fe200078e0a0a */
[C---:B------:R-:W-:Y:S01]  /*08e0*/  ISETP.GT.U32.AND P2, PT, R10.reuse, R6, PT ;  /* 0x000000060a00720c */ /* 0x040fe20003f44070 */
[----:B------:R-:W-:Y:S01]  /*08f0*/  IMAD.MOV R4, RZ, RZ, -R4 ;  /* 0x000000ffff047224 */ /* 0x000fe200078e0a04 */
[----:B------:R-:W-:Y:S01]  /*0900*/  ISETP.GT.U32.AND P6, PT, R10, R2, PT ;  /* 0x000000020a00720c */ /* 0x000fe20003fc4070 */
[----:B------:R-:W-:Y:S01]  /*0910*/  IMAD.HI.U32 R8, R0, R13, RZ ;  /* 0x0000000d00087227 */ /* 0x000fe200078e00ff */
[----:B------:R-:W-:Y:S02]  /*0920*/  ISETP.GT.U32.AND P5, PT, R10, R3, PT ;  /* 0x000000030a00720c */ /* 0x000fe40003fa4070 */
[----:B------:R-:W-:Y:S01]  /*0930*/  IABS R11, R7 ;  /* 0x00000007000b7213 */ /* 0x000fe20000000000 */
[----:B------:R-:W-:Y:S01]  /*0940*/  IMAD R19, R236, R4, R19 ;  /* 0x00000004ec137224 */ /* 0x000fe200078e0213 */
[----:B------:R-:W-:Y:S01]  /*0950*/  ISETP.GE.AND P1, PT, R7, RZ, PT ;  /* 0x000000ff0700720c */ /* 0x000fe20003f26270 */
[----:B------:R-:W-:Y:S01]  /*0960*/  IMAD.HI.U32 R4, R0, R9, RZ ;  /* 0x0000000900047227 */ /* 0x000fe200078e00ff */
[----:B------:R-:W-:-:S02]  /*0970*/  @!P0 IADD3 R5, R5, -R10, RZ ;  /* 0x8000000a05058210 */ /* 0x000fc40007ffe0ff */
[----:B------:R-:W-:Y:S01]  /*0980*/  IADD3 R8, -R8, RZ, RZ ;  /* 0x000000ff08087210 */ /* 0x000fe20007ffe1ff */
[--C-:B------:R-:W-:Y:S01]  /*0990*/  @!P2 IMAD.IADD R6, R6, 0x1, -R10.reuse ;  /* 0x000000010606a824 */ /* 0x100fe200078e0a0a */
[----:B------:R-:W-:Y:S01]  /*09a0*/  ISETP.GT.U32.AND P0, PT, R10, R5, PT ;  /* 0x000000050a00720c */ /* 0x000fe20003f04070 */
[----:B------:R-:W-:Y:S01]  /*09b0*/  @!P6 IMAD.IADD R2, R2, 0x1, -R10 ;  /* 0x000000010202e824 */ /* 0x000fe200078e0a0a */
[----:B------:R-:W-:Y:S01]  /*09c0*/  ISETP.GT.U32.AND P6, PT, R236, R19, PT ;  /* 0x00000013ec00720c */ /* 0x000fe20003fc4070 */
[----:B------:R-:W-:Y:S01]  /*09d0*/  IMAD.HI.U32 R7, R0, R11, RZ ;  /* 0x0000000b00077227 */ /* 0x000fe200078e00ff */
[----:B------:R-:W-:Y:S02]  /*09e0*/  @!P5 IADD3 R3, R3, -R10, RZ ;  /* 0x8000000a0303d210 */ /* 0x000fe40007ffe0ff */
[----:B------:R-:W-:Y:S01]  /*09f0*/  ISETP.GE.AND P5, PT, R153, RZ, PT ;  /* 0x000000ff9900720c */ /* 0x000fe20003fa6270 */
[----:B------:R-:W-:Y:S01]  /*0a00*/  IMAD.MOV R4, RZ, RZ, -R4 ;  /* 0x000000ffff047224 */ /* 0x000fe200078e0a04 */
[----:B------:R-:W-:Y:S01]  /*0a10*/  ISETP.GT.U32.AND P2, PT, R10, R6, PT ;  /* 0x000000060a00720c */ /* 0x000fe20003f44070 */
[----:B------:R-:W-:Y:S01]  /*0a20*/  IMAD.MOV R12, RZ, RZ, -R7 ;  /* 0x000000ffff0c7224 */ /* 0x000fe200078e0a07 */
[----:B------:R-:W-:Y:S01]  /*0a30*/  IABS R15, R14 ;  /* 0x0000000e000f7213 */ /* 0x000fe20000000000 */
[C---:B------:R-:W-:Y:S01]  /*0a40*/  IMAD R7, R236.reuse, R4, R9 ;  /* 0x00000004ec077224 */ /* 0x040fe200078e0209 */
[----:B------:R-:W-:Y:S01]  /*0a50*/  IABS R246, R240 ;  /* 0x000000f000f67213 */ /* 0x000fe20000000000 */
[----:B------:R-:W-:Y:S01]  /*0a60*/  @!P0 IMAD.IADD R5, R5, 0x1, -R10 ;  /* 0x0000000105058824 */ /* 0x000fe200078e0a0a */
[----:B------:R-:W-:Y:S01]  /*0a70*/  ISETP.GE.AND P0, PT, R155, RZ, PT ;  /* 0x000000ff9b00720c */ /* 0x000fe20003f06270 */
[C---:B------:R-:W-:Y:S01]  /*0a80*/  IMAD R9, R236.reuse, R12, R11 ;  /* 0x0000000cec097224 */ /* 0x040fe200078e020b */
[----:B------:R-:W-:Y:S01]  /*0a90*/  @!P6 IADD3 R19, R19, -R236, RZ ;  /* 0x800000ec1313e210 */ /* 0x000fe20007ffe0ff */
[----:B------:R-:W-:Y:S01]  /*0aa0*/  IMAD R11, R236, R8, R13 ;  /* 0x00000008ec0b7224 */ /* 0x000fe200078e020d */
[----:B------:R-:W-:Y:S01]  /*0ab0*/  ISETP.GE.AND P6, PT, R158, RZ, PT ;  /* 0x000000ff9e00720c */ /* 0x000fe20003fc6270 */
[----:B------:R-:W-:Y:S01]  /*0ac0*/  @!P5 IMAD.MOV R2, RZ, RZ, -R2 ;  /* 0x000000ffff02d224 */ /* 0x000fe200078e0a02 */
[----:B------:R-:W-:Y:S01]  /*0ad0*/  ISETP.GE.AND P5, PT, R157, RZ, PT ;  /* 0x000000ff9d00720c */ /* 0x000fe20003fa6270 */
[----:B------:R-:W-:Y:S01]  /*0ae0*/  @!P2 IMAD.IADD R6, R6, 0x1, -R10 ;  /* 0x000000010606a824 */ /* 0x000fe200078e0a0a */
[----:B------:R-:W-:Y:S01]  /*0af0*/  IADD3 R12, R152, 0x4, RZ ;  /* 0x00000004980c7810 */ /* 0x000fe20007ffe0ff */
[----:B------:R-:W-:Y:S01]  /*0b00*/  IMAD.MOV.U32 R4, RZ, RZ, R3 ;  /* 0x000000ffff047224 */ /* 0x000fe200078e0003 */
[----:B------:R-:W-:Y:S01]  /*0b10*/  LOP3.LUT R3, RZ, R114, RZ, 0x33, !PT ;  /* 0x00000072ff037212 */ /* 0x000fe200078e33ff */
[----:B------:R-:W-:Y:S01]  /*0b20*/  IMAD.HI.U32 R10, R0, R15, RZ ;  /* 0x0000000f000a7227 */ /* 0x000fe200078e00ff */
[----:B------:R-:W-:-:S02]  /*0b30*/  IABS R13, R12 ;  /* 0x0000000c000d7213 */ /* 0x000fc40000000000 */
[----:B------:R-:W-:Y:S01]  /*0b40*/  ISETP.GT.U32.AND P2, PT, R236, R7, PT ;  /* 0x00000007ec00720c */ /* 0x000fe20003f44070 */
[----:B------:R-:W-:Y:S01]  /*0b50*/  @!P0 IMAD.MOV R4, RZ, RZ, -R4 ;  /* 0x000000ffff048224 */ /* 0x000fe200078e0a04 */
[----:B------:R-:W-:Y:S01]  /*0b60*/  ISETP.NE.AND P0, PT, R114, RZ, PT ;  /* 0x000000ff7200720c */ /* 0x000fe20003f05270 */
[----:B------:R-:W-:-:S03]  /*0b70*/  IMAD.HI.U32 R8, R0, R13, RZ ;  /* 0x0000000d00087227 */ /* 0x000fc600078e00ff */
[C---:B--2---:R-:W-:Y:S01]  /*0b80*/  SEL R115, R3.reuse, R2, !P0 ;  /* 0x0000000203737207 */ /* 0x044fe20004000000 */
[----:B------:R-:W-:Y:S01]  /*0b90*/  @!P6 IMAD.MOV R6, RZ, RZ, -R6 ;  /* 0x000000ffff06e224 */ /* 0x000fe200078e0a06 */
[----:B------:R-:W-:Y:S01]  /*0ba0*/  ISETP.GT.U32.AND P6, PT, R236, R9, PT ;  /* 0x00000009ec00720c */ /* 0x000fe20003fc4070 */
[----:B------:R-:W-:Y:S01]  /*0bb0*/  @!P5 IMAD.MOV R5, RZ, RZ, -R5 ;  /* 0x000000ffff05d224 */ /* 0x000fe200078e0a05 */
[----:B------:R-:W-:Y:S01]  /*0bc0*/  IADD3 R8, -R8, RZ, RZ ;  /* 0x000000ff08087210 */ /* 0x000fe20007ffe1ff */
[----:B------:R-:W-:Y:S01]  /*0bd0*/  STL [R1+0x2d40], R115 ;  /* 0x002d407301007387 */ /* 0x000fe20000100800 */
[C---:B------:R-:W-:Y:S01]  /*0be0*/  SEL R17, R3.reuse, R4, !P0 ;  /* 0x0000000403117207 */ /* 0x040fe20004000000 */
[----:B------:R-:W-:Y:S01]  /*0bf0*/  IMAD.MOV R10, RZ, RZ, -R10 ;  /* 0x000000ffff0a7224 */ /* 0x000fe200078e0a0a */
[C---:B------:R-:W-:Y:S01]  /*0c00*/  SEL R4, R3.reuse, R5, !P0 ;  /* 0x0000000503047207 */ /* 0x040fe20004000000 */
[----:B------:R-:W-:Y:S01]  /*0c10*/  VIADD R238, R152, 0xe9 ;  /* 0x000000e998ee7836 */ /* 0x000fe20000000000 */
[----:B------:R-:W-:Y:S01]  /*0c20*/  SEL R2, R3, R6, !P0 ;  /* 0x0000000603027207 */ /* 0x000fe20004000000 */
[C---:B------:R-:W-:Y:S01]  /*0c30*/  IMAD R3, R236.reuse, R8, R13 ;  /* 0x00000008ec037224 */ /* 0x040fe200078e020d */
[----:B------:R-:W-:Y:S01]  /*0c40*/  ISETP.GT.U32.AND P0, PT, R236, R11, PT ;  /* 0x0000000bec00720c */ /* 0x000fe20003f04070 */
[----:B------:R-:W-:Y:S01]  /*0c50*/  VIADD R8, R152, 0x6 ;  /* 0x0000000698087836 */ /* 0x000fe20000000000 */
[----:B------:R-:W-:Y:S01]  /*0c60*/  @!P2 IADD3 R7, R7, -R236, RZ ;  /* 0x800000ec0707a210 */ /* 0x000fe20007ffe0ff */
[--C-:B------:R-:W-:Y:S01]  /*0c70*/  @!P6 IMAD.IADD R9, R9, 0x1, -R236.reuse ;  /* 0x000000010909e824 */ /* 0x100fe200078e0aec */
[C---:B------:R-:W-:Y:S01]  /*0c80*/  ISETP.GT.U32.AND P6, PT, R236.reuse, R3, PT ;  /* 0x00000003ec00720c */ /* 0x040fe20003fc4070 */
[----:B------:R-:W-:Y:S01]  /*0c90*/  STL [R1+0x7c], R17 ;  /* 0x00007c1101007387 */ /* 0x000fe20000100800 */
[C---:B------:R-:W-:Y:S01]  /*0ca0*/  ISETP.GT.U32.AND P2, PT, R236.reuse, R19, PT ;  /* 0x00000013ec00720c */ /* 0x040fe20003f44070 */
[C---:B------:R-:W-:Y:S01]  /*0cb0*/  IMAD R5, R236.reuse, R10, R15 ;  /* 0x0000000aec057224 */ /* 0x040fe200078e020f */
[----:B------:R-:W-:Y:S01]  /*0cc0*/  IABS R13, R8 ;  /* 0x00000008000d7213 */ /* 0x000fe20000000000 */
[----:B------:R-:W-:Y:S01]  /*0cd0*/  STL [R1+0x80], R4 ;  /* 0x0000800401007387 */ /* 0x000fe20000100800 */
[----:B------:R-:W-:Y:S01]  /*0ce0*/  ISETP.GT.U32.AND P5, PT, R236, R7, PT ;  /* 0x00000007ec00720c */ /* 0x000fe20003fa4070 */
[C---:B------:R-:W-:Y:S01]  /*0cf0*/  VIADD R117, R152.reuse, 0xeb ;  /* 0x000000eb98757836 */ /* 0x040fe20000000000 */
[----:B------:R-:W-:Y:S01]  /*0d00*/  IADD3 R10, R152, 0x7, RZ ;  /* 0x00000007980a7810 */ /* 0x000fe20007ffe0ff */
[--C-:B------:R-:W-:Y:S01]  /*0d10*/  @!P0 IMAD.IADD R11, R11, 0x1, -R236.reuse ;  /* 0x000000010b0b8824 */ /* 0x100fe200078e0aec */
[----:B------:R-:W-:Y:S01]  /*0d20*/  ISETP.GT.U32.AND P0, PT, R236, R9, PT ;  /* 0x00000009ec00720c */ /* 0x000fe20003f04070 */
[----:B------:R2:W-:Y:S01]  /*0d30*/  STL [R1+0x84], R2 ;  /* 0x0000840201007387 */ /* 0x0005e20000100800 */
[----:B------:R-:W-:Y:S01]  /*0d40*/  IABS R15, R10 ;  /* 0x0000000a000f7213 */ /* 0x000fe20000000000 */
[--C-:B------:R-:W-:Y:S01]  /*0d50*/  @!P6 IMAD.IADD R3, R3, 0x1, -R236.reuse ;  /* 0x000000010303e824 */ /* 0x100fe200078e0aec */
[----:B------:R-:W-:Y:S01]  /*0d60*/  IABS R248, R238 ;  /* 0x000000ee00f87213 */ /* 0x000fe20000000000 */
[----:B------:R-:W-:Y:S01]  /*0d70*/  @!P2 IMAD.IADD R19, R19, 0x1, -R236 ;  /* 0x000000011313a824 */ /* 0x000fe200078e0aec */
[----:B------:R-:W-:Y:S01]  /*0d80*/  ISETP.GE.AND P2, PT, R16, RZ, PT ;  /* 0x000000ff1000720c */ /* 0x000fe20003f46270 */
[----:B-1----:R-:W-:Y:S01]  /*0d90*/  VIADD R16, R152, 0x9 ;  /* 0x0000000998107836 */ /* 0x002fe20000000000 */
[----:B------:R-:W-:Y:S01]  /*0da0*/  ISETP.GT.U32.AND P6, PT, R236, R3, PT ;  /* 0x00000003ec00720c */ /* 0x000fe20003fc4070 */
[----:B------:R-:W-:Y:S01]  /*0db0*/  VIADD R239, R152, 0xe8 ;  /* 0x000000e898ef7836 */ /* 0x000fe20000000000 */
[----:B------:R-:W-:Y:S01]  /*0dc0*/  @!P5 IADD3 R7, R7, -R236, RZ ;  /* 0x800000ec0707d210 */ /* 0x000fe20007ffe0ff */
[----:B--2---:R-:W-:Y:S01]  /*0dd0*/  IMAD.HI.U32 R2, R0, R13, RZ ;  /* 0x0000000d00027227 */ /* 0x004fe200078e00ff */
[----:B------:R-:W-:-:S02]  /*0de0*/  ISETP.GE.AND P5, PT, R12, RZ, PT ;  /* 0x000000ff0c00720c */ /* 0x000fc40003fa6270 */
[----:B------:R-:W-:Y:S01]  /*0df0*/  IABS R21, R16 ;  /* 0x0000001000157213 */ /* 0x000fe20000000000 */
[----:B------:R-:W-:Y:S01]  /*0e00*/  @!P0 IMAD.IADD R9, R9, 0x1, -R236 ;  /* 0x0000000109098824 */ /* 0x000fe200078e0aec */
[----:B------:R-:W-:Y:S01]  /*0e10*/  IADD3 R2, -R2, RZ, RZ ;  /* 0x000000ff02027210 */ /* 0x000fe20007ffe1ff */
[----:B------:R-:W-:Y:S01]  /*0e20*/  VIADD R12, R152, 0x8 ;  /* 0x00000008980c7836 */ /* 0x000fe20000000000 */
[----:B------:R-:W-:Y:S01]  /*0e30*/  ISETP.GT.U32.AND P0, PT, R236, R5, PT ;  /* 0x00000005ec00720c */ /* 0x000fe20003f04070 */
[----:B------:R-:W-:Y:S01]  /*0e40*/  IMAD.HI.U32 R6, R0, R21, RZ ;  /* 0x0000001500067227 */ /* 0x000fe200078e00ff */
[----:B------:R-:W-:Y:S02]  /*0e50*/  @!P2 IADD3 R19, -R19, RZ, RZ ;  /* 0x000000ff1313a210 */ /* 0x000fe40007ffe1ff */
[----:B------:R-:W-:Y:S01]  /*0e60*/  @!P6 IADD3 R3, R3, -R236, RZ ;  /* 0x800000ec0303e210 */ /* 0x000fe20007ffe0ff */
[C---:B------:R-:W-:Y:S01]  /*0e70*/  IMAD R13, R236.reuse, R2, R13 ;  /* 0x00000002ec0d7224 */ /* 0x040fe200078e020d */
[----:B------:R-:W-:Y:S01]  /*0e80*/  ISETP.GT.U32.AND P2, PT, R236, R11, PT ;  /* 0x0000000bec00720c */ /* 0x000fe20003f44070 */
[----:B------:R-:W-:Y:S01]  /*0e90*/  IMAD.HI.U32 R2, R0, R15, RZ ;  /* 0x0000000f00027227 */ /* 0x000fe200078e00ff */
[----:B------:R-:W-:Y:S01]  /*0ea0*/  IABS R17, R12 ;  /* 0x0000000c00117213 */ /* 0x000fe20000000000 */
[----:B------:R-:W-:Y:S01]  /*0eb0*/  STL [R1+0x2d34], R19 ;  /* 0x002d341301007387 */ /* 0x000fe20000100800 */
[----:B------:R-:W-:Y:S01]  /*0ec0*/  ISETP.GT.U32.AND P6, PT, R236, R13, PT ;  /* 0x0000000dec00720c */ /* 0x000fe20003fc4070 */
[----:B------:R-:W-:Y:S01]  /*0ed0*/  IMAD.MOV R2, RZ, RZ, -R2 ;  /* 0x000000ffff027224 */ /* 0x000fe200078e0a02 */
[----:B------:R-:W-:Y:S01]  /*0ee0*/  MOV R18, R9 ;  /* 0x0000000900127202 */ /* 0x000fe20000000f00 */
[----:B------:R-:W-:Y:S01]  /*0ef0*/  @!P0 IMAD.IADD R5, R5, 0x1, -R236 ;  /* 0x0000000105058824 */ /* 0x000fe200078e0aec */
[----:B------:R-:W-:Y:S01]  /*0f00*/  IADD3 R6, -R6, RZ, RZ ;  /* 0x000000ff06067210 */ /* 0x000fe20007ffe1ff */
[----:B------:R-:W-:Y:S01]  /*0f10*/  IMAD.HI.U32 R4, R0, R17, RZ ;  /* 0x0000001100047227 */ /* 0x000fe200078e00ff */
[----:B------:R-:W-:-:S02]  /*0f20*/  ISETP.GE.AND P0, PT, R8, RZ, PT ;  /* 0x000000ff0800720c */ /* 0x000fc40003f06270 */
[----:B------:R-:W-:Y:S01]  /*0f30*/  IABS R250, R117 ;  /* 0x0000007500fa7213 */ /* 0x000fe20000000000 */
[----:B------:R-:W-:Y:S01]  /*0f40*/  @!P2 IMAD.IADD R11, R11, 0x1, -R236 ;  /* 0x000000010b0ba824 */ /* 0x000fe200078e0aec */
[----:B------:R-:W-:Y:S01]  /*0f50*/  ISETP.GE.AND P2, PT, R14, RZ, PT ;  /* 0x000000ff0e00720c */ /* 0x000fe20003f46270 */
[----:B------:R-:W-:Y:S02]  /*0f60*/  IMAD.MOV R4, RZ, RZ, -R4 ;  /* 0x000000ffff047224 */ /* 0x000fe400078e0a04 */
[----:B------:R-:W-:Y:S01]  /*0f70*/  @!P6 IMAD.IADD R13, R13, 0x1, -R236 ;  /* 0x000000010d0de824 */ /* 0x000fe200078e0aec */
[C---:B------:R-:W-:Y:S01]  /*0f80*/  ISETP.GT.U32.AND P6, PT, R236.reuse, R5, PT ;  /* 0x00000005ec00720c */ /* 0x040fe20003fc4070 */
[C---:B------:R-:W-:Y:S01]  /*0f90*/  IMAD R15, R236.reuse, R2, R15 ;  /* 0x00000002ec0f7224 */ /* 0x040fe200078e020f */
[----:B------:R-:W-:Y:S01]  /*0fa0*/  MOV R8, R11 ;  /* 0x0000000b00087202 */ /* 0x000fe20000000f00 */
[----:B------:R-:W-:Y:S02]  /*0fb0*/  IMAD.MOV.U32 R20, RZ, RZ, R7 ;  /* 0x000000ffff147224 */ /* 0x000fe400078e0007 */
[----:B------:R-:W-:-:S02]  /*0fc0*/  IMAD R17, R236, R4, R17 ;  /* 0x00000004ec117224 */ /* 0x000fc400078e0211 */
[----:B------:R-:W-:Y:S01]  /*0fd0*/  @!P3 IMAD.MOV R20, RZ, RZ, -R20 ;  /* 0x000000ffff14b224 */ /* 0x000fe200078e0a14 */
[C---:B------:R-:W-:Y:S01]  /*0fe0*/  ISETP.GT.U32.AND P3, PT, R236.reuse, R15, PT ;  /* 0x0000000fec00720c */ /* 0x040fe20003f64070 */
[----:B------:R-:W-:Y:S01]  /*0ff0*/  @!P1 IMAD.MOV R18, RZ, RZ, -R18 ;  /* 0x000000ffff129224 */ /* 0x000fe200078e0a12 */
[----:B------:R-:W-:Y:S01]  /*1000*/  ISETP.GT.U32.AND P1, PT, R236, R13, PT ;  /* 0x0000000dec00720c */ /* 0x000fe20003f24070 */
[----:B------:R-:W-:Y:S01]  /*1010*/  VIADD R4, R152, 0xa ;  /* 0x0000000a98047836 */ /* 0x000fe20000000000 */
[----:B------:R-:W-:Y:S01]  /*1020*/  STL [R1+0x50], R20 ;  /* 0x0000501401007387 */ /* 0x000fe20000100800 */
[C---:B------:R-:W-:Y:S01]  /*1030*/  IMAD R21, R236.reuse, R6, R21 ;  /* 0x00000006ec157224 */ /* 0x040fe200078e0215 */
[----:B------:R-:W-:Y:S01]  /*1040*/  @!P6 IADD3 R5, R5, -R236, RZ ;  /* 0x800000ec0505e210 */ /* 0x000fe20007ffe0ff */
[----:B------:R-:W-:Y:S01]  /*1050*/  @!P4 IMAD.MOV R8, RZ, RZ, -R8 ;  /* 0x000000ffff08c224 */ /* 0x000fe200078e0a08 */
[C---:B------:R-:W-:Y:S01]  /*1060*/  ISETP.GT.U32.AND P4, PT, R236.reuse, R17, PT ;  /* 0x00000011ec00720c */ /* 0x040fe20003f84070 */
[----:B------:R-:W-:Y:S01]  /*1070*/  @!P5 IMAD.MOV R3, RZ, RZ, -R3 ;  /* 0x000000ffff03d224 */ /* 0x000fe200078e0a03 */
[----:B------:R-:W-:Y:S01]  /*1080*/  IABS R7, R4 ;  /* 0x0000000400077213 */ /* 0x000fe20000000000 */
[----:B------:R-:W-:Y:S01]  /*1090*/  STL [R1+0x4c], R18 ;  /* 0x00004c1201007387 */ /* 0x000fe20000100800 */
[----:B------:R-:W-:Y:S01]  /*10a0*/  ISETP.GT.U32.AND P6, PT, R236, R21, PT ;  /* 0x00000015ec00720c */ /* 0x000fe20003fc4070 */
[----:B------:R-:W-:Y:S01]  /*10b0*/  VIADD R242, R152, 0xf1 ;  /* 0x000000f198f27836 */ /* 0x000fe20000000000 */
[----:B------:R-:W-:Y:S01]  /*10c0*/  @!P3 IADD3 R15, R15, -R236, RZ ;  /* 0x800000ec0f0fb210 */ /* 0x000fe20007ffe0ff */
[----:B------:R-:W-:Y:S01]  /*10d0*/  IMAD.HI.U32 R2, R0, R7, RZ ;  /* 0x0000000700027227 */ /* 0x000fe200078e00ff */
[----:B------:R1:W-:Y:S01]  /*10e0*/  STL [R1+0x48], R8 ;  /* 0x0000480801007387 */ /* 0x0003e20000100800 */
[----:B------:R-:W-:-:S02]  /*10f0*/  IADD3 R6, R152, 0xb, RZ ;  /* 0x0000000b98067810 */ /* 0x000fc40007ffe0ff */
[--C-:B------:R-:W-:Y:S01]  /*1100*/  @!P1 IMAD.IADD R13, R13, 0x1, -R236.reuse ;  /* 0x000000010d0d9824 */ /* 0x100fe200078e0aec */
[----:B------:R2:W-:Y:S01]  /*1110*/  STL [R1+0x44], R3 ;  /* 0x0000440301007387 */ /* 0x0005e20000100800 */
[--C-:B------:R-:W-:Y:S01]  /*1120*/  @!P4 IMAD.IADD R17, R17, 0x1, -R236.reuse ;  /* 0x000000011111c824 */ /* 0x100fe200078e0aec */
[C---:B------:R-:W-:Y:S01]  /*1130*/  ISETP.GT.U32.AND P4, PT, R236.reuse, R15, PT ;  /* 0x0000000fec00720c */ /* 0x040fe20003f84070 */
[----:B------:R-:W-:Y:S01]  /*1140*/  IMAD.MOV.U32 R11, RZ, RZ, R13 ;  /* 0x000000ffff0b7224 */ /* 0x000fe200078e000d */
[----:B------:R-:W-:Y:S01]  /*1150*/  IABS R9, R6 ;  /* 0x0000000600097213 */ /* 0x000fe20000000000 */
[----:B------:R-:W-:Y:S01]  /*1160*/  @!P6 IMAD.IADD R21, R21, 0x1, -R236 ;  /* 0x000000011515e824 */ /* 0x000fe200078e0aec */
[----:B------:R-:W-:Y:S01]  /*1170*/  ISETP.GT.U32.AND P6, PT, R236, R17, PT ;  /* 0x00000011ec00720c */ /* 0x000fe20003fc4070 */
[----:B-1----:R-:W-:Y:S01]  /*1180*/  IMAD.MOV.U32 R8, RZ, RZ, R5 ;  /* 0x000000ffff087224 */ /* 0x002fe200078e0005 */
[----:B------:R-:W-:Y:S01]  /*1190*/  @!P0 IADD3 R11, -R11, RZ, RZ ;  /* 0x000000ff0b0b8210 */ /* 0x000fe20007ffe1ff */
[----:B--2---:R-:W-:Y:S01]  /*11a0*/  IMAD.MOV R3, RZ, RZ, -R2 ;  /* 0x000000ffff037224 */ /* 0x004fe200078e0a02 */
[----:B------:R-:W-:Y:S01]  /*11b0*/  ISETP.GE.AND P5, PT, R10, RZ, PT ;  /* 0x000000ff0a00720c */ /* 0x000fe20003fa6270 */
[----:B------:R-:W-:Y:S01]  /*11c0*/  @!P2 IMAD.MOV R8, RZ, RZ, -R8 ;  /* 0x000000ffff08a224 */ /* 0x000fe200078e0a08 */
[C---:B------:R-:W-:Y:S01]  /*11d0*/  ISETP.GT.U32.AND P2, PT, R236.reuse, R21, PT ;  /* 0x00000015ec00720c */ /* 0x040fe20003f44070 */
[----:B------:R-:W-:Y:S01]  /*11e0*/  IMAD R3, R236, R3, R7 ;  /* 0x00000003ec037224 */ /* 0x000fe200078e0207 */
[----:B------:R-:W-:Y:S01]  /*11f0*/  ISETP.GE.AND P1, PT, R12, RZ, PT ;  /* 0x000000ff0c00720c */ /* 0x000fe20003f26270 */
[----:B------:R-:W-:Y:S01]  /*1200*/  IMAD.HI.U32 R2, R0, R9, RZ ;  /* 0x0000000900027227 */ /* 0x000fe200078e00ff */
[----:B------:R1:W-:Y:S01]  /*1210*/  STL [R1+0x40], R8 ;  /* 0x0000400801007387 */ /* 0x0003e20000100800 */
[----:B------:R-:W-:-:S02]  /*1220*/  ISETP.GE.AND P3, PT, R16, RZ, PT ;  /* 0x000000ff1000720c */ /* 0x000fc40003f66270 */
[----:B------:R-:W-:Y:S01]  /*1230*/  ISETP.GT.U32.AND P0, PT, R236, R3, PT ;  /* 0x00000003ec00720c */ /* 0x000fe20003f04070 */
[--C-:B------:R-:W-:Y:S01]  /*1240*/  @!P4 IMAD.IADD R15, R15, 0x1, -R236.reuse ;  /* 0x000000010f0fc824 */ /* 0x100fe200078e0aec */
[----:B------:R-:W-:Y:S01]  /*1250*/  IADD3 R2, -R2, RZ, RZ ;  /* 0x000000ff02027210 */ /* 0x000fe20007ffe1ff */
[----:B------:R-:W-:Y:S01]  /*1260*/  VIADD R10, R152, 0xd ;  /* 0x0000000d980a7836 */ /* 0x000fe20000000000 */
[----:B------:R2:W-:Y:S01]  /*1270*/  STL [R1+0x3c], R11 ;  /* 0x00003c0b01007387 */ /* 0x0005e20000100800 */
[----:B------:R-:W-:Y:S01]  /*1280*/  @!P6 IMAD.IADD R17, R17, 0x1, -R236 ;  /* 0x000000011111e824 */ /* 0x000fe200078e0aec */
[----:B------:R-:W-:Y:S01]  /*1290*/  MOV R12, R15 ;  /* 0x0000000f000c7202 */ /* 0x000fe20000000f00 */
[----:B------:R-:W-:Y:S01]  /*12a0*/  IMAD R5, R236, R2, R9 ;  /* 0x00000002ec057224 */ /* 0x000fe200078e0209 */
[----:B-1----:R-:W-:Y:S02]  /*12b0*/  IADD3 R8, R152, 0xc, RZ ;  /* 0x0000000c98087810 */ /* 0x002fe40007ffe0ff */
[----:B------:R-:W-:Y:S01]  /*12c0*/  @!P2 IADD3 R21, R21, -R236, RZ ;  /* 0x800000ec1515a210 */ /* 0x000fe20007ffe0ff */
[----:B------:R-:W-:Y:S01]  /*12d0*/  @!P5 IMAD.MOV R12, RZ, RZ, -R12 ;  /* 0x000000ffff0cd224 */ /* 0x000fe200078e0a0c */
[----:B------:R-:W-:Y:S01]  /*12e0*/  IABS R7, R8 ;  /* 0x0000000800077213 */ /* 0x000fe20000000000 */
[----:B------:R-:W-:Y:S01]  /*12f0*/  @!P0 IMAD.IADD R3, R3, 0x1, -R236 ;  /* 0x0000000103038824 */ /* 0x000fe200078e0aec */
[----:B------:R-:W-:Y:S01]  /*1300*/  ISETP.GE.AND P2, PT, R6, RZ, PT ;  /* 0x000000ff0600720c */ /* 0x000fe20003f46270 */
[----:B------:R-:W-:Y:S01]  /*1310*/  VIADD R6, R152, 0xe ;  /* 0x0000000e98067836 */ /* 0x000fe20000000000 */
[----:B------:R-:W-:Y:S01]  /*1320*/  ISETP.GT.U32.AND P6, PT, R236, R5, PT ;  /* 0x00000005ec00720c */ /* 0x000fe20003fc4070 */
[----:B------:R-:W-:Y:S01]  /*1330*/  IMAD.HI.U32 R2, R0, R7, RZ ;  /* 0x0000000700027227 */ /* 0x000fe200078e00ff */
[----:B------:R-:W-:Y:S01]  /*1340*/  ISETP.GT.U32.AND P5, PT, R236, R3, PT ;  /* 0x00000003ec00720c */ /* 0x000fe20003fa4070 */
[----:B------:R1:W-:Y:S01]  /*1350*/  STL [R1+0x38], R12 ;  /* 0x0000380c01007387 */ /* 0x0003e20000100800 */
[----:B------:R-:W-:Y:S01]  /*1360*/  IABS R9, R10 ;  /* 0x0000000a00097213 */ /* 0x000fe20000000000 */
[----:B------:R-:W-:Y:S01]  /*1370*/  IMAD.MOV R2, RZ, RZ, -R2 ;  /* 0x000000ffff027224 */ /* 0x000fe200078e0a02 */
[----:B--2---:R-:W-:-:S02]  /*1380*/  IABS R11, R6 ;  /* 0x00000006000b7213 */ /* 0x004fc40000000000 */
[----:B------:R-:W-:Y:S01]  /*1390*/  ISETP.GE.AND P4, PT, R4, RZ, PT ;  /* 0x000000ff0400720c */ /* 0x000fe20003f86270 */
[----:B------:R-:W-:Y:S01]  /*13a0*/  IMAD R7, R236, R2, R7 ;  /* 0x00000002ec077224 */ /* 0x000fe200078e0207 */
[----:B------:R-:W-:Y:S01]  /*13b0*/  ISETP.GE.AND P0, PT, R8, RZ, PT ;  /* 0x000000ff0800720c */ /* 0x000fe20003f06270 */
[C---:B------:R-:W-:Y:S01]  /*13c0*/  IMAD.HI.U32 R4, R0.reuse, R9, RZ ;  /* 0x0000000900047227 */ /* 0x040fe200078e00ff */
[----:B------:R-:W-:Y:S02]  /*13d0*/  MOV R8, R21 ;  /* 0x0000001500087202 */ /* 0x000fe40000000f00 */
[----:B------:R-:W-:Y:S01]  /*13e0*/  @!P6 IADD3 R5, R5, -R236, RZ ;  /* 0x800000ec0505e210 */ /* 0x000fe20007ffe0ff */
[----:B------:R-:W-:Y:S01]  /*13f0*/  IMAD.HI.U32 R2, R0, R11, RZ ;  /* 0x0000000b00027227 */ /* 0x000fe200078e00ff */
[----:B------:R-:W-:Y:S02]  /*1400*/  IADD3 R18, R152, 0xec, RZ ;  /* 0x000000ec98127810 */ /* 0x000fe40007ffe0ff */
[----:B------:R-:W-:Y:S01]  /*1410*/  ISETP.GT.U32.AND P6, PT, R236, R5, PT ;  /* 0x00000005ec00720c */ /* 0x000fe20003fc4070 */
[----:B------:R-:W-:Y:S01]  /*1420*/  IMAD.MOV R4, RZ, RZ, -R4 ;  /* 0x000000ffff047224 */ /* 0x000fe200078e0a04 */
[----:B------:R-:W-:Y:S01]  /*1430*/  IADD3 R2, -R2, RZ, RZ ;  /* 0x000000ff02027210 */ /* 0x000fe20007ffe1ff */
[----:B------:R-:W-:Y:S01]  /*1440*/  @!P5 IMAD.IADD R3, R3, 0x1, -R236 ;  /* 0x000000010303d824 */ /* 0x000fe200078e0aec */
[----:B------:R-:W-:Y:S01]  /*1450*/  IABS R251, R18 ;  /* 0x0000001200fb7213 */ /* 0x000fe20000000000 */
[----:B------:R-:W-:Y:S01]  /*1460*/  IMAD R9, R236, R4, R9 ;  /* 0x00000004ec097224 */ /* 0x000fe200078e0209 */
[----:B------:R-:W-:Y:S01]  /*1470*/  IADD3 R4, R152, 0xf, RZ ;  /* 0x0000000f98047810 */ /* 0x000fe20007ffe0ff */
[----:B-1----:R-:W-:-:S02]  /*1480*/  IMAD.MOV.U32 R12, RZ, RZ, R17 ;  /* 0x000000ffff0c7224 */ /* 0x002fc400078e0011 */
[C---:B------:R-:W-:Y:S01]  /*1490*/  IMAD R11, R236.reuse, R2, R11 ;  /* 0x00000002ec0b7224 */ /* 0x040fe200078e020b */
[C---:B------:R-:W-:Y:S01]  /*14a0*/  ISETP.GT.U32.AND P5, PT, R236.reuse, R9, PT ;  /* 0x00000009ec00720c */ /* 0x040fe20003fa4070 */
[----:B------:R-:W-:Y:S01]  /*14b0*/  IMAD.MOV.U32 R14, RZ, RZ, R3 ;  /* 0x000000ffff0e7224 */ /* 0x000fe200078e0003 */
[----:B------:R-:W-:Y:S01]  /*14c0*/  IABS R13, R4 ;  /* 0x00000004000d7213 */ /* 0x000fe20000000000 */
[----:B------:R-:W-:Y:S01]  /*14d0*/  @!P1 IMAD.MOV R12, RZ, RZ, -R12 ;  /* 0x000000ffff0c9224 */ /* 0x000fe200078e0a0c */
[C---:B------:R-:W-:Y:S01]  /*14e0*/  ISETP.GT.U32.AND P1, PT, R236.reuse, R7, PT ;  /* 0x00000007ec00720c */ /* 0x040fe20003f24070 */
[----:B------:R-:W-:Y:S01]  /*14f0*/  @!P4 IMAD.MOV R14, RZ, RZ, -R14 ;  /* 0x000000ffff0ec224 */ /* 0x000fe200078e0a0e */
[----:B------:R-:W-:Y:S01]  /*1500*/  ISETP.GT.U32.AND P4, PT, R236, R11, PT ;  /* 0x0000000bec00720c */ /* 0x000fe20003f84070 */
[----:B------:R-:W-:Y:S01]  /*1510*/  @!P6 IMAD.IADD R5, R5, 0x1, -R236 ;  /* 0x000000010505e824 */ /* 0x000fe200078e0aec */
[----:B------:R-:W-:Y:S01]  /*1520*/  ISETP.GE.AND P6, PT, R6, RZ, PT ;  /* 0x000000ff0600720c */ /* 0x000fe20003fc6270 */
[----:B------:R-:W-:Y:S01]  /*1530*/  VIADD R6, R152, 0x10 ;  /* 0x0000001098067836 */ /* 0x000fe20000000000 */
[----:B------:R1:W-:Y:S01]  /*1540*/  STL [R1+0x34], R12 ;  /* 0x0000340c01007387 */ /* 0x0003e20000100800 */
[----:B------:R-:W-:Y:S01]  /*1550*/  @!P3 IMAD.MOV R8, RZ, RZ, -R8 ;  /* 0x000000ffff08b224 */ /* 0x000fe200078e0a08 */
[----:B------:R-:W-:Y:S01]  /*1560*/  ISETP.GE.AND P3, PT, R10, RZ, PT ;  /* 0x000000ff0a00720c */ /* 0x000fe20003f66270 */
[----:B------:R-:W-:Y:S01]  /*1570*/  @!P5 IMAD.IADD R9, R9, 0x1, -R236 ;  /* 0x000000010909d824 */ /* 0x000fe200078e0aec */
[----:B------:R-:W-:Y:S01]  /*1580*/  IABS R15, R6 ;  /* 0x00000006000f7213 */ /* 0x000fe20000000000 */
[----:B------:R-:W-:Y:S01]  /*1590*/  IMAD.HI.U32 R2, R0, R13, RZ ;  /* 0x0000000d00027227 */ /* 0x000fe200078e00ff */
[----:B------:R2:W-:Y:S01]  /*15a0*/  STL [R1+0x30], R8 ;  /* 0x0000300801007387 */ /* 0x0005e20000100800 */
[----:B------:R-:W-:-:S02]  /*15b0*/  @!P1 IADD3 R7, R7, -R236, RZ ;  /* 0x800000ec07079210 */ /* 0x000fc40007ffe0ff */
[----:B------:R-:W-:Y:S01]  /*15c0*/  @!P4 IMAD.IADD R11, R11, 0x1, -R236 ;  /* 0x000000010b0bc824 */ /* 0x000fe200078e0aec */
[----:B------:R-:W-:Y:S01]  /*15d0*/  ISETP.GT.U32.AND P5, PT, R236, R9, PT ;  /* 0x00000009ec00720c */ /* 0x000fe20003fa4070 */
[----:B------:R-:W-:Y:S01]  /*15e0*/  IMAD.HI.U32 R3, R0, R15, RZ ;  /* 0x0000000f00037227 */ /* 0x000fe200078e00ff */
[C---:B------:R-:W-:Y:S01]  /*15f0*/  ISETP.GT.U32.AND P1, PT, R236.reuse, R7, PT ;  /* 0x00000007ec00720c */ /* 0x040fe20003f24070 */
[----:B------:R3:W-:Y:S01]  /*1600*/  STL [R1+0x2c], R14 ;  /* 0x00002c0e01007387 */ /* 0x0007e20000100800 */
[----:B------:R-:W-:Y:S01]  /*1610*/  ISETP.GT.U32.AND P4, PT, R236, R11, PT ;  /* 0x0000000bec00720c */ /* 0x000fe20003f84070 */
[----:B------:R-:W-:Y:S01]  /*1620*/  IMAD.MOV R2, RZ, RZ, -R2 ;  /* 0x000000ffff027224 */ /* 0x000fe200078e0a02 */
[----:B-1----:R-:W-:Y:S01]  /*1630*/  MOV R12, R5 ;  /* 0x00000005000c7202 */ /* 0x002fe20000000f00 */
[----:B------:R-:W-:Y:S02]  /*1640*/  IMAD.MOV R5, RZ, RZ, -R3 ;  /* 0x000000ffff057224 */ /* 0x000fe400078e0a03 */
[----:B--2---:R-:W-:-:S02]  /*1650*/  VIADD R8, R152, 0x11 ;  /* 0x0000001198087836 */ /* 0x004fc40000000000 */
[C---:B------:R-:W-:Y:S02]  /*1660*/  IMAD R5, R236.reuse, R5, R15 ;  /* 0x00000005ec057224 */ /* 0x040fe400078e020f */
[----:B------:R-:W-:Y:S01]  /*1670*/  @!P5 IMAD.IADD R9, R9, 0x1, -R236 ;  /* 0x000000010909d824 */ /* 0x000fe200078e0aec */
[----:B------:R-:W-:Y:S01]  /*1680*/  IABS R17, R8 ;  /* 0x0000000800117213 */ /* 0x000fe20000000000 */
[----:B------:R-:W-:Y:S01]  /*1690*/  @!P2 IMAD.MOV R12, RZ, RZ, -R12 ;  /* 0x000000ffff0ca224 */ /* 0x000fe200078e0a0c */
[----:B------:R-:W-:Y:S01]  /*16a0*/  @!P1 IADD3 R7, R7, -R236, RZ ;  /* 0x800000ec07079210 */ /* 0x000fe20007ffe0ff */
[----:B------:R-:W-:Y:S01]  /*16b0*/  @!P4 IMAD.IADD R11, R11, 0x1, -R236 ;  /* 0x000000010b0bc824 */ /* 0x000fe200078e0aec */
[C---:B------:R-:W-:Y:S01]  /*16c0*/  ISETP.GT.U32.AND P4, PT, R236.reuse, R5, PT ;  /* 0x00000005ec00720c */ /* 0x040fe20003f84070 */
[----:B------:R-:W-:Y:S01]  /*16d0*/  IMAD R3, R236, R2, R13 ;  /* 0x00000002ec037224 */ /* 0x000fe200078e020d */
[----:B------:R-:W-:Y:S01]  /*16e0*/  MOV R10, R7 ;  /* 0x00000007000a7202 */ /* 0x000fe20000000f00 */
[----:B------:R-:W-:Y:S01]  /*16f0*/  VIADD R2, R152, 0x12 ;  /* 0x0000001298027836 */ /* 0x000fe20000000000 */
[----:B------:R-:W-:Y:S01]  /*1700*/  ISETP.GE.AND P2, PT, R4, RZ, PT ;  /* 0x000000ff0400720c */ /* 0x000fe20003f46270 */
[----:B------:R-:W-:Y:S01]  /*1710*/  IMAD.HI.U32 R4, R0, R17, RZ ;  /* 0x0000001100047227 */ /* 0x000fe200078e00ff */
[----:B---3--:R-:W-:Y:S01]  /*1720*/  MOV R14, R9 ;  /* 0x00000009000e7202 */ /* 0x008fe20000000f00 */
[----:B------:R1:W-:Y:S01]  /*1730*/  STL [R1+0x28], R12 ;  /* 0x0000280c01007387 */ /* 0x0003e20000100800 */
[----:B------:R-:W-:Y:S01]  /*1740*/  ISETP.GE.AND P5, PT, R8, RZ, PT ;  /* 0x000000ff0800720c */ /* 0x000fe20003fa6270 */
[----:B------:R-:W-:Y:S01]  /*1750*/  @!P0 IMAD.MOV R10, RZ, RZ, -R10 ;  /* 0x000000ffff0a8224 */ /* 0x000fe200078e0a0a */
[----:B------:R-:W-:Y:S01]  /*1760*/  IADD3 R4, -R4, RZ, RZ ;  /* 0x000000ff04047210 */ /* 0x000fe20007ffe1ff */
[----:B------:R-:W-:Y:S01]  /*1770*/  VIADD R8, R152, 0x13 ;  /* 0x0000001398087836 */ /* 0x000fe20000000000 */
[C---:B------:R-:W-:Y:S01]  /*1780*/  ISETP.GT.U32.AND P0, PT, R236.reuse, R3, PT ;  /* 0x00000003ec00720c */ /* 0x040fe20003f04070 */
[----:B------:R-:W-:Y:S01]  /*1790*/  @!P3 IMAD.MOV R14, RZ, RZ, -R14 ;  /* 0x000000ffff0eb224 */ /* 0x000fe200078e0a0e */
[----:B------:R-:W-:Y:S01]  /*17a0*/  STL [R1+0x20], R10 ;  /* 0x0000200a01007387 */ /* 0x000fe20000100800 */
[----:B------:R-:W-:Y:S01]  /*17b0*/  IMAD R13, R236, R4, R17 ;  /* 0x00000004ec0d7224 */ /* 0x000fe200078e0211 */
[----:B------:R-:W-:Y:S01]  /*17c0*/  IABS R15, R8 ;  /* 0x00000008000f7213 */ /* 0x000fe20000000000 */
[----:B------:R-:W-:Y:S01]  /*17d0*/  @!P4 IMAD.IADD R5, R5, 0x1, -R236 ;  /* 0x000000010505c824 */ /* 0x000fe200078e0aec */
[----:B-1----:R-:W-:Y:S01]  /*17e0*/  IADD3 R12, R152, 0x15, RZ ;  /* 0x00000015980c7810 */ /* 0x002fe20007ffe0ff */
[----:B------:R1:W-:Y:S01]  /*17f0*/  STL [R1+0x1c], R14 ;  /* 0x00001c0e01007387 */ /* 0x0003e20000100800 */
[----:B------:R-:W-:Y:S01]  /*1800*/  IABS R9, R2 ;  /* 0x0000000200097213 */ /* 0x000fe20000000000 */
[----:B------:R-:W-:Y:S01]  /*1810*/  IMAD.HI.U32 R4, R0, R15, RZ ;  /* 0x0000000f00047227 */ /* 0x000fe200078e00ff */
[----:B------:R-:W-:-:S02]  /*1820*/  IABS R21, R12 ;  /* 0x0000000c00157213 */ /* 0x000fc40000000000 */
[----:B------:R-:W-:Y:S01]  /*1830*/  ISETP.GE.AND P3, PT, R2, RZ, PT ;  /* 0x000000ff0200720c */ /* 0x000fe20003f66270 */
[----:B------:R-:W-:Y:S01]  /*1840*/  IMAD.HI.U32 R2, R0, R9, RZ ;  /* 0x0000000900027227 */ /* 0x000fe200078e00ff */
[----:B------:R-:W-:Y:S02]  /*1850*/  ISETP.GT.U32.AND P4, PT, R236, R5, PT ;  /* 0x00000005ec00720c */ /* 0x000fe40003f84070 */
[----:B------:R-:W-:Y:S01]  /*1860*/  IADD3 R4, -R4, RZ, RZ ;  /* 0x000000ff04047210 */ /* 0x000fe20007ffe1ff */
[----:B-1----:R-:W-:Y:S01]  /*1870*/  IMAD.MOV.U32 R14, RZ, RZ, R11 ;  /* 0x000000ffff0e7224 */ /* 0x002fe200078e000b */
[----:B------:R-:W-:Y:S01]  /*1880*/  @!P0 IADD3 R3, R3, -R236, RZ ;  /* 0x800000ec03038210 */ /* 0x000fe20007ffe0ff */
[----:B------:R-:W-:Y:S01]  /*1890*/  IMAD.HI.U32 R7, R0, R21, RZ ;  /* 0x0000001500077227 */ /* 0x000fe200078e00ff */
[----:B------:R-:W-:Y:S02]  /*18a0*/  ISETP.GE.AND P1, PT, R6, RZ, PT ;  /* 0x000000ff0600720c */ /* 0x000fe40003f26270 */
[C---:B------:R-:W-:Y:S01]  /*18b0*/  ISETP.GT.U32.AND P0, PT, R236.reuse, R3, PT ;  /* 0x00000003ec00720c */ /* 0x040fe20003f04070 */
[----:B------:R-:W-:Y:S01]  /*18c0*/  @!P6 IMAD.MOV R14, RZ, RZ, -R14 ;  /* 0x000000ffff0ee224 */ /* 0x000fe200078e0a0e */
[----:B------:R-:W-:Y:S01]  /*18d0*/  ISETP.GT.U32.AND P6, PT, R236, R13, PT ;  /* 0x0000000dec00720c */ /* 0x000fe20003fc4070 */
[----:B------:R-:W-:Y:S01]  /*18e0*/  VIADD R10, R152, 0x14 ;  /* 0x00000014980a7836 */ /* 0x000fe20000000000 */
[----:B------:R-:W-:Y:S01]  /*18f0*/  IADD3 R20, -R7, RZ, RZ ;  /* 0x000000ff07147210 */ /* 0x000fe20007ffe1ff */
[----:B------:R-:W-:Y:S01]  /*1900*/  IMAD.MOV R2, RZ, RZ, -R2 ;  /* 0x000000ffff027224 */ /* 0x000fe200078e0a02 */
[----:B------:R1:W-:Y:S01]  /*1910*/  STL [R1+0x18], R14 ;  /* 0x0000180e01007387 */ /* 0x0003e20000100800 */
[----:B------:R-:W-:Y:S01]  /*1920*/  @!P4 IMAD.IADD R5, R5, 0x1, -R236 ;  /* 0x000000010505c824 */ /* 0x000fe200078e0aec */
[----:B------:R-:W-:Y:S01]  /*1930*/  IABS R17, R10 ;  /* 0x0000000a00117213 */ /* 0x000fe20000000000 */
[----:B------:R-:W-:-:S02]  /*1940*/  IMAD R7, R236, R2, R9 ;  /* 0x00000002ec077224 */ /* 0x000fc400078e0209 */
[----:B------:R-:W-:Y:S01]  /*1950*/  IMAD R9, R236, R4, R15 ;  /* 0x00000004ec097224 */ /* 0x000fe200078e020f */
[----:B------:R-:W-:Y:S01]  /*1960*/  IADD3 R4, R152, 0x16, RZ ;  /* 0x0000001698047810 */ /* 0x000fe20007ffe0ff */
[----:B------:R-:W-:Y:S01]  /*1970*/  IMAD.HI.U32 R6, R0, R17, RZ ;  /* 0x0000001100067227 */ /* 0x000fe200078e00ff */
[C---:B------:R-:W-:Y:S02]  /*1980*/  ISETP.GT.U32.AND P4, PT, R236.reuse, R7, PT ;  /* 0x00000007ec00720c */ /* 0x040fe40003f84070 */
[----:B------:R-:W-:Y:S01]  /*1990*/  @!P1 IADD3 R5, -R5, RZ, RZ ;  /* 0x000000ff05059210 */ /* 0x000fe20007ffe1ff */
[----:B------:R-:W-:Y:S01]  /*19a0*/  @!P6 IMAD.IADD R13, R13, 0x1, -R236 ;  /* 0x000000010d0de824 */ /* 0x000fe200078e0aec */
[----:B------:R-:W-:Y:S01]  /*19b0*/  ISETP.GT.U32.AND P6, PT, R236, R9, PT ;  /* 0x00000009ec00720c */ /* 0x000fe20003fc4070 */
[----:B------:R-:W-:Y:S02]  /*19c0*/  IMAD.MOV R6, RZ, RZ, -R6 ;  /* 0x000000ffff067224 */ /* 0x000fe400078e0a06 */
[----:B------:R-:W-:Y:S01]  /*19d0*/  @!P0 IMAD.IADD R3, R3, 0x1, -R236 ;  /* 0x0000000103038824 */ /* 0x000fe200078e0aec */
[----:B------:R-:W-:Y:S01]  /*19e0*/  ISETP.GE.AND P0, PT, R8, RZ, PT ;  /* 0x000000ff0800720c */ /* 0x000fe20003f06270 */
[----:B------:R-:W-:Y:S01]  /*19f0*/  IMAD R11, R236, R6, R17 ;  /* 0x00000006ec0b7224 */ /* 0x000fe200078e0211 */
[C---:B------:R-:W-:Y:S01]  /*1a00*/  IADD3 R8, R152.reuse, 0x18, RZ ;  /* 0x0000001898087810 */ /* 0x040fe20007ffe0ff */
[----:B------:R-:W-:-:S02]  /*1a10*/  VIADD R6, R152, 0x17 ;  /* 0x0000001798067836 */ /* 0x000fc40000000000 */
[----:B------:R-:W-:Y:S01]  /*1a20*/  @!P4 IADD3 R7, R7, -R236, RZ ;  /* 0x800000ec0707c210 */ /* 0x000fe20007ffe0ff */
[----:B------:R-:W-:Y:S01]  /*1a30*/  IMAD.MOV.U32 R16, RZ, RZ, R3 ;  /* 0x000000ffff107224 */ /* 0x000fe200078e0003 */
[C---:B------:R-:W-:Y:S01]  /*1a40*/  ISETP.GT.U32.AND P4, PT, R236.reuse, R13, PT ;  /* 0x0000000dec00720c */ /* 0x040fe20003f84070 */
[----:B------:R-:W-:Y:S01]  /*1a50*/  IMAD R20, R236, R20, R21 ;  /* 0x00000014ec147224 */ /* 0x000fe200078e0215 */
[----:B------:R-:W-:Y:S01]  /*1a60*/  IABS R15, R6 ;  /* 0x00000006000f7213 */ /* 0x000fe20000000000 */
[----:B------:R-:W-:Y:S01]  /*1a70*/  @!P6 IMAD.IADD R9, R9, 0x1, -R236 ;  /* 0x000000010909e824 */ /* 0x000fe200078e0aec */
[----:B------:R-:W-:Y:S01]  /*1a80*/  IABS R21, R4 ;  /* 0x0000000400157213 */ /* 0x000fe20000000000 */
[----:B-1----:R-:W-:Y:S01]  /*1a90*/  VIADD R14, R152, 0x19 ;  /* 0x00000019980e7836 */ /* 0x002fe20000000000 */
[----:B------:R-:W-:Y:S01]  /*1aa0*/  @!P2 IADD3 R16, -R16, RZ, RZ ;  /* 0x000000ff1010a210 */ /* 0x000fe20007ffe1ff */
[----:B------:R-:W-:Y:S01]  /*1ab0*/  IMAD.HI.U32 R3, R0, R15, RZ ;  /* 0x0000000f00037227 */ /* 0x000fe200078e00ff */
[----:B------:R-:W-:-:S02]  /*1ac0*/  ISETP.GT.U32.AND P6, PT, R236, R9, PT ;  /* 0x00000009ec00720c */ /* 0x000fc40003fc4070 */
[----:B------:R-:W-:Y:S01]  /*1ad0*/  ISETP.GT.U32.AND P2, PT, R236, R7, PT ;  /* 0x00000007ec00720c */ /* 0x000fe20003f44070 */
[----:B------:R-:W-:Y:S01]  /*1ae0*/  IMAD.HI.U32 R2, R0, R21, RZ ;  /* 0x0000001500027227 */ /* 0x000fe200078e00ff */
[C---:B------:R-:W-:Y:S01]  /*1af0*/  ISETP.GT.U32.AND P1, PT, R236.reuse, R11, PT ;  /* 0x0000000bec00720c */ /* 0x040fe20003f24070 */
[----:B------:R-:W-:Y:S01]  /*1b00*/  STL [R1+0x14], R16 ;  /* 0x0000141001007387 */ /* 0x000fe20000100800 */
[----:B------:R-:W-:Y:S01]  /*1b10*/  IABS R17, R14 ;  /* 0x0000000e00117213 */ /* 0x000fe20000000000 */
[----:B------:R-:W-:Y:S01]  /*1b20*/  IMAD.MOV R22, RZ, RZ, -R3 ;  /* 0x000000ffff167224 */ /* 0x000fe200078e0a03 */
[----:B------:R-:W-:Y:S01]  /*1b30*/  IABS R23, R8 ;  /* 0x0000000800177213 */ /* 0x000fe20000000000 */
[----:B------:R-:W-:Y:S01]  /*1b40*/  IMAD.MOV R2, RZ, RZ, -R2 ;  /* 0x000000ffff027224 */ /* 0x000fe200078e0a02 */
[----:B------:R1:W-:Y:S01]  /*1b50*/  STL [R1+0x10], R5 ;  /* 0x0000100501007387 */ /* 0x0003e20000100800 */
[----:B------:R-:W-:Y:S01]  /*1b60*/  @!P4 IMAD.IADD R13, R13, 0x1, -R236 ;  /* 0x000000010d0dc824 */ /* 0x000fe200078e0aec */
[C---:B------:R-:W-:Y:S01]  /*1b70*/  ISETP.GT.U32.AND P4, PT, R236.reuse, R20, PT ;  /* 0x00000014ec00720c */ /* 0x040fe20003f84070 */
[C---:B------:R-:W-:Y:S01]  /*1b80*/  IMAD R22, R236.reuse, R22, R15 ;  /* 0x00000016ec167224 */ /* 0x040fe200078e020f */
[----:B------:R-:W-:Y:S01]  /*1b90*/  IABS R15, R242 ;  /* 0x000000f2000f7213 */ /* 0x000fe20000000000 */
[----:B------:R-:W-:-:S02]  /*1ba0*/  IMAD R21, R236, R2, R21 ;  /* 0x00000002ec157224 */ /* 0x000fc400078e0215 */
[--C-:B------:R-:W-:Y:S01]  /*1bb0*/  @!P6 IMAD.IADD R9, R9, 0x1, -R236.reuse ;  /* 0x000000010909e824 */ /* 0x100fe200078e0aec */
[C---:B------:R-:W-:Y:S01]  /*1bc0*/  ISETP.GT.U32.AND P6, PT, R236.reuse, R22, PT ;  /* 0x00000016ec00720c */ /* 0x040fe20003fc4070 */
[--C-:B------:R-:W-:Y:S01]  /*1bd0*/  @!P2 IMAD.IADD R7, R7, 0x1, -R236.reuse ;  /* 0x000000010707a824 */ /* 0x100fe200078e0aec */
[----:B------:R-:W-:Y:S01]  /*1be0*/  ISETP.GT.U32.AND P2, PT, R236, R21, PT ;  /* 0x00000015ec00720c */ /* 0x000fe20003f44070 */
[----:B------:R-:W-:Y:S01]  /*1bf0*/  IMAD.HI.U32 R3, R0, R17, RZ ;  /* 0x0000001100037227 */ /* 0x000fe200078e00ff */
[----:B------:R-:W-:Y:S02]  /*1c00*/  @!P1 IADD3 R11, R11, -R236, RZ ;  /* 0x800000ec0b0b9210 */ /* 0x000fe40007ffe0ff */
[----:B------:R-:W-:Y:S01]  /*1c10*/  ISETP.GE.AND P1, PT, R10, RZ, PT ;  /* 0x000000ff0a00720c */ /* 0x000fe20003f26270 */
[--C-:B------:R-:W-:Y:S01]  /*1c20*/  @!P4 IMAD.IADD R20, R20, 0x1, -R236.reuse ;  /* 0x000000011414c824 */ /* 0x100fe200078e0aec */
[----:B------:R-:W-:Y:S01]  /*1c30*/  MOV R157, R7 ;  /* 0x00000007009d7202 */ /* 0x000fe20000000f00 */
[----:B------:R-:W-:Y:S01]  /*1c40*/  IMAD.MOV.U32 R158, RZ, RZ, R13 ;  /* 0x000000ffff9e7224 */ /* 0x000fe200078e000d */
[----:B------:R-:W-:Y:S01]  /*1c50*/  ISETP.GE.AND P4, PT, R12, RZ, PT ;  /* 0x000000ff0c00720c */ /* 0x000fe20003f86270 */
[----:B------:R-:W-:Y:S01]  /*1c60*/  IMAD.MOV R3, RZ, RZ, -R3 ;  /* 0x000000ffff037224 */ /* 0x000fe200078e0a03 */
[----:B------:R-:W-:Y:S01]  /*1c70*/  IADD3 R12, R152, 0x1b, RZ ;  /* 0x0000001b980c7810 */ /* 0x000fe20007ffe0ff */
[--C-:B------:R-:W-:Y:S01]  /*1c80*/  @!P6 IMAD.IADD R22, R22, 0x1, -R236.reuse ;  /* 0x000000011616e824 */ /* 0x100fe200078e0aec */
[C---:B------:R-:W-:Y:S01]  /*1c90*/  ISETP.GT.U32.AND P6, PT, R236.reuse, R20, PT ;  /* 0x00000014ec00720c */ /* 0x040fe20003fc4070 */
[----:B------:R-:W-:Y:S01]  /*1ca0*/  @!P2 IMAD.IADD R21, R21, 0x1, -R236 ;  /* 0x000000011515a824 */ /* 0x000fe200078e0aec */
[----:B------:R-:W-:Y:S01]  /*1cb0*/  ISETP.GT.U32.AND P2, PT, R236, R11, PT ;  /* 0x0000000bec00720c */ /* 0x000fe20003f44070 */
[----:B------:R-:W-:Y:S01]  /*1cc0*/  @!P5 IMAD.MOV R158, RZ, RZ, -R158 ;  /* 0x000000ffff9ed224 */ /* 0x000fe200078e0a9e */
[----:B------:R-:W-:Y:S01]  /*1cd0*/  @!P3 IADD3 R157, -R157, RZ, RZ ;  /* 0x000000ff9d9db210 */ /* 0x000fe20007ffe1ff */
[----:B------:R-:W-:Y:S01]  /*1ce0*/  IMAD.HI.U32 R2, R0, R23, RZ ;  /* 0x0000001700027227 */ /* 0x000fe200078e00ff */
[----:B------:R-:W-:-:S02]  /*1cf0*/  ISETP.GT.U32.AND P5, PT, R236, R21, PT ;  /* 0x00000015ec00720c */ /* 0x000fc40003fa4070 */
[----:B------:R-:W-:Y:S01]  /*1d00*/  ISETP.GT.U32.AND P3, PT, R236, R22, PT ;  /* 0x00000016ec00720c */ /* 0x000fe20003f64070 */
[----:B------:R-:W-:Y:S01]  /*1d10*/  VIADD R10, R152, 0x1a ;  /* 0x0000001a980a7836 */ /* 0x000fe20000000000 */
[----:B------:R-:W-:Y:S01]  /*1d20*/  IADD3 R2, -R2, RZ, RZ ;  /* 0x000000ff02027210 */ /* 0x000fe20007ffe1ff */
[----:B------:R-:W-:Y:S01]  /*1d30*/  IMAD R24, R236, R3, R17 ;  /* 0x00000003ec187224 */ /* 0x000fe200078e0211 */
[----:B-1----:R-:W-:Y:S01]  /*1d40*/  IABS R5, R12 ;  /* 0x0000000c00057213 */ /* 0x002fe20000000000 */
[--C-:B------:R-:W-:Y:S01]  /*1d50*/  @!P6 IMAD.IADD R20, R20, 0x1, -R236.reuse ;  /* 0x000000011414e824 */ /* 0x100fe200078e0aec */
[----:B------:R-:W-:Y:S01]  /*1d60*/  IABS R25, R10 ;  /* 0x0000000a00197213 */ /* 0x000fe20000000000 */
[C---:B------:R-:W-:Y:S01]  /*1d70*/  IMAD R23, R236.reuse, R2, R23 ;  /* 0x00000002ec177224 */ /* 0x040fe200078e0217 */
[----:B------:R-:W-:Y:S01]  /*1d80*/  ISETP.GT.U32.AND P6, PT, R236, R24, PT ;  /* 0x00000018ec00720c */ /* 0x000fe20003fc4070 */
[----:B------:R-:W-:Y:S01]  /*1d90*/  IMAD.MOV.U32 R155, RZ, RZ, R9 ;  /* 0x000000ffff9b7224 */ /* 0x000fe200078e0009 */
[-C--:B------:R-:W-:Y:S01]  /*1da0*/  @!P2 IADD3 R11, R11, -R236.reuse, RZ ;  /* 0x800000ec0b0ba210 */ /* 0x080fe20007ffe0ff */
[----:B------:R-:W-:Y:S01]  /*1db0*/  IMAD.HI.U32 R2, R0, R25, RZ ;  /* 0x0000001900027227 */ /* 0x000fe200078e00ff */
[----:B------:R-:W-:Y:S01]  /*1dc0*/  ISETP.GE.AND P2, PT, R4, RZ, PT ;  /* 0x000000ff0400720c */ /* 0x000fe20003f46270 */
[----:B------:R-:W-:Y:S01]  /*1dd0*/  STL [R1+0x2cf8], R158 ;  /* 0x002cf89e01007387 */ /* 0x000fe20000100800 */
[----:B------:R-:W-:Y:S01]  /*1de0*/  @!P3 IADD3 R22, R22, -R236, RZ ;  /* 0x800000ec1616b210 */ /* 0x000fe20007ffe0ff */
[----:B------:R-:W-:Y:S01]  /*1df0*/  @!P5 IMAD.IADD R21, R21, 0x1, -R236 ;  /* 0x000000011515d824 */ /* 0x000fe200078e0aec */
[----:B------:R-:W-:Y:S01]  /*1e00*/  ISETP.GE.AND P5, PT, R6, RZ, PT ;  /* 0x000000ff0600720c */ /* 0x000fe20003fa6270 */
[----:B------:R-:W-:Y:S01]  /*1e10*/  IMAD.HI.U32 R3, R0, R5, RZ ;  /* 0x0000000500037227 */ /* 0x000fe200078e00ff */
[----:B------:R-:W-:Y:S01]  /*1e20*/  MOV R153, R11 ;  /* 0x0000000b00997202 */ /* 0x000fe20000000f00 */
[----:B------:R-:W-:Y:S01]  /*1e30*/  STL [R1+0x2cfc], R157 ;  /* 0x002cfc9d01007387 */ /* 0x000fe20000100800 */
[----:B------:R-:W-:Y:S01]  /*1e40*/  ISETP.GE.AND P3, PT, R8, RZ, PT ;  /* 0x000000ff0800720c */ /* 0x000fe20003f66270 */
[----:B------:R-:W-:Y:S01]  /*1e50*/  IMAD.MOV R2, RZ, RZ, -R2 ;  /* 0x000000ffff027224 */ /* 0x000fe200078e0a02 */
[----:B------:R-:W-:Y:S01]  /*1e60*/  @!P1 IADD3 R153, -R153, RZ, RZ ;  /* 0x000000ff99999210 */ /* 0x000fe20007ffe1ff */
[----:B------:R-:W-:Y:S01]  /*1e70*/  @!P0 IMAD.MOV R155, RZ, RZ, -R155 ;  /* 0x000000ffff9b8224 */ /* 0x000fe200078e0a9b */
[----:B------:R-:W-:Y:S01]  /*1e80*/  ISETP.GT.U32.AND P0, PT, R236, R23, PT ;  /* 0x00000017ec00720c */ /* 0x000fe20003f04070 */
[----:B------:R-:W-:Y:S01]  /*1e90*/  IMAD.MOV R3, RZ, RZ, -R3 ;  /* 0x000000ffff037224 */ /* 0x000fe200078e0a03 */
[----:B------:R-:W-:Y:S01]  /*1ea0*/  IADD3 R9, R152, 0x25, RZ ;  /* 0x0000002598097810 */ /* 0x000fe20007ffe0ff */
[----:B------:R-:W-:Y:S01]  /*1eb0*/  IMAD R25, R236, R2, R25 ;  /* 0x00000002ec197224 */ /* 0x000fe200078e0219 */
[----:B------:R-:W-:Y:S01]  /*1ec0*/  IADD3 R2, R152, 0x1c, RZ ;  /* 0x0000001c98027810 */ /* 0x000fe20007ffe0ff */
[----:B------:R-:W-:Y:S01]  /*1ed0*/  @!P6 IMAD.IADD R24, R24, 0x1, -R236 ;  /* 0x000000011818e824 */ /* 0x000fe200078e0aec */
[----:B------:R-:W-:Y:S01]  /*1ee0*/  ISETP.GE.AND P6, PT, R10, RZ, PT ;  /* 0x000000ff0a00720c */ /* 0x000fe20003fc6270 */
[C---:B------:R-:W-:Y:S01]  /*1ef0*/  IMAD R26, R236.reuse, R3, R5 ;  /* 0x00000003ec1a7224 */ /* 0x040fe200078e0205 */
[----:B------:R-:W-:Y:S01]  /*1f00*/  IABS R27, R2 ;  /* 0x00000002001b7213 */ /* 0x000fe20000000000 */
[----:B------:R-:W-:Y:S01]  /*1f10*/  @!P2 IMAD.MOV R21, RZ, RZ, -R21 ;  /* 0x000000ffff15a224 */ /* 0x000fe200078e0a15 */
[C---:B------:R-:W-:Y:S01]  /*1f20*/  ISETP.GT.U32.AND P2, PT, R236.reuse, R25, PT ;  /* 0x00000019ec00720c */ /* 0x040fe20003f44070 */
[----:B------:R-:W-:Y:S01]  /*1f30*/  @!P4 IMAD.MOV R20, RZ, RZ, -R20 ;  /* 0x000000ffff14c224 */ /* 0x000fe200078e0a14 */
[C---:B------:R-:W-:Y:S01]  /*1f40*/  ISETP.GT.U32.AND P4, PT, R236.reuse, R24, PT ;  /* 0x00000018ec00720c */ /* 0x040fe20003f84070 */
[----:B------:R-:W-:Y:S01]  /*1f50*/  @!P5 IMAD.MOV R22, RZ, RZ, -R22 ;  /* 0x000000ffff16d224 */ /* 0x000fe200078e0a16 */
[----:B------:R-:W-:Y:S01]  /*1f60*/  ISETP.GT.U32.AND P5, PT, R236, R26, PT ;  /* 0x0000001aec00720c */ /* 0x000fe20003fa4070 */
[--C-:B------:R-:W-:Y:S01]  /*1f70*/  @!P0 IMAD.IADD R23, R23, 0x1, -R236.reuse ;  /* 0x0000000117178824 */ /* 0x100fe200078e0aec */
[----:B------:R-:W-:Y:S01]  /*1f80*/  ISETP.GE.AND P0, PT, R14, RZ, PT ;  /* 0x000000ff0e00720c */ /* 0x000fe20003f06270 */
[C---:B------:R-:W-:Y:S01]  /*1f90*/  VIADD R3, R152.reuse, 0x1d ;  /* 0x0000001d98037836 */ /* 0x040fe20000000000 */
[C---:B------:R-:W-:Y:S01]  /*1fa0*/  IADD3 R11, R152.reuse, 0x42, RZ ;  /* 0x00000042980b7810 */ /* 0x040fe20007ffe0ff */
[----:B------:R-:W-:Y:S01]  /*1fb0*/  VIADD R4, R152, 0x1e ;  /* 0x0000001e98047836 */ /* 0x000fe20000000000 */
[----:B------:R-:W-:Y:S01]  /*1fc0*/  ISETP.GT.U32.AND P1, PT, R236, R23, PT ;  /* 0x00000017ec00720c */ /* 0x000fe20003f24070 */
[----:B------:R-:W-:Y:S01]  /*1fd0*/  VIADD R6, R152, 0x21 ;  /* 0x0000002198067836 */ /* 0x000fe20000000000 */
[----:B------:R-:W-:Y:S01]  /*1fe0*/  IABS R5, R3 ;  /* 0x0000000300057213 */ /* 0x000fe20000000000 */
[--C-:B------:R-:W-:Y:S01]  /*1ff0*/  @!P2 IMAD.IADD R25, R25, 0x1, -R236.reuse ;  /* 0x000000011919a824 */ /* 0x100fe200078e0aec */
[----:B------:R-:W-:Y:S01]  /*2000*/  ISETP.GE.AND P2, PT, R3, RZ, PT ;  /* 0x000000ff0300720c */ /* 0x000fe20003f46270 */
[--C-:B------:R-:W-:Y:S01]  /*2010*/  @!P4 IMAD.IADD R24, R24, 0x1, -R236.reuse ;  /* 0x000000011818c824 */ /* 0x100fe200078e0aec */
[----:B------:R-:W-:Y:S01]  /*2020*/  ISETP.GE.AND P4, PT, R2, RZ, PT ;  /* 0x000000ff0200720c */ /* 0x000fe20003f86270 */
[----:B------:R-:W-:Y:S01]  /*2030*/  IMAD.HI.U32 R2, R0, R27, RZ ;  /* 0x0000001b00027227 */ /* 0x000fe200078e00ff */
[-C--:B------:R-:W-:Y:S01]  /*2040*/  @!P5 IADD3 R26, R26, -R236.reuse, RZ ;  /* 0x800000ec1a1ad210 */ /* 0x080fe20007ffe0ff */
[----:B------:R1:W-:Y:S01]  /*2050*/  STL [R1+0x2d00], R155 ;  /* 0x002d009b01007387 */ /* 0x0003e20000100800 */
[----:B------:R-:W-:Y:S01]  /*2060*/  ISETP.GT.U32.AND P5, PT, R236, R25, PT ;  /* 0x00000019ec00720c */ /* 0x000fe20003fa4070 */
[----:B------:R-:W-:Y:S01]  /*2070*/  IMAD.HI.U32 R3, R0, R5, RZ ;  /* 0x0000000500037227 */ /* 0x000fe200078e00ff */
[----:B------:R-:W-:Y:S01]  /*2080*/  IADD3 R2, -R2, RZ, RZ ;  /* 0x000000ff02027210 */ /* 0x000fe20007ffe1ff */
[----:B------:R-:W-:Y:S01]  /*2090*/  STL [R1+0x2d04], R153 ;  /* 0x002d049901007387 */ /* 0x000fe20000100800 */
[----:B------:R-:W-:Y:S01]  /*20a0*/  @!P1 IADD3 R23, R23, -R236, RZ ;  /* 0x800000ec17179210 */ /* 0x000fe20007ffe0ff */
[----:B------:R-:W-:Y:S01]  /*20b0*/  IMAD.MOV R3, RZ, RZ, -R3 ;  /* 0x000000ffff037224 */ /* 0x000fe200078e0a03 */
[----:B------:R-:W-:Y:S01]  /*20c0*/  IABS R29, R4 ;  /* 0x00000004001d7213 */ /* 0x000fe20000000000 */
[----:B------:R-:W-:Y:S01]  /*20d0*/  IMAD R27, R236, R2, R27 ;  /* 0x00000002ec1b7224 */ /* 0x000fe200078e021b */
[----:B------:R-:W-:Y:S01]  /*20e0*/  IADD3 R2, R152, 0x1f, RZ ;  /* 0x0000001f98027810 */ /* 0x000fe20007ffe0ff */
[----:B------:R-:W-:Y:S01]  /*20f0*/  @!P3 IMAD.MOV R23, RZ, RZ, -R23 ;  /* 0x000000ffff17b224 */ /* 0x000fe200078e0a17 */
[C---:B------:R-:W-:Y:S01]  /*2100*/  ISETP.GT.U32.AND P3, PT, R236.reuse, R26, PT ;  /* 0x0000001aec00720c */ /* 0x040fe20003f64070 */
[C---:B------:R-:W-:Y:S01]  /*2110*/  IMAD R28, R236.reuse, R3, R5 ;  /* 0x00000003ec1c7224 */ /* 0x040fe200078e0205 */
[----:B------:R-:W-:Y:S01]  /*2120*/  IABS R5, R2 ;  /* 0x0000000200057213 */ /* 0x000fe20000000000 */
[----:B------:R-:W-:Y:S01]  /*2130*/  @!P5 IMAD.IADD R25, R25, 0x1, -R236 ;  /* 0x000000011919d824 */ /* 0x000fe200078e0aec */
[----:B------:R-:W-:Y:S01]  /*2140*/  ISETP.GT.U32.AND P5, PT, R236, R27, PT ;  /* 0x0000001bec00720c */ /* 0x000fe20003fa4070 */
[----:B------:R-:W-:Y:S01]  /*2150*/  @!P0 IMAD.MOV R24, RZ, RZ, -R24 ;  /* 0x000000ffff188224 */ /* 0x000fe200078e0a18 */
[----:B------:R-:W-:Y:S01]  /*2160*/  ISETP.GE.AND P0, PT, R4, RZ, PT ;  /* 0x000000ff0400720c */ /* 0x000fe20003f06270 */
[C---:B------:R-:W-:Y:S01]  /*2170*/  VIADD R8, R152.reuse, 0x24 ;  /* 0x0000002498087836 */ /* 0x040fe20000000000 */
[----:B------:R-:W-:Y:S01]  /*2180*/  @!P6 IADD3 R25, -R25, RZ, RZ ;  /* 0x000000ff1919e210 */ /* 0x000fe20007ffe1ff */
[----:B------:R-:W-:Y:S01]  /*2190*/  VIADD R10, R152, 0x41 ;  /* 0x00000041980a7836 */ /* 0x000fe20000000000 */
[----:B------:R-:W-:Y:S01]  /*21a0*/  ISETP.GT.U32.AND P6, PT, R236, R28, PT ;  /* 0x0000001cec00720c */ /* 0x000fe20003fc4070 */
[C---:B------:R-:W-:Y:S01]  /*21b0*/  VIADD R16, R152.reuse, 0xed ;  /* 0x000000ed98107836 */ /* 0x040fe20000000000 */
[----:B------:R-:W-:Y:S01]  /*21c0*/  IADD3 R4, R152, 0x20, RZ ;  /* 0x0000002098047810 */ /* 0x000fe20007ffe0ff */
[--C-:B------:R-:W-:Y:S01]  /*21d0*/  @!P3 IMAD.IADD R26, R26, 0x1, -R236.reuse ;  /* 0x000000011a1ab824 */ /* 0x100fe200078e0aec */
[----:B------:R-:W-:Y:S01]  /*21e0*/  ISETP.GE.AND P3, PT, R2, RZ, PT ;  /* 0x000000ff0200720c */ /* 0x000fe20003f66270 */
[----:B------:R-:W-:Y:S01]  /*21f0*/  IMAD.HI.U32 R2, R0, R29, RZ ;  /* 0x0000001d00027227 */ /* 0x000fe200078e00ff */
[----:B------:R-:W-:Y:S01]  /*2200*/  IABS R31, R4 ;  /* 0x00000004001f7213 */ /* 0x000fe20000000000 */
[----:B------:R-:W-:Y:S01]  /*2210*/  STL [R1+0x2d08], R20 ;  /* 0x002d081401007387 */ /* 0x000fe20000100800 */
[----:B------:R-:W-:Y:S01]  /*2220*/  ISETP.GE.AND P1, PT, R12, RZ, PT ;  /* 0x000000ff0c00720c */ /* 0x000fe20003f26270 */
[----:B------:R-:W-:Y:S01]  /*2230*/  @!P5 IMAD.IADD R27, R27, 0x1, -R236 ;  /* 0x000000011b1bd824 */ /* 0x000fe200078e0aec */
[----:B------:R-:W-:Y:S01]  /*2240*/  IABS R7, R6 ;  /* 0x0000000600077213 */ /* 0x000fe20000000000 */
[----:B------:R-:W-:Y:S01]  /*2250*/  IMAD.MOV R3, RZ, RZ, -R2 ;  /* 0x000000ffff037224 */ /* 0x000fe200078e0a02 */
[----:B------:R-:W-:Y:S01]  /*2260*/  IABS R35, R8 ;  /* 0x0000000800237213 */ /* 0x000fe20000000000 */
[----:B------:R-:W-:Y:S01]  /*2270*/  IMAD.HI.U32 R2, R0, R5, RZ ;  /* 0x0000000500027227 */ /* 0x000fe200078e00ff */
[----:B------:R-:W-:Y:S01]  /*2280*/  ISETP.GT.U32.AND P5, PT, R236, R27, PT ;  /* 0x0000001bec00720c */ /* 0x000fe20003fa4070 */
[----:B------:R-:W-:Y:S01]  /*2290*/  STL [R1+0x2d0c], R21 ;  /* 0x002d0c1501007387 */ /* 0x000fe20000100800 */
[----:B------:R-:W-:Y:S01]  /*22a0*/  IABS R65, R11 ;  /* 0x0000000b00417213 */ /* 0x000fe20000000000 */
[----:B------:R-:W-:Y:S01]  /*22b0*/  @!P6 IMAD.IADD R28, R28, 0x1, -R236 ;  /* 0x000000011c1ce824 */ /* 0x000fe200078e0aec */
[----:B------:R-:W-:Y:S01]  /*22c0*/  IADD3 R2, -R2, RZ, RZ ;  /* 0x000000ff02027210 */ /* 0x000fe20007ffe1ff */
[----:B------:R-:W-:Y:S01]  /*22d0*/  IMAD R29, R236, R3, R29 ;  /* 0x00000003ec1d7224 */ /* 0x000fe200078e021d */
[----:B------:R-:W-:Y:S01]  /*22e0*/  IABS R252, R16 ;  /* 0x0000001000fc7213 */ /* 0x000fe20000000000 */
[----:B------:R-:W-:Y:S01]  /*22f0*/  IMAD.HI.U32 R3, R0, R7, RZ ;  /* 0x0000000700037227 */ /* 0x000fe200078e00ff */
[C---:B------:R-:W-:Y:S01]  /*2300*/  ISETP.GT.U32.AND P6, PT, R236.reuse, R28, PT ;  /* 0x0000001cec00720c */ /* 0x040fe20003fc4070 */
[----:B------:R-:W-:Y:S01]  /*2310*/  STL [R1+0x2d10], R22 ;  /* 0x002d101601007387 */ /* 0x000fe20000100800 */
[----:B------:R-:W-:Y:S01]  /*2320*/  IABS R16, R243 ;  /* 0x000000f300107213 */ /* 0x000fe20000000000 */
[----:B------:R-:W-:Y:S01]  /*2330*/  IMAD R30, R236, R2, R5 ;  /* 0x00000002ec1e7224 */ /* 0x000fe200078e0205 */
[----:B------:R-:W-:Y:S01]  /*2340*/  IABS R5, R9 ;  /* 0x0000000900057213 */ /* 0x000fe20000000000 */
[----:B------:R-:W-:Y:S01]  /*2350*/  IMAD.HI.U32 R2, R0, R31, RZ ;  /* 0x0000001f00027227 */ /* 0x000fe200078e00ff */
[----:B------:R-:W-:Y:S01]  /*2360*/  @!P5 IADD3 R27, R27, -R236, RZ ;  /* 0x800000ec1b1bd210 */ /* 0x000fe20007ffe0ff */
[----:B------:R-:W-:Y:S01]  /*2370*/  STL [R1+0x2d14], R23 ;  /* 0x002d141701007387 */ /* 0x000fe20000100800 */
[C---:B------:R-:W-:Y:S01]  /*2380*/  ISETP.GT.U32.AND P5, PT, R236.reuse, R29, PT ;  /* 0x0000001dec00720c */ /* 0x040fe20003fa4070 */
[----:B------:R-:W-:Y:S01]  /*2390*/  IMAD.MOV R2, RZ, RZ, -R2 ;  /* 0x000000ffff027224 */ /* 0x000fe200078e0a02 */
[----:B------:R-:W-:Y:S01]  /*23a0*/  @!P4 IADD3 R27, -R27, RZ, RZ ;  /* 0x000000ff1b1bc210 */ /* 0x000fe20007ffe1ff */
[----:B------:R-:W-:Y:S01]  /*23b0*/  IMAD.MOV R3, RZ, RZ, -R3 ;  /* 0x000000ffff037224 */ /* 0x000fe200078e0a03 */
[C---:B------:R-:W-:Y:S01]  /*23c0*/  ISETP.GT.U32.AND P4, PT, R236.reuse, R30, PT ;  /* 0x0000001eec00720c */ /* 0x040fe20003f84070 */
[----:B------:R-:W-:Y:S01]  /*23d0*/  IMAD R31, R236, R2, R31 ;  /* 0x00000002ec1f7224 */ /* 0x000fe200078e021f */
[----:B------:R-:W-:Y:S01]  /*23e0*/  STL [R1+0x2d18], R24 ;  /* 0x002d181801007387 */ /* 0x000fe20000100800 */
[----:B------:R-:W-:Y:S01]  /*23f0*/  @!P1 IMAD.MOV R26, RZ, RZ, -R26 ;  /* 0x000000ffff1a9224 */ /* 0x000fe200078e0a1a */
[----:B------:R-:W-:Y:S01]  /*2400*/  ISETP.GE.AND P1, PT, R4, RZ, PT ;  /* 0x000000ff0400720c */ /* 0x000fe20003f26270 */
[----:B------:R-:W-:Y:S01]  /*2410*/  IMAD R32, R236, R3, R7 ;  /* 0x00000003ec207224 */ /* 0x000fe200078e0207 */
[----:B------:R-:W-:Y:S01]  /*2420*/  IADD3 R7, R152, 0x23, RZ ;  /* 0x0000002398077810 */ /* 0x000fe20007ffe0ff */
[--C-:B------:R-:W-:Y:S01]  /*2430*/  @!P6 IMAD.IADD R28, R28, 0x1, -R236.reuse ;  /* 0x000000011c1ce824 */ /* 0x100fe200078e0aec */
[----:B------:R-:W-:Y:S01]  /*2440*/  ISETP.GT.U32.AND P6, PT, R236, R31, PT ;  /* 0x0000001fec00720c */ /* 0x000fe20003fc4070 */
[----:B------:R-:W-:Y:S01]  /*2450*/  VIADD R4, R152, 0x22 ;  /* 0x0000002298047836 */ /* 0x000fe20000000000 */
[----:B------:R-:W-:Y:S01]  /*2460*/  IABS R3, R7 ;  /* 0x0000000700037213 */ /* 0x000fe20000000000 */
[--C-:B------:R-:W-:Y:S01]  /*2470*/  @!P5 IMAD.IADD R29, R29, 0x1, -R236.reuse ;  /* 0x000000011d1dd824 */ /* 0x100fe200078e0aec */
[----:B------:R-:W-:Y:S01]  /*2480*/  ISETP.GT.U32.AND P5, PT, R236, R32, PT ;  /* 0x00000020ec00720c */ /* 0x000fe20003fa4070 */
[----:B------:R-:W-:Y:S01]  /*2490*/  @!P4 IMAD.IADD R30, R30, 0x1, -R236 ;  /* 0x000000011e1ec824 */ /* 0x000fe200078e0aec */
[----:B------:R-:W-:Y:S01]  /*24a0*/  IABS R33, R4 ;  /* 0x0000000400217213 */ /* 0x000fe20000000000 */
[----:B------:R-:W-:Y:S01]  /*24b0*/  @!P2 IMAD.MOV R28, RZ, RZ, -R28 ;  /* 0x000000ffff1ca224 */ /* 0x000fe200078e0a1c */
[----:B------:R-:W-:Y:S01]  /*24c0*/  ISETP.GT.U32.AND P4, PT, R236, R29, PT ;  /* 0x0000001dec00720c */ /* 0x000fe20003f84070 */
[----:B------:R-:W-:Y:S01]  /*24d0*/  VIADD R12, R152, 0x43 ;  /* 0x00000043980c7836 */ /* 0x000fe20000000000 */
[----:B------:R2:W-:Y:S01]  /*24e0*/  STL [R1+0x2d1c], R25 ;  /* 0x002d1c1901007387 */ /* 0x0005e20000100800 */
[----:B------:R-:W-:Y:S01]  /*24f0*/  IMAD.HI.U32 R2, R0, R33, RZ ;  /* 0x0000002100027227 */ /* 0x000fe200078e00ff */
[----:B-1----:R-:W-:-:S02]  /*2500*/  IADD3 R155, R152, 0xf7, RZ ;  /* 0x000000f7989b7810 */ /* 0x002fc40007ffe0ff */
[----:B------:R-:W-:Y:S01]  /*2510*/  STL [R1+0x2d20], R26 ;  /* 0x002d201a01007387 */ /* 0x000fe20000100800 */
[----:B------:R-:W-:Y:S01]  /*2520*/  @!P6 IMAD.IADD R31, R31, 0x1, -R236 ;  /* 0x000000011f1fe824 */ /* 0x000fe200078e0aec */
[----:B------:R-:W-:Y:S01]  /*2530*/  ISETP.GT.U32.AND P6, PT, R236, R30, PT ;  /* 0x0000001eec00720c */ /* 0x000fe20003fc4070 */
[----:B------:R-:W-:Y:S01]  /*2540*/  IMAD.MOV R2, RZ, RZ, -R2 ;  /* 0x000000ffff027224 */ /* 0x000fe200078e0a02 */
[----:B------:R-:W-:Y:S01]  /*2550*/  @!P5 IADD3 R32, R32, -R236, RZ ;  /* 0x800000ec2020d210 */ /* 0x000fe20007ffe0ff */
[----:B------:R1:W-:Y:S01]  /*2560*/  STL [R1+0x2d24], R27 ;  /* 0x002d241b01007387 */ /* 0x0003e20000100800 */
[C---:B------:R-:W-:Y:S01]  /*2570*/  ISETP.GT.U32.AND P5, PT, R236.reuse, R31, PT ;  /* 0x0000001fec00720c */ /* 0x040fe20003fa4070 */
[----:B------:R-:W-:Y:S01]  /*2580*/  IMAD R33, R236, R2, R33 ;  /* 0x00000002ec217224 */ /* 0x000fe200078e0221 */
[----:B------:R-:W-:Y:S01]  /*2590*/  @!P4 IADD3 R29, R29, -R236, RZ ;  /* 0x800000ec1d1dc210 */ /* 0x000fe20007ffe0ff */
[----:B------:R-:W-:Y:S01]  /*25a0*/  IMAD.HI.U32 R2, R0, R3, RZ ;  /* 0x0000000300027227 */ /* 0x000fe200078e00ff */
[C---:B------:R-:W-:Y:S01]  /*25b0*/  ISETP.GT.U32.AND P2, PT, R236.reuse, R32, PT ;  /* 0x00000020ec00720c */ /* 0x040fe20003f44070 */
[----:B------:R-:W-:Y:S01]  /*25c0*/  STL [R1+0x2d28], R28 ;  /* 0x002d281c01007387 */ /* 0x000fe20000100800 */
[----:B------:R-:W-:Y:S01]  /*25d0*/  ISETP.GT.U32.AND P4, PT, R236, R33, PT ;  /* 0x00000021ec00720c */ /* 0x000fe20003f84070 */
[----:B------:R-:W-:Y:S01]  /*25e0*/  IMAD.MOV R2, RZ, RZ, -R2 ;  /* 0x000000ffff027224 */ /* 0x000fe200078e0a02 */
[----:B--2---:R-:W-:Y:S01]  /*25f0*/  IADD3 R25, R152, 0xf4, RZ ;  /* 0x000000f498197810 */ /* 0x004fe20007ffe0ff */
[----:B------:R-:W-:Y:S01]  /*2600*/  @!P6 IMAD.IADD R30, R30, 0x1, -R236 ;  /* 0x000000011e1ee824 */ /* 0x000fe200078e0aec */
[----:B------:R-:W-:Y:S01]  /*2610*/  ISETP.GE.AND P6, PT, R6, RZ, PT ;  /* 0x000000ff0600720c */ /* 0x000fe20003fc6270 */
[----:B------:R-:W-:Y:S01]  /*2620*/  IMAD R34, R236, R2, R3 ;  /* 0x00000002ec227224 */ /* 0x000fe200078e0203 */
[C---:B-1----:R-:W-:Y:S01]  /*2630*/  IADD3 R27, R152.reuse, 0xf2, RZ ;  /* 0x000000f2981b7810 */ /* 0x042fe20007ffe0ff */
[----:B------:R-:W-:Y:S01]  /*2640*/  VIADD R6, R152, 0x26 ;  /* 0x0000002698067836 */ /* 0x000fe20000000000 */
[----:B------:R-:W-:Y:S01]  /*2650*/  @!P5 IADD3 R31, R31, -R236, RZ ;  /* 0x800000ec1f1fd210 */ /* 0x000fe20007ffe0ff */
[----:B------:R-:W-:Y:S01]  /*2660*/  IMAD.HI.U32 R2, R0, R35, RZ ;  /* 0x0000002300027227 */ /* 0x000fe200078e00ff */
[----:B------:R-:W-:-:S02]  /*2670*/  ISETP.GT.U32.AND P5, PT, R236, R34, PT ;  /* 0x00000022ec00720c */ /* 0x000fc40003fa4070 */
[----:B------:R-:W-:Y:S01]  /*2680*/  IABS R37, R6 ;  /* 0x0000000600257213 */ /* 0x000fe20000000000 */
[----:B------:R-:W-:Y:S01]  /*2690*/  IMAD.MOV R2, RZ, RZ, -R2 ;  /* 0x000000ffff027224 */ /* 0x000fe200078e0a02 */
[----:B------:R-:W-:Y:S01]  /*26a0*/  @!P3 IADD3 R30, -R30, RZ, RZ ;  /* 0x000000ff1e1eb210 */ /* 0x000fe20007ffe1ff */
[----:B------:R-:W-:Y:S01]  /*26b0*/  IMAD.HI.U32 R3, R0, R5, RZ ;  /* 0x0000000500037227 */ /* 0x000fe200078e00ff */
[----:B------:R-:W-:Y:S02]  /*26c0*/  IABS R14, R27 ;  /* 0x0000001b000e7213 */ /* 0x000fe40000000000 */
[----:B------:R-:W-:Y:S01]  /*26d0*/  IADD3 R158, R152, 0xf9, RZ ;  /* 0x000000f9989e7810 */ /* 0x000fe20007ffe0ff */
[----:B------:R-:W-:Y:S01]  /*26e0*/  IMAD R35, R236, R2, R35 ;  /* 0x00000002ec237224 */ /* 0x000fe200078e0223 */
[----:B------:R-:W-:Y:S01]  /*26f0*/  IADD3 R3, -R3, RZ, RZ ;  /* 0x000000ff03037210 */ /* 0x000fe20007ffe1ff */
[----:B------:R-:W-:Y:S01]  /*2700*/  IMAD.HI.U32 R2, R0, R37, RZ ;  /* 0x0000002500027227 */ /* 0x000fe200078e00ff */
[----:B------:R-:W-:-:S02]  /*2710*/  IADD3 R22, R152, 0xfb, RZ ;  /* 0x000000fb98167810 */ /* 0x000fc40007ffe0ff */
[----:B------:R-:W-:Y:S01]  /*2720*/  @!P5 IADD3 R34, R34, -R236, RZ ;  /* 0x800000ec2222d210 */ /* 0x000fe20007ffe0ff */
[----:B------:R-:W-:Y:S01]  /*2730*/  IMAD.MOV R2, RZ, RZ, -R2 ;  /* 0x000000ffff027224 */ /* 0x000fe200078e0a02 */
[----:B------:R-:W-:Y:S01]  /*2740*/  ISETP.GT.U32.AND P3, PT, R236, R35, PT ;  /* 0x00000023ec00720c */ /* 0x000fe20003f64070 */
[--C-:B------:R-:W-:Y:S01]  /*2750*/  @!P2 IMAD.IADD R32, R32, 0x1, -R236.reuse ;  /* 0x000000012020a824 */ /* 0x100fe200078e0aec */
[C---:B------:R-:W-:Y:S01]  /*2760*/  ISETP.GT.U32.AND P5, PT, R236.reuse, R34, PT ;  /* 0x00000022ec00720c */ /* 0x040fe20003fa4070 */
[----:B------:R-:W-:Y:S01]  /*2770*/  IMAD R37, R236, R2, R37 ;  /* 0x00000002ec257224 */ /* 0x000fe200078e0225 */
[----:B------:R-:W-:Y:S01]  /*2780*/  ISETP.GE.AND P2, PT, R4, RZ, PT ;  /* 0x000000ff0400720c */ /* 0x000fe20003f46270 */
[----:B------:R-:W-:Y:S01]  /*2790*/  @!P4 IMAD.IADD R33, R33, 0x1, -R236 ;  /* 0x000000012121c824 */ /* 0x000fe200078e0aec */
[----:B------:R-:W-:Y:S01]  /*27a0*/  ISETP.GE.AND P4, PT, R7, RZ, PT ;  /* 0x000000ff0700720c */ /* 0x000fe20003f86270 */
[----:B------:R-:W-:Y:S02]  /*27b0*/  IMAD R36, R236, R3, R5 ;  /* 0x00000003ec247224 */ /* 0x000fe400078e0205 */
[----:B------:R-:W-:-:S02]  /*27c0*/  VIADD R4, R152, 0x27 ;  /* 0x0000002798047836 */ /* 0x000fc40000000000 */
[----:B------:R-:W-:Y:S01]  /*27d0*/  @!P0 IMAD.MOV R29, RZ, RZ, -R29 ;  /* 0x000000ffff1d8224 */ /* 0x000fe200078e0a1d */
[C---:B------:R-:W-:Y:S01]  /*27e0*/  ISETP.GT.U32.AND P0, PT, R236.reuse, R33, PT ;  /* 0x00000021ec00720c */ /* 0x040fe20003f04070 */
[----:B------:R-:W-:Y:S01]  /*27f0*/  @!P6 IMAD.MOV R32, RZ, RZ, -R32 ;  /* 0x000000ffff20e224 */ /* 0x000fe200078e0a20 */
[----:B------:R-:W-:Y:S01]  /*2800*/  ISETP.GT.U32.AND P6, PT, R236, R36, PT ;  /* 0x00000024ec00720c */ /* 0x000fe20003fc4070 */
[----:B------:R-:W-:Y:S01]  /*2810*/  @!P5 IMAD.IADD R34, R34, 0x1, -R236 ;  /* 0x000000012222d824 */ /* 0x000fe200078e0aec */
[----:B------:R-:W-:Y:S01]  /*2820*/  ISETP.GT.U32.AND P5, PT, R236, R37, PT ;  /* 0x00000025ec00720c */ /* 0x000fe20003fa4070 */
[----:B------:R-:W-:Y:S01]  /*2830*/  @!P1 IMAD.MOV R31, RZ, RZ, -R31 ;  /* 0x000000ffff1f9224 */ /* 0x000fe200078e0a1f */
[----:B------:R-:W-:Y:S01]  /*2840*/  ISETP.GE.AND P1, PT, R8, RZ, PT ;  /* 0x000000ff0800720c */ /* 0x000fe20003f26270 */
[C---:B------:R-:W-:Y:S01]  /*2850*/  VIADD R8, R152.reuse, 0x28 ;  /* 0x0000002898087836 */ /* 0x040fe20000000000 */
[----:B------:R-:W-:Y:S01]  /*2860*/  IABS R3, R4 ;  /* 0x0000000400037213 */ /* 0x000fe20000000000 */
[----:B------:R-:W-:Y:S01]  /*2870*/  @!P4 IMAD.MOV R34, RZ, RZ, -R34 ;  /* 0x000000ffff22c224 */ /* 0x000fe200078e0a22 */
[----:B------:R-:W-:Y:S01]  /*2880*/  @!P3 IADD3 R35, R35, -R236, RZ ;  /* 0x800000ec2323b210 */ /* 0x000fe20007ffe0ff */
[----:B------:R-:W-:Y:S01]  /*2890*/  VIADD R26, R152, 0xf3 ;  /* 0x000000f3981a7836 */ /* 0x000fe20000000000 */
[----:B------:R-:W-:Y:S01]  /*28a0*/  IABS R39, R8 ;  /* 0x0000000800277213 */ /* 0x000fe20000000000 */
[----:B------:R-:W-:Y:S01]  /*28b0*/  IMAD.HI.U32 R2, R0, R3, RZ ;  /* 0x0000000300027227 */ /* 0x000fe200078e00ff */
[-C--:B------:R-:W-:Y:S01]  /*28c0*/  @!P0 IADD3 R33, R33, -R236.reuse, RZ ;  /* 0x800000ec21218210 */ /* 0x080fe20007ffe0ff */
[----:B------:R-:W-:Y:S01]  /*28d0*/  STL [R1+0x2d2c], R29 ;  /* 0x002d2c1d01007387 */ /* 0x000fe20000100800 */
[----:B------:R-:W-:Y:S01]  /*28e0*/  ISETP.GE.AND P3, PT, R6, RZ, PT ;  /* 0x000000ff0600720c */ /* 0x000fe20003f66270 */
[----:B------:R-:W-:Y:S01]  /*28f0*/  IMAD.MOV R38, RZ, RZ, -R2 ;  /* 0x000000ffff267224 */ /* 0x000fe200078e0a02 */
[----:B------:R-:W-:Y:S01]  /*2900*/  @!P5 IADD3 R37, R37, -R236, RZ ;  /* 0x800000ec2525d210 */ /* 0x000fe20007ffe0ff */
[----:B------:R-:W-:Y:S01]  /*2910*/  @!P6 IMAD.IADD R36, R36, 0x1, -R236 ;  /* 0x000000012424e824 */ /* 0x000fe200078e0aec */
[----:B------:R-:W-:Y:S01]  /*2920*/  @!P2 IADD3 R33, -R33, RZ, RZ ;  /* 0x000000ff2121a210 */ /* 0x000fe20007ffe1ff */
[----:B------:R-:W-:Y:S01]  /*2930*/  IMAD.HI.U32 R2, R0, R39, RZ ;  /* 0x0000002700027227 */ /* 0x000fe200078e00ff */
[C---:B------:R-:W-:Y:S01]  /*2940*/  ISETP.GT.U32.AND P5, PT, R236.reuse, R37, PT ;  /* 0x00000025ec00720c */ /* 0x040fe20003fa4070 */
[----:B------:R-:W-:Y:S01]  /*2950*/  STL [R1+0x2d30], R30 ;  /* 0x002d301e01007387 */ /* 0x000fe20000100800 */
[C---:B------:R-:W-:Y:S01]  /*2960*/  ISETP.GT.U32.AND P2, PT, R236.reuse, R36, PT ;  /* 0x00000024ec00720c */ /* 0x040fe20003f44070 */
[----:B------:R-:W-:Y:S01]  /*2970*/  IMAD.MOV R2, RZ, RZ, -R2 ;  /* 0x000000ffff027224 */ /* 0x000fe200078e0a02 */
[----:B------:R-:W-:Y:S01]  /*2980*/  ISETP.GT.U32.AND P6, PT, R236, R35, PT ;  /* 0x00000023ec00720c */ /* 0x000fe20003fc4070 */
[----:B------:R-:W-:Y:S01]  /*2990*/  VIADD R6, R152, 0x29 ;  /* 0x0000002998067836 */ /* 0x000fe20000000000 */
[----:B------:R-:W-:Y:S01]  /*29a0*/  ISETP.GE.AND P0, PT, R9, RZ, PT ;  /* 0x000000ff0900720c */ /* 0x000fe20003f06270 */
[C---:B------:R-:W-:Y:S01]  /*29b0*/  IMAD R39, R236.reuse, R2, R39 ;  /* 0x00000002ec277224 */ /* 0x040fe200078e0227 */
[----:B------:R-:W-:Y:S01]  /*29c0*/  IABS R13, R26 ;  /* 0x0000001a000d7213 */ /* 0x000fe20000000000 */
[----:B------:R-:W-:Y:S01]  /*29d0*/  IMAD R38, R236, R38, R3 ;  /* 0x00000026ec267224 */ /* 0x000fe200078e0203 */
[----:B------:R-:W-:Y:S01]  /*29e0*/  IABS R5, R6 ;  /* 0x0000000600057213 */ /* 0x000fe20000000000 */
[----:B------:R-:W-:Y:S01]  /*29f0*/  VIADD R9, R152, 0x2a ;  /* 0x0000002a98097836 */ /* 0x000fe20000000000 */
[----:B------:R1:W-:Y:S01]  /*2a00*/  STL [R1+0x2d38], R31 ;  /* 0x002d381f01007387 */ /* 0x0003e20000100800 */
[--C-:B------:R-:W-:Y:S01]  /*2a10*/  @!P5 IMAD.IADD R37, R37, 0x1, -R236.reuse ;  /* 0x000000012525d824 */ /* 0x100fe200078e0aec */
[----:B------:R-:W-:Y:S01]  /*2a20*/  ISETP.GT.U32.AND P5, PT, R236, R39, PT ;  /* 0x00000027ec00720c */ /* 0x000fe20003fa4070 */
[----:B------:R-:W-:Y:S01]  /*2a30*/  IMAD.HI.U32 R2, R0, R5, RZ ;  /* 0x0000000500027227 */ /* 0x000fe200078e00ff */
[----:B------:R-:W-:Y:S01]  /*2a40*/  @!P2 IADD3 R36, R36, -R236, RZ ;  /* 0x800000ec2424a210 */ /* 0x000fe20007ffe0ff */
[----:B------:R2:W-:Y:S01]  /*2a50*/  STL [R1+0x2ce0], R26 ;  /* 0x002ce01a01007387 */ /* 0x0005e20000100800 */
[----:B------:R-:W-:Y:S01]  /*2a60*/  ISETP.GE.AND P2, PT, R4, RZ, PT ;  /* 0x000000ff0400720c */ /* 0x000fe20003f46270 */
[----:B------:R-:W-:Y:S01]  /*2a70*/  VIADD R4, R152, 0x2b ;  /* 0x0000002b98047836 */ /* 0x000fe20000000000 */
[----:B------:R-:W-:Y:S01]  /*2a80*/  IADD3 R2, -R2, RZ, RZ ;  /* 0x000000ff02027210 */ /* 0x000fe20007ffe1ff */
[----:B------:R-:W-:Y:S01]  /*2a90*/  @!P6 IMAD.IADD R35, R35, 0x1, -R236 ;  /* 0x000000012323e824 */ /* 0x000fe200078e0aec */
[C---:B------:R-:W-:Y:S01]  /*2aa0*/  ISETP.GT.U32.AND P6, PT, R236.reuse, R38, PT ;  /* 0x00000026ec00720c */ /* 0x040fe20003fc4070 */
[----:B------:R-:W-:Y:S01]  /*2ab0*/  @!P0 IMAD.MOV R36, RZ, RZ, -R36 ;  /* 0x000000ffff248224 */ /* 0x000fe200078e0a24 */
[----:B------:R-:W-:Y:S01]  /*2ac0*/  IABS R7, R4 ;  /* 0x0000000400077213 */ /* 0x000fe20000000000 */
[----:B------:R-:W-:Y:S01]  /*2ad0*/  IMAD R40, R236, R2, R5 ;  /* 0x00000002ec287224 */ /* 0x000fe200078e0205 */
[----:B------:R-:W-:Y:S01]  /*2ae0*/  IABS R41, R9 ;  /* 0x0000000900297213 */ /* 0x000fe20000000000 */
[----:B------:R-:W-:Y:S01]  /*2af0*/  @!P5 IMAD.IADD R39, R39, 0x1, -R236 ;  /* 0x000000012727d824 */ /* 0x000fe200078e0aec */
[----:B------:R-:W-:Y:S01]  /*2b00*/  @!P3 IADD3 R37, -R37, RZ, RZ ;  /* 0x000000ff2525b210 */ /* 0x000fe20007ffe1ff */
[----:B------:R-:W-:Y:S01]  /*2b10*/  IMAD.HI.U32 R2, R0, R7, RZ ;  /* 0x0000000700027227 */ /* 0x000fe200078e00ff */
[----:B------:R-:W-:Y:S01]  /*2b20*/  ISETP.GE.AND P0, PT, R6, RZ, PT ;  /* 0x000000ff0600720c */ /* 0x000fe20003f06270 */
[----:B------:R3:W-:Y:S01]  /*2b30*/  STL [R1+0x2cdc], R25 ;  /* 0x002cdc1901007387 */ /* 0x0007e20000100800 */
[----:B------:R-:W-:Y:S01]  /*2b40*/  ISETP.GT.U32.AND P5, PT, R236, R39, PT ;  /* 0x00000027ec00720c */ /* 0x000fe20003fa4070 */
[----:B------:R-:W-:Y:S01]  /*2b50*/  IMAD.HI.U32 R3, R0, R41, RZ ;  /* 0x0000002900037227 */ /* 0x000fe200078e00ff */
[----:B------:R-:W-:-:S02]  /*2b60*/  IADD3 R2, -R2, RZ, RZ ;  /* 0x000000ff02027210 */ /* 0x000fc40007ffe1ff */
[----:B-1----:R-:W-:Y:S01]  /*2b70*/  IADD3 R31, R152, 0xfe, RZ ;  /* 0x000000fe981f7810 */ /* 0x002fe20007ffe0ff */
[----:B------:R-:W-:Y:S01]  /*2b80*/  @!P6 IMAD.IADD R38, R38, 0x1, -R236 ;  /* 0x000000012626e824 */ /* 0x000fe200078e0aec */
[----:B------:R-:W-:Y:S01]  /*2b90*/  ISETP.GE.AND P6, PT, R8, RZ, PT ;  /* 0x000000ff0800720c */ /* 0x000fe20003fc6270 */
[----:B------:R-:W-:Y:S01]  /*2ba0*/  IMAD R42, R236, R2, R7 ;  /* 0x00000002ec2a7224 */ /* 0x000fe200078e0207 */
[----:B------:R-:W-:Y:S01]  /*2bb0*/  IADD3 R8, R152, 0x2c, RZ ;  /* 0x0000002c98087810 */ /* 0x000fe20007ffe0ff */
[----:B------:R-:W-:Y:S01]  /*2bc0*/  IMAD.MOV R3, RZ, RZ, -R3 ;  /* 0x000000ffff037224 */ /* 0x000fe200078e0a03 */
[C---:B------:R-:W-:Y:S01]  /*2bd0*/  ISETP.GT.U32.AND P4, PT, R236.reuse, R38, PT ;  /* 0x00000026ec00720c */ /* 0x040fe20003f84070 */
[----:B------:R-:W-:Y:S01]  /*2be0*/  @!P1 IMAD.MOV R35, RZ, RZ, -R35 ;  /* 0x000000ffff239224 */ /* 0x000fe200078e0a23 */
[----:B------:R-:W-:Y:S01]  /*2bf0*/  IABS R43, R8 ;  /* 0x00000008002b7213 */ /* 0x000fe20000000000 */
[----:B------:R-:W-:Y:S01]  /*2c00*/  IMAD R41, R236, R3, R41 ;  /* 0x00000003ec297224 */ /* 0x000fe200078e0229 */
[----:B------:R-:W-:Y:S01]  /*2c10*/  @!P5 IADD3 R39, R39, -R236, RZ ;  /* 0x800000ec2727d210 */ /* 0x000fe20007ffe0ff */
[----:B------:R-:W-:Y:S01]  /*2c20*/  VIADD R5, R152, 0x2d ;  /* 0x0000002d98057836 */ /* 0x000fe20000000000 */
[----:B------:R-:W-:Y:S01]  /*2c30*/  ISETP.GT.U32.AND P5, PT, R236, R42, PT ;  /* 0x0000002aec00720c */ /* 0x000fe20003fa4070 */
[----:B------:R-:W-:Y:S01]  /*2c40*/  IMAD.HI.U32 R2, R0, R43, RZ ;  /* 0x0000002b00027227 */ /* 0x000fe200078e00ff */
[----:B------:R-:W-:-:S02]  /*2c50*/  ISETP.GT.U32.AND P1, PT, R236, R40, PT ;  /* 0x00000028ec00720c */ /* 0x000fc40003f24070 */
[----:B------:R-:W-:Y:S01]  /*2c60*/  ISETP.GT.U32.AND P3, PT, R236, R41, PT ;  /* 0x00000029ec00720c */ /* 0x000fe20003f64070 */
[----:B------:R-:W-:Y:S01]  /*2c70*/  VIADD R6, R152, 0x2f ;  /* 0x0000002f98067836 */ /* 0x000fe20000000000 */
[----:B------:R-:W-:Y:S01]  /*2c80*/  IADD3 R2, -R2, RZ, RZ ;  /* 0x000000ff02027210 */ /* 0x000fe20007ffe1ff */
[----:B------:R-:W-:Y:S01]  /*2c90*/  @!P4 IMAD.IADD R38, R38, 0x1, -R236 ;  /* 0x000000012626c824 */ /* 0x000fe200078e0aec */
[----:B------:R-:W-:Y:S01]  /*2ca0*/  IABS R3, R5 ;  /* 0x0000000500037213 */ /* 0x000fe20000000000 */
[----:B------:R-:W-:Y:S01]  /*2cb0*/  @!P6 IMAD.MOV R39, RZ, RZ, -R39 ;  /* 0x000000ffff27e224 */ /* 0x000fe200078e0a27 */
[----:B------:R-:W-:Y:S01]  /*2cc0*/  ISETP.GE.AND P4, PT, R9, RZ, PT ;  /* 0x000000ff0900720c */ /* 0x000fe20003f86270 */
[----:B------:R-:W-:Y:S01]  /*2cd0*/  IMAD R43, R236, R2, R43 ;  /* 0x00000002ec2b7224 */ /* 0x000fe200078e022b */
[----:B------:R-:W-:Y:S01]  /*2ce0*/  IADD3 R7, R152, 0x30, RZ ;  /* 0x0000003098077810 */ /* 0x000fe20007ffe0ff */
[----:B------:R-:W-:Y:S01]  /*2cf0*/  IMAD.HI.U32 R2, R0, R3, RZ ;  /* 0x0000000300027227 */ /* 0x000fe200078e00ff */
[----:B------:R-:W-:-:S02]  /*2d00*/  @!P5 IADD3 R42, R42, -R236, RZ ;  /* 0x800000ec2a2ad210 */ /* 0x000fc40007ffe0ff */
[----:B------:R-:W-:Y:S01]  /*2d10*/  IABS R47, R7 ;  /* 0x00000007002f7213 */ /* 0x000fe20000000000 */
[----:B------:R-:W-:Y:S01]  /*2d20*/  @!P1 IMAD.IADD R40, R40, 0x1, -R236 ;  /* 0x0000000128289824 */ /* 0x000fe200078e0aec */
[----:B------:R-:W-:Y:S01]  /*2d30*/  ISETP.GT.U32.AND P5, PT, R236, R42, PT ;  /* 0x0000002aec00720c */ /* 0x000fe20003fa4070 */
[----:B------:R-:W-:Y:S01]  /*2d40*/  IMAD.MOV R2, RZ, RZ, -R2 ;  /* 0x000000ffff027224 */ /* 0x000fe200078e0a02 */
[----:B------:R-:W-:Y:S01]  /*2d50*/  ISETP.GE.AND P1, PT, R4, RZ, PT ;  /* 0x000000ff0400720c */ /* 0x000fe20003f26270 */
[----:B------:R-:W-:Y:S01]  /*2d60*/  @!P2 IMAD.MOV R38, RZ, RZ, -R38 ;  /* 0x000000ffff26a224 */ /* 0x000fe200078e0a26 */
[----:B------:R-:W-:Y:S01]  /*2d70*/  ISETP.GT.U32.AND P2, PT, R236, R40, PT ;  /* 0x00000028ec00720c */ /* 0x000fe20003f44070 */
[----:B------:R-:W-:Y:S01]  /*2d80*/  @!P3 IMAD.IADD R41, R41, 0x1, -R236 ;  /* 0x000000012929b824 */ /* 0x000fe200078e0aec */
[----:B------:R-:W-:Y:S01]  /*2d90*/  ISETP.GE.AND P6, PT, R8, RZ, PT ;  /* 0x000000ff0800720c */ /* 0x000fe20003fc6270 */
[----:B------:R-:W-:Y:S01]  /*2da0*/  IMAD R44, R236, R2, R3 ;  /* 0x00000002ec2c7224 */ /* 0x000fe200078e0203 */
[C---:B------:R-:W-:Y:S01]  /*2db0*/  IADD3 R9, R152.reuse, 0x37, RZ ;  /* 0x0000003798097810 */ /* 0x040fe20007ffe0ff */
[----:B------:R-:W-:Y:S01]  /*2dc0*/  VIADD R4, R152, 0x2e ;  /* 0x0000002e98047836 */ /* 0x000fe20000000000 */
[----:B------:R-:W-:Y:S01]  /*2dd0*/  ISETP.GT.U32.AND P3, PT, R236, R41, PT ;  /* 0x00000029ec00720c */ /* 0x000fe20003f64070 */
[----:B------:R-:W-:-:S03]  /*2de0*/  IMAD.HI.U32 R3, R0, R47, RZ ;  /* 0x0000002f00037227 */ /* 0x000fc600078e00ff */
[----:B------:R-:W-:Y:S01]  /*2df0*/  IABS R45, R4 ;  /* 0x00000004002d7213 */ /* 0x000fe20000000000 */
[--C-:B------:R-:W-:Y:S01]  /*2e00*/  @!P5 IMAD.IADD R42, R42, 0x1, -R236.reuse ;  /* 0x000000012a2ad824 */ /* 0x100fe200078e0aec */
[----:B------:R-:W-:Y:S01]  /*2e10*/  ISETP.GT.U32.AND P5, PT, R236, R44, PT ;  /* 0x0000002cec00720c */ /* 0x000fe20003fa4070 */
[----:B------:R-:W-:Y:S01]  /*2e20*/  VIADD R8, R152, 0x36 ;  /* 0x0000003698087836 */ /* 0x000fe20000000000 */
[----:B------:R-:W-:Y:S01]  /*2e30*/  @!P2 IADD3 R40, R40, -R236, RZ ;  /* 0x800000ec2828a210 */ /* 0x000fe20007ffe0ff */
[----:B------:R-:W-:Y:S01]  /*2e40*/  IMAD.HI.U32 R2, R0, R45, RZ ;  /* 0x0000002d00027227 */ /* 0x000fe200078e00ff */
[----:B------:R-:W-:Y:S02]  /*2e50*/  ISETP.GT.U32.AND P2, PT, R236, R43, PT ;  /* 0x0000002bec00720c */ /* 0x000fe40003f44070 */
[----:B------:R-:W-:Y:S01]  /*2e60*/  IADD3 R3, -R3, RZ, RZ ;  /* 0x000000ff03037210 */ /* 0x000fe20007ffe1ff */
[----:B------:R-:W-:Y:S01]  /*2e70*/  @!P3 IMAD.IADD R41, R41, 0x1, -R236 ;  /* 0x000000012929b824 */ /* 0x000fe200078e0aec */
[----:B------:R-:W-:Y:S01]  /*2e80*/  ISETP.GE.AND P3, PT, R5, RZ, PT ;  /* 0x000000ff0500720c */ /* 0x000fe20003f66270 */
[----:B------:R-:W-:Y:S01]  /*2e90*/  IMAD.MOV R2, RZ, RZ, -R2 ;  /* 0x000000ffff027224 */ /* 0x000fe200078e0a02 */
[----:B------:R-:W-:Y:S01]  /*2ea0*/  IABS R5, R6 ;  /* 0x0000000600057213 */ /* 0x000fe20000000000 */
[----:B------:R-:W-:Y:S01]  /*2eb0*/  @!P0 IMAD.MOV R40, RZ, RZ, -R40 ;  /* 0x000000ffff288224 */ /* 0x000fe200078e0a28 */
[----:B------:R-:W-:Y:S01]  /*2ec0*/  @!P4 IADD3 R41, -R41, RZ, RZ ;  /* 0x000000ff2929c210 */ /* 0x000fe20007ffe1ff */
[----:B------:R-:W-:Y:S01]  /*2ed0*/  @!P5 IMAD.IADD R44, R44, 0x1, -R236 ;  /* 0x000000012c2cd824 */ /* 0x000fe200078e0aec */
[----:B------:R-:W-:Y:S01]  /*2ee0*/  IABS R53, R8 ;  /* 0x0000000800357213 */ /* 0x000fe20000000000 */
[----:B------:R-:W-:-:S02]  /*2ef0*/  IMAD R45, R236, R2, R45 ;  /* 0x00000002ec2d7224 */ /* 0x000fc400078e022d */
[----:B------:R-:W-:Y:S01]  /*2f00*/  IMAD.HI.U32 R2, R0, R5, RZ ;  /* 0x0000000500027227 */ /* 0x000fe200078e00ff */
[C---:B------:R-:W-:Y:S02]  /*2f10*/  ISETP.GT.U32.AND P5, PT, R236.reuse, R44, PT ;  /* 0x0000002cec00720c */ /* 0x040fe40003fa4070 */
[----:B------:R-:W-:Y:S01]  /*2f20*/  @!P2 IADD3 R43, R43, -R236, RZ ;  /* 0x800000ec2b2ba210 */ /* 0x000fe20007ffe0ff */
[----:B------:R-:W-:Y:S01]  /*2f30*/  IMAD.MOV R2, RZ, RZ, -R2 ;  /* 0x000000ffff027224 */ /* 0x000fe200078e0a02 */
[C---:B------:R-:W-:Y:S01]  /*2f40*/  ISETP.GT.U32.AND P4, PT, R236.reuse, R45, PT ;  /* 0x0000002dec00720c */ /* 0x040fe20003f84070 */
[C---:B------:R-:W-:Y:S01]  /*2f50*/  IMAD R47, R236.reuse, R3, R47 ;  /* 0x00000003ec2f7224 */ /* 0x040fe200078e022f */
[C---:B------:R-:W-:Y:S01]  /*2f60*/  ISETP.GT.U32.AND P0, PT, R236.reuse, R43, PT ;  /* 0x0000002bec00720c */ /* 0x040fe20003f04070 */
[----:B------:R-:W-:Y:S01]  /*2f70*/  IMAD R46, R236, R2, R5 ;  /* 0x00000002ec2e7224 */ /* 0x000fe200078e0205 */
[----:B------:R-:W-:Y:S01]  /*2f80*/  ISETP.GE.AND P2, PT, R4, RZ, PT ;  /* 0x000000ff0400720c */ /* 0x000fe20003f46270 */
[C---:B------:R-:W-:Y:S01]  /*2f90*/  VIADD R4, R152.reuse, 0x31 ;  /* 0x0000003198047836 */ /* 0x040fe20000000000 */
[----:B------:R-:W-:Y:S01]  /*2fa0*/  IADD3 R3, R152, 0x32, RZ ;  /* 0x0000003298037810 */ /* 0x000fe20007ffe0ff */
[----:B------:R-:W-:Y:S01]  /*2fb0*/  @!P1 IMAD.MOV R42, RZ, RZ, -R42 ;  /* 0x000000ffff2a9224 */ /* 0x000fe200078e0a2a */
[----:B------:R-:W-:Y:S01]  /*2fc0*/  ISETP.GE.AND P1, PT, R6, RZ, PT ;  /* 0x000000ff0600720c */ /* 0x000fe20003f26270 */
[--C-:B------:R-:W-:Y:S01]  /*2fd0*/  @!P5 IMAD.IADD R44, R44, 0x1, -R236.reuse ;  /* 0x000000012c2cd824 */ /* 0x100fe200078e0aec */
[----:B------:R-:W-:Y:S01]  /*2fe0*/  ISETP.GT.U32.AND P5, PT, R236, R46, PT ;  /* 0x0000002eec00720c */ /* 0x000fe20003fa4070 */
[C---:B------:R-:W-:Y:S01]  /*2ff0*/  VIADD R24, R152.reuse, 0xf5 ;  /* 0x000000f598187836 */ /* 0x040fe20000000000 */
[----:B------:R-:W-:Y:S01]  /*3000*/  IABS R5, R4 ;  /* 0x0000000400057213 */ /* 0x000fe20000000000 */
[--C-:B------:R-:W-:Y:S01]  /*3010*/  @!P4 IMAD.IADD R45, R45, 0x1, -R236.reuse ;  /* 0x000000012d2dc824 */ /* 0x100fe200078e0aec */
[----:B------:R-:W-:Y:S01]  /*3020*/  IADD3 R6, R152, 0x33, RZ ;  /* 0x0000003398067810 */ /* 0x000fe20007ffe0ff */
[----:B------:R-:W-:Y:S01]  /*3030*/  @!P0 IMAD.IADD R43, R43, 0x1, -R236 ;  /* 0x000000012b2b8824 */ /* 0x000fe200078e0aec */
[----:B------:R-:W-:Y:S01]  /*3040*/  ISETP.GE.AND P0, PT, R7, RZ, PT ;  /* 0x000000ff0700720c */ /* 0x000fe20003f06270 */
[----:B------:R-:W-:Y:S01]  /*3050*/  IMAD.HI.U32 R2, R0, R5, RZ ;  /* 0x0000000500027227 */ /* 0x000fe200078e00ff */
[C---:B------:R-:W-:Y:S01]  /*3060*/  ISETP.GT.U32.AND P4, PT, R236.reuse, R45, PT ;  /* 0x0000002dec00720c */ /* 0x040fe20003f84070 */
[----:B------:R1:W-:Y:S01]  /*3070*/  STL [R1+0x2cd8], R24 ;  /* 0x002cd81801007387 */ /* 0x0003e20000100800 */
[----:B------:R-:W-:Y:S01]  /*3080*/  IABS R7, R6 ;  /* 0x0000000600077213 */ /* 0x000fe20000000000 */
[----:B------:R-:W-:Y:S01]  /*3090*/  @!P6 IMAD.MOV R43, RZ, RZ, -R43 ;  /* 0x000000ffff2be224 */ /* 0x000fe200078e0a2b */
[----:B------:R-:W-:Y:S01]  /*30a0*/  ISETP.GT.U32.AND P6, PT, R236, R47, PT ;  /* 0x0000002fec00720c */ /* 0x000fe20003fc4070 */
[----:B------:R-:W-:Y:S01]  /*30b0*/  IMAD.MOV R48, RZ, RZ, -R2 ;  /* 0x000000ffff307224 */ /* 0x000fe200078e0a02 */
[----:B------:R-:W-:Y:S01]  /*30c0*/  @!P5 IADD3 R46, R46, -R236, RZ ;  /* 0x800000ec2e2ed210 */ /* 0x000fe20007ffe0ff */
[----:B------:R-:W-:Y:S01]  /*30d0*/  @!P3 IMAD.MOV R44, RZ, RZ, -R44 ;  /* 0x000000ffff2cb224 */ /* 0x000fe200078e0a2c */
[----:B------:R-:W-:Y:S01]  /*30e0*/  IABS R49, R3 ;  /* 0x0000000300317213 */ /* 0x000fe20000000000 */
[C---:B------:R-:W-:Y:S01]  /*30f0*/  IMAD R48, R236.reuse, R48, R5 ;  /* 0x00000030ec307224 */ /* 0x040fe200078e0205 */
[----:B------:R-:W-:Y:S01]  /*3100*/  ISETP.GT.U32.AND P5, PT, R236, R46, PT ;  /* 0x0000002eec00720c */ /* 0x000fe20003fa4070 */
[----:B------:R-:W-:Y:S01]  /*3110*/  VIADD R153, R152, 0xf6 ;  /* 0x000000f698997836 */ /* 0x000fe20000000000 */
[----:B------:R-:W-:Y:S01]  /*3120*/  ISETP.GE.AND P3, PT, R4, RZ, PT ;  /* 0x000000ff0400720c */ /* 0x000fe20003f66270 */
[----:B------:R-:W-:Y:S01]  /*3130*/  @!P4 IMAD.IADD R45, R45, 0x1, -R236 ;  /* 0x000000012d2dc824 */ /* 0x000fe200078e0aec */
[----:B------:R-:W-:Y:S01]  /*3140*/  ISETP.GE.AND P4, PT, R3, RZ, PT ;  /* 0x000000ff0300720c */ /* 0x000fe20003f86270 */
[----:B------:R-:W-:Y:S01]  /*3150*/  IMAD.HI.U32 R3, R0, R7, RZ ;  /* 0x0000000700037227 */ /* 0x000fe200078e00ff */
[----:B------:R-:W-:Y:S01]  /*3160*/  STL [R1+0x2cd4], R153 ;  /* 0x002cd49901007387 */ /* 0x000fe20000100800 */
[----:B------:R-:W-:-:S02]  /*3170*/  @!P6 IADD3 R47, R47, -R236, RZ ;  /* 0x800000ec2f2fe210 */ /* 0x000fc40007ffe0ff */
[----:B------:R-:W-:Y:S01]  /*3180*/  IMAD.MOV R3, RZ, RZ, -R3 ;  /* 0x000000ffff037224 */ /* 0x000fe200078e0a03 */
[----:B------:R-:W-:Y:S01]  /*3190*/  @!P2 IADD3 R45, -R45, RZ, RZ ;  /* 0x000000ff2d2da210 */ /* 0x000fe20007ffe1ff */
[----:B------:R-:W-:Y:S01]  /*31a0*/  IMAD.HI.U32 R2, R0, R49, RZ ;  /* 0x0000003100027227 */ /* 0x000fe200078e00ff */
[----:B------:R-:W-:Y:S01]  /*31b0*/  ISETP.GT.U32.AND P6, PT, R236, R47, PT ;  /* 0x0000002fec00720c */ /* 0x000fe20003fc4070 */
[----:B------:R-:W-:Y:S01]  /*31c0*/  STL [R1+0x2cd0], R155 ;  /* 0x002cd09b01007387 */ /* 0x000fe20000100800 */
[----:B------:R-:W-:Y:S01]  /*31d0*/  ISETP.GE.AND P2, PT, R6, RZ, PT ;  /* 0x000000ff0600720c */ /* 0x000fe20003f46270 */
[----:B------:R-:W-:Y:S01]  /*31e0*/  @!P5 IMAD.IADD R46, R46, 0x1, -R236 ;  /* 0x000000012e2ed824 */ /* 0x000fe200078e0aec */
[C---:B------:R-:W-:Y:S01]  /*31f0*/  ISETP.GT.U32.AND P5, PT, R236.reuse, R48, PT ;  /* 0x00000030ec00720c */ /* 0x040fe20003fa4070 */
[----:B------:R-:W-:Y:S01]  /*3200*/  IMAD R50, R236, R3, R7 ;  /* 0x00000003ec327224 */ /* 0x000fe200078e0207 */
[----:B------:R-:W-:Y:S01]  /*3210*/  IADD3 R6, R152, 0x35, RZ ;  /* 0x0000003598067810 */ /* 0x000fe20007ffe0ff */
[----:B------:R-:W-:Y:S01]  /*3220*/  IMAD.MOV R2, RZ, RZ, -R2 ;  /* 0x000000ffff027224 */ /* 0x000fe200078e0a02 */
[----:B------:R-:W-:Y:S01]  /*3230*/  IABS R7, R9 ;  /* 0x0000000900077213 */ /* 0x000fe20000000000 */
[----:B------:R-:W-:Y:S01]  /*3240*/  @!P1 IMAD.MOV R46, RZ, RZ, -R46 ;  /* 0x000000ffff2e9224 */ /* 0x000fe200078e0a2e */
[----:B------:R-:W-:Y:S01]  /*3250*/  IABS R5, R6 ;  /* 0x0000000600057213 */ /* 0x000fe20000000000 */
[----:B------:R-:W-:-:S02]  /*3260*/  IMAD R49, R236, R2, R49 ;  /* 0x00000002ec317224 */ /* 0x000fc400078e0231 */
[----:B------:R-:W-:Y:S02]  /*3270*/  @!P6 IMAD.IADD R47, R47, 0x1, -R236 ;  /* 0x000000012f2fe824 */ /* 0x000fe400078e0aec */
[----:B------:R-:W-:Y:S01]  /*3280*/  IMAD.HI.U32 R3, R0, R5, RZ ;  /* 0x0000000500037227 */ /* 0x000fe200078e00ff */
[----:B------:R-:W-:-:S03]  /*3290*/  ISETP.GT.U32.AND P1, PT, R236, R49, PT ;  /* 0x00000031ec00720c */ /* 0x000fc60003f24070 */
[----:B------:R-:W-:Y:S01]  /*32a0*/  @!P5 IMAD.IADD R48, R48, 0x1, -R236 ;  /* 0x000000013030d824 */ /* 0x000fe200078e0aec */
[----:B------:R-:W-:Y:S01]  /*32b0*/  IADD3 R3, -R3, RZ, RZ ;  /* 0x000000ff03037210 */ /* 0x000fe20007ffe1ff */
[----:B------:R-:W-:Y:S01]  /*32c0*/  @!P0 IMAD.MOV R47, RZ, RZ, -R47 ;  /* 0x000000ffff2f8224 */ /* 0x000fe200078e0a2f */
[----:B------:R-:W-:Y:S01]  /*32d0*/  ISETP.GT.U32.AND P0, PT, R236, R50, PT ;  /* 0x00000032ec00720c */ /* 0x000fe20003f04070 */
[----:B------:R-:W-:Y:S01]  /*32e0*/  VIADD R2, R152, 0x34 ;  /* 0x0000003498027836 */ /* 0x000fe20000000000 */
[C---:B------:R-:W-:Y:S01]  /*32f0*/  ISETP.GT.U32.AND P5, PT, R236.reuse, R48, PT ;  /* 0x00000030ec00720c */ /* 0x040fe20003fa4070 */
[----:B------:R-:W-:Y:S02]  /*3300*/  IMAD R52, R236, R3, R5 ;  /* 0x00000003ec347224 */ /* 0x000fe400078e0205 */
[----:B------:R-:W-:Y:S01]  /*3310*/  IMAD.HI.U32 R3, R0, R7, RZ ;  /* 0x0000000700037227 */ /* 0x000fe200078e00ff */
[----:B------:R-:W-:Y:S02]  /*3320*/  IABS R51, R2 ;  /* 0x0000000200337213 */ /* 0x000fe40000000000 */
[----:B------:R-:W-:Y:S01]  /*3330*/  ISETP.GE.AND P6, PT, R2, RZ, PT ;  /* 0x000000ff0200720c */ /* 0x000fe20003fc6270 */
[----:B------:R-:W-:Y:S01]  /*3340*/  IMAD.MOV R3, RZ, RZ, -R3 ;  /* 0x000000ffff037224 */ /* 0x000fe200078e0a03 */
[----:B------:R-:W-:Y:S01]  /*3350*/  @!P1 IADD3 R49, R49, -R236, RZ ;  /* 0x800000ec31319210 */ /* 0x000fe20007ffe0ff */
[----:B------:R-:W-:-:S03]  /*3360*/  IMAD.HI.U32 R2, R0, R51, RZ ;  /* 0x0000003300027227 */ /* 0x000fc600078e00ff */
[----:B------:R-:W-:Y:S01]  /*3370*/  ISETP.GT.U32.AND P1, PT, R236, R49, PT ;  /* 0x00000031ec00720c */ /* 0x000fe20003f24070 */
[--C-:B------:R-:W-:Y:S02]  /*3380*/  @!P0 IMAD.IADD R50, R50, 0x1, -R236.reuse ;  /* 0x0000000132328824 */ /* 0x100fe400078e0aec */
[----:B------:R-:W-:Y:S01]  /*3390*/  @!P5 IMAD.IADD R48, R48, 0x1, -R236 ;  /* 0x000000013030d824 */ /* 0x000fe200078e0aec */
[----:B------:R-:W-:Y:S01]  /*33a0*/  ISETP.GE.AND P5, PT, R6, RZ, PT ;  /* 0x000000ff0600720c */ /* 0x000fe20003fa6270 */
[----:B------:R-:W-:Y:S01]  /*33b0*/  IMAD.MOV R4, RZ, RZ, -R2 ;  /* 0x000000ffff047224 */ /* 0x000fe200078e0a02 */
[----:B------:R-:W-:Y:S01]  /*33c0*/  ISETP.GT.U32.AND P0, PT, R236, R50, PT ;  /* 0x00000032ec00720c */ /* 0x000fe20003f04070 */
[----:B------:R-:W-:Y:S01]  /*33d0*/  IMAD.HI.U32 R2, R0, R53, RZ ;  /* 0x0000003500027227 */ /* 0x000fe200078e00ff */
[----:B------:R-:W-:Y:S02]  /*33e0*/  @!P3 IADD3 R48, -R48, RZ, RZ ;  /* 0x000000ff3030b210 */ /* 0x000fe40007ffe1ff */
[C---:B------:R-:W-:Y:S01]  /*33f0*/  ISETP.GT.U32.AND P3, PT, R236.reuse, R52, PT ;  /* 0x00000034ec00720c */ /* 0x040fe20003f64070 */
[----:B------:R-:W-:-:S02]  /*3400*/  IMAD R51, R236, R4, R51 ;  /* 0x00000004ec337224 */ /* 0x000fc400078e0233 */
[----:B------:R-:W-:Y:S01]  /*3410*/  VIADD R4, R152, 0x38 ;  /* 0x0000003898047836 */ /* 0x000fe20000000000 */
[----:B------:R-:W-:Y:S01]  /*3420*/  @!P1 IADD3 R49, R49, -R236, RZ ;  /* 0x800000ec31319210 */ /* 0x000fe20007ffe0ff */
[C---:B------:R-:W-:Y:S01]  /*3430*/  IMAD R54, R236.reuse, R3, R7 ;  /* 0x00000003ec367224 */ /* 0x040fe200078e0207 */
[----:B------:R-:W-:Y:S01]  /*3440*/  ISETP.GT.U32.AND P1, PT, R236, R51, PT ;  /* 0x00000033ec00720c */ /* 0x000fe20003f24070 */
[----:B------:R-:W-:Y:S01]  /*3450*/  IMAD.MOV R2, RZ, RZ, -R2 ;  /* 0x000000ffff027224 */ /* 0x000fe200078e0a02 */
[----:B------:R-:W-:Y:S01]  /*3460*/  IABS R55, R4 ;  /* 0x0000000400377213 */ /* 0x000fe20000000000 */
[----:B------:R-:W-:Y:S01]  /*3470*/  VIADD R6, R152, 0x39 ;  /* 0x0000003998067836 */ /* 0x000fe20000000000 */
[----:B------:R-:W-:Y:S01]  /*3480*/  @!P0 IADD3 R50, R50, -R236, RZ ;  /* 0x800000ec32328210 */ /* 0x000fe20007ffe0ff */
[----:B------:R-:W-:Y:S02]  /*3490*/  IMAD R53, R236, R2, R53 ;  /* 0x00000002ec357224 */ /* 0x000fe400078e0235 */
[----:B------:R-:W-:Y:S01]  /*34a0*/  @!P3 IMAD.IADD R52, R52, 0x1, -R236 ;  /* 0x000000013434b824 */ /* 0x000fe200078e0aec */
[----:B------:R-:W-:Y:S01]  /*34b0*/  IABS R5, R6 ;  /* 0x0000000600057213 */ /* 0x000fe20000000000 */
[----:B------:R-:W-:Y:S01]  /*34c0*/  @!P2 IMAD.MOV R50, RZ, RZ, -R50 ;  /* 0x000000ffff32a224 */ /* 0x000fe200078e0a32 */
[----:B------:R-:W-:Y:S01]  /*34d0*/  ISETP.GT.U32.AND P2, PT, R236, R54, PT ;  /* 0x00000036ec00720c */ /* 0x000fe20003f44070 */
[----:B------:R-:W-:Y:S01]  /*34e0*/  IMAD.HI.U32 R2, R0, R55, RZ ;  /* 0x0000003700027227 */ /* 0x000fe200078e00ff */
[----:B------:R-:W-:-:S02]  /*34f0*/  ISETP.GT.U32.AND P3, PT, R236, R52, PT ;  /* 0x00000034ec00720c */ /* 0x000fc40003f64070 */
[----:B------:R-:W-:Y:S01]  /*3500*/  ISETP.GT.U32.AND P0, PT, R236, R53, PT ;  /* 0x00000035ec00720c */ /* 0x000fe20003f04070 */
[----:B------:R-:W-:Y:S01]  /*3510*/  VIADD R7, R152, 0x3a ;  /* 0x0000003a98077836 */ /* 0x000fe20000000000 */
[----:B------:R-:W-:Y:S01]  /*3520*/  IADD3 R2, -R2, RZ, RZ ;  /* 0x000000ff02027210 */ /* 0x000fe20007ffe1ff */
[----:B------:R-:W-:Y:S01]  /*3530*/  @!P4 IMAD.MOV R49, RZ, RZ, -R49 ;  /* 0x000000ffff31c224 */ /* 0x000fe200078e0a31 */
[----:B------:R-:W-:Y:S01]  /*3540*/  @!P1 IADD3 R51, R51, -R236, RZ ;  /* 0x800000ec33339210 */ /* 0x000fe20007ffe0ff */
[----:B------:R-:W-:Y:S01]  /*3550*/  VIADD R20, R152, 0xfd ;  /* 0x000000fd98147836 */ /* 0x000fe20000000000 */
[----:B------:R-:W-:Y:S01]  /*3560*/  IABS R57, R7 ;  /* 0x0000000700397213 */ /* 0x000fe20000000000 */
[C---:B------:R-:W-:Y:S01]  /*3570*/  IMAD R55, R236.reuse, R2, R55 ;  /* 0x00000002ec377224 */ /* 0x040fe200078e0237 */
[----:B------:R-:W-:Y:S01]  /*3580*/  ISETP.GT.U32.AND P1, PT, R236, R51, PT ;  /* 0x00000033ec00720c */ /* 0x000fe20003f24070 */
[----:B------:R-:W-:Y:S01]  /*3590*/  @!P2 IMAD.IADD R54, R54, 0x1, -R236 ;  /* 0x000000013636a824 */ /* 0x000fe200078e0aec */
[----:B------:R-:W-:Y:S01]  /*35a0*/  ISETP.GE.AND P4, PT, R8, RZ, PT ;  /* 0x000000ff0800720c */ /* 0x000fe20003f86270 */
[----:B------:R-:W-:Y:S01]  /*35b0*/  IMAD.HI.U32 R2, R0, R5, RZ ;  /* 0x0000000500027227 */ /* 0x000fe200078e00ff */
[----:B------:R-:W-:-:S02]  /*35c0*/  @!P3 IADD3 R52, R52, -R236, RZ ;  /* 0x800000ec3434b210 */ /* 0x000fc40007ffe0ff */
[C---:B------:R-:W-:Y:S01]  /*35d0*/  ISETP.GT.U32.AND P3, PT, R236.reuse, R55, PT ;  /* 0x00000037ec00720c */ /* 0x040fe20003f64070 */
[----:B------:R-:W-:Y:S01]  /*35e0*/  IMAD.MOV R2, RZ, RZ, -R2 ;  /* 0x000000ffff027224 */ /* 0x000fe200078e0a02 */
[----:B------:R-:W-:Y:S01]  /*35f0*/  ISETP.GT.U32.AND P2, PT, R236, R54, PT ;  /* 0x00000036ec00720c */ /* 0x000fe20003f44070 */
[----:B------:R-:W-:Y:S01]  /*3600*/  @!P0 IMAD.IADD R53, R53, 0x1, -R236 ;  /* 0x0000000135358824 */ /* 0x000fe200078e0aec */
[----:B------:R-:W-:Y:S01]  /*3610*/  @!P5 IADD3 R52, -R52, RZ, RZ ;  /* 0x000000ff3434d210 */ /* 0x000fe20007ffe1ff */
[----:B------:R-:W-:Y:S01]  /*3620*/  IMAD R56, R236, R2, R5 ;  /* 0x00000002ec387224 */ /* 0x000fe200078e0205 */
[----:B------:R-:W-:Y:S01]  /*3630*/  ISETP.GE.AND P5, PT, R6, RZ, PT ;  /* 0x000000ff0600720c */ /* 0x000fe20003fa6270 */
[----:B------:R-:W-:Y:S01]  /*3640*/  IMAD.HI.U32 R3, R0, R57, RZ ;  /* 0x0000003900037227 */ /* 0x000fe200078e00ff */
[----:B------:R-:W-:-:S03]  /*3650*/  ISETP.GT.U32.AND P0, PT, R236, R53, PT ;  /* 0x00000035ec00720c */ /* 0x000fc60003f04070 */
[--C-:B------:R-:W-:Y:S01]  /*3660*/  @!P1 IMAD.IADD R51, R51, 0x1, -R236.reuse ;  /* 0x0000000133339824 */ /* 0x100fe200078e0aec */
[----:B------:R-:W-:Y:S01]  /*3670*/  ISETP.GE.AND P1, PT, R9, RZ, PT ;  /* 0x000000ff0900720c */ /* 0x000fe20003f26270 */
[----:B------:R-:W-:Y:S01]  /*3680*/  @!P3 IMAD.IADD R55, R55, 0x1, -R236 ;  /* 0x000000013737b824 */ /* 0x000fe200078e0aec */
[----:B------:R-:W-:Y:S01]  /*3690*/  IABS R9, R12 ;  /* 0x0000000c00097213 */ /* 0x000fe20000000000 */
[----:B------:R-:W-:Y:S01]  /*36a0*/  IMAD.MOV R3, RZ, RZ, -R3 ;  /* 0x000000ffff037224 */ /* 0x000fe200078e0a03 */
[----:B------:R-:W-:Y:S01]  /*36b0*/  @!P2 IADD3 R54, R54, -R236, RZ ;  /* 0x800000ec3636a210 */ /* 0x000fe20007ffe0ff */
[----:B------:R-:W-:Y:S01]  /*36c0*/  VIADD R2, R152, 0x3b ;  /* 0x0000003b98027836 */ /* 0x000fe20000000000 */
[C---:B------:R-:W-:Y:S01]  /*36d0*/  ISETP.GT.U32.AND P2, PT, R236.reuse, R56, PT ;  /* 0x00000038ec00720c */ /* 0x040fe20003f44070 */
[C---:B------:R-:W-:Y:S01]  /*36e0*/  IMAD R57, R236.reuse, R3, R57 ;  /* 0x00000003ec397224 */ /* 0x040fe200078e0239 */
[----:B------:R-:W-:Y:S01]  /*36f0*/  ISETP.GT.U32.AND P3, PT, R236, R55, PT ;  /* 0x00000037ec00720c */ /* 0x000fe20003f64070 */
[C---:B------:R-:W-:Y:S01]  /*3700*/  VIADD R3, R152.reuse, 0x3c ;  /* 0x0000003c98037836 */ /* 0x040fe20000000000 */
[----:B------:R-:W-:Y:S01]  /*3710*/  @!P0 IADD3 R53, R53, -R236, RZ ;  /* 0x800000ec35358210 */ /* 0x000fe20007ffe0ff */
[----:B------:R-:W-:Y:S01]  /*3720*/  @!P6 IMAD.MOV R51, RZ, RZ, -R51 ;  /* 0x000000ffff33e224 */ /* 0x000fe200078e0a33 */
[----:B------:R-:W-:Y:S01]  /*3730*/  IABS R5, R2 ;  /* 0x0000000200057213 */ /* 0x000fe20000000000 */
[----:B------:R-:W-:Y:S01]  /*3740*/  VIADD R6, R152, 0x3e ;  /* 0x0000003e98067836 */ /* 0x000fe20000000000 */
[----:B------:R-:W-:Y:S01]  /*3750*/  IABS R59, R3 ;  /* 0x00000003003b7213 */ /* 0x000fe20000000000 */
[----:B------:R-:W-:Y:S01]  /*3760*/  @!P4 IMAD.MOV R53, RZ, RZ, -R53 ;  /* 0x000000ffff35c224 */ /* 0x000fe200078e0a35 */
[----:B------:R-:W-:Y:S01]  /*3770*/  ISETP.GE.AND P4, PT, R2, RZ, PT ;  /* 0x000000ff0200720c */ /* 0x000fe20003f86270 */
[----:B------:R-:W-:Y:S01]  /*3780*/  IMAD.HI.U32 R2, R0, R5, RZ ;  /* 0x0000000500027227 */ /* 0x000fe200078e00ff */
[----:B------:R-:W-:-:S02]  /*3790*/  @!P1 IADD3 R54, -R54, RZ, RZ ;  /* 0x000000ff36369210 */ /* 0x000fc40007ffe1ff */
[----:B------:R-:W-:Y:S01]  /*37a0*/  @!P2 IADD3 R56, R56, -R236, RZ ;  /* 0x800000ec3838a210 */ /* 0x000fe20007ffe0ff */
[----:B------:R-:W-:Y:S01]  /*37b0*/  @!P3 IMAD.IADD R55, R55, 0x1, -R236 ;  /* 0x000000013737b824 */ /* 0x000fe200078e0aec */
[C---:B------:R-:W-:Y:S01]  /*37c0*/  ISETP.GT.U32.AND P3, PT, R236.reuse, R57, PT ;  /* 0x00000039ec00720c */ /* 0x040fe20003f64070 */
[----:B------:R-:W-:Y:S01]  /*37d0*/  IMAD.MOV R2, RZ, RZ, -R2 ;  /* 0x000000ffff027224 */ /* 0x000fe200078e0a02 */
[----:B------:R-:W-:Y:S01]  /*37e0*/  ISETP.GT.U32.AND P2, PT, R236, R56, PT ;  /* 0x00000038ec00720c */ /* 0x000fe20003f44070 */
[----:B------:R-:W-:Y:S01]  /*37f0*/  VIADD R8, R152, 0x40 ;  /* 0x0000004098087836 */ /* 0x000fe20000000000 */
[----:B------:R-:W-:Y:S01]  /*3800*/  ISETP.GE.AND P1, PT, R3, RZ, PT ;  /* 0x000000ff0300720c */ /* 0x000fe20003f26270 */
[----:B------:R-:W-:Y:S01]  /*3810*/  IMAD.HI.U32 R3, R0, R59, RZ ;  /* 0x0000003b00037227 */ /* 0x000fe200078e00ff */
[----:B------:R-:W-:Y:S02]  /*3820*/  ISETP.GE.AND P6, PT, R4, RZ, PT ;  /* 0x000000ff0400720c */ /* 0x000fe40003fc6270 */
[----:B------:R-:W-:Y:S01]  /*3830*/  ISETP.GE.AND P0, PT, R7, RZ, PT ;  /* 0x000000ff0700720c */ /* 0x000fe20003f06270 */
[----:B------:R-:W-:Y:S01]  /*3840*/  IMAD R58, R236, R2, R5 ;  /* 0x00000002ec3a7224 */ /* 0x000fe200078e0205 */
[----:B------:R-:W-:Y:S01]  /*3850*/  IADD3 R3, -R3, RZ, RZ ;  /* 0x000000ff03037210 */ /* 0x000fe20007ffe1ff */
[----:B------:R-:W-:Y:S01]  /*3860*/  VIADD R4, R152, 0x3d ;  /* 0x0000003d98047836 */ /* 0x000fe20000000000 */
[----:B------:R-:W-:Y:S01]  /*3870*/  IABS R61, R6 ;  /* 0x00000006003d7213 */ /* 0x000fe20000000000 */
[--C-:B------:R-:W-:Y:S01]  /*3880*/  @!P3 IMAD.IADD R57, R57, 0x1, -R236.reuse ;  /* 0x000000013939b824 */ /* 0x100fe200078e0aec */
[----:B------:R-:W-:Y:S01]  /*3890*/  IABS R63, R8 ;  /* 0x00000008003f7213 */ /* 0x000fe20000000000 */
[----:B------:R-:W-:Y:S01]  /*38a0*/  IMAD R59, R236, R3, R59 ;  /* 0x00000003ec3b7224 */ /* 0x000fe200078e023b */
[----:B------:R-:W-:Y:S01]  /*38b0*/  IABS R7, R4 ;  /* 0x0000000400077213 */ /* 0x000fe20000000000 */
[----:B------:R-:W-:Y:S01]  /*38c0*/  @!P2 IMAD.IADD R56, R56, 0x1, -R236 ;  /* 0x000000013838a824 */ /* 0x000fe200078e0aec */
[C---:B------:R-:W-:Y:S01]  /*38d0*/  ISETP.GT.U32.AND P2, PT, R236.reuse, R58, PT ;  /* 0x0000003aec00720c */ /* 0x040fe20003f44070 */
[----:B------:R-:W-:Y:S01]  /*38e0*/  @!P6 IMAD.MOV R55, RZ, RZ, -R55 ;  /* 0x000000ffff37e224 */ /* 0x000fe200078e0a37 */
[----:B------:R-:W-:Y:S01]  /*38f0*/  ISETP.GT.U32.AND P6, PT, R236, R59, PT ;  /* 0x0000003bec00720c */ /* 0x000fe20003fc4070 */
[----:B------:R-:W-:Y:S01]  /*3900*/  IMAD.HI.U32 R2, R0, R7, RZ ;  /* 0x0000000700027227 */ /* 0x000fe200078e00ff */
[----:B------:R-:W-:-:S02]  /*3910*/  ISETP.GT.U32.AND P3, PT, R236, R57, PT ;  /* 0x00000039ec00720c */ /* 0x000fc40003f64070 */
[----:B------:R-:W-:Y:S01]  /*3920*/  @!P5 IADD3 R56, -R56, RZ, RZ ;  /* 0x000000ff3838d210 */ /* 0x000fe20007ffe1ff */
[----:B------:R-:W-:Y:S01]  /*3930*/  IMAD.HI.U32 R3, R0, R61, RZ ;  /* 0x0000003d00037227 */ /* 0x000fe200078e00ff */
[----:B------:R-:W-:Y:S02]  /*3940*/  IADD3 R2, -R2, RZ, RZ ;  /* 0x000000ff02027210 */ /* 0x000fe40007ffe1ff */
[----:B------:R-:W-:Y:S01]  /*3950*/  ISETP.GE.AND P5, PT, R4, RZ, PT ;  /* 0x000000ff0400720c */ /* 0x000fe20003fa6270 */
[----:B------:R-:W-:Y:S02]  /*3960*/  IMAD.MOV R3, RZ, RZ, -R3 ;  /* 0x000000ffff037224 */ /* 0x000fe400078e0a03 */
[----:B------:R-:W-:Y:S01]  /*3970*/  @!P2 IADD3 R58, R58, -R236, RZ ;  /* 0x800000ec3a3aa210 */ /* 0x000fe20007ffe0ff */
[C---:B------:R-:W-:Y:S01]  /*3980*/  IMAD R60, R236.reuse, R2, R7 ;  /* 0x00000002ec3c7224 */ /* 0x040fe200078e0207 */
[----:B------:R-:W-:Y:S01]  /*3990*/  IABS R7, R10 ;  /* 0x0000000a00077213 */ /* 0x000fe20000000000 */
[--C-:B------:R-:W-:Y:S01]  /*39a0*/  @!P6 IMAD.IADD R59, R59, 0x1, -R236.reuse ;  /* 0x000000013b3be824 */ /* 0x100fe200078e0aec */
[----:B------:R-:W-:Y:S01]  /*39b0*/  ISETP.GT.U32.AND P2, PT, R236, R58, PT ;  /* 0x0000003aec00720c */ /* 0x000fe20003f44070 */
[----:B------:R-:W-:Y:S01]  /*39c0*/  @!P3 IMAD.IADD R57, R57, 0x1, -R236 ;  /* 0x000000013939b824 */ /* 0x000fe200078e0aec */
[----:B------:R-:W-:Y:S01]  /*39d0*/  ISETP.GE.AND P3, PT, R6, RZ, PT ;  /* 0x000000ff0600720c */ /* 0x000fe20003f66270 */
[----:B------:R-:W-:Y:S01]  /*39e0*/  VIADD R6, R152, 0x3f ;  /* 0x0000003f98067836 */ /* 0x000fe20000000000 */
[C---:B------:R-:W-:Y:S01]  /*39f0*/  ISETP.GT.U32.AND P6, PT, R236.reuse, R59, PT ;  /* 0x0000003bec00720c */ /* 0x040fe20003fc4070 */
[----:B------:R-:W-:Y:S01]  /*3a00*/  IMAD R61, R236, R3, R61 ;  /* 0x00000003ec3d7224 */ /* 0x000fe200078e023d */
[----:B------:R-:W-:Y:S01]  /*3a10*/  @!P0 IADD3 R57, -R57, RZ, RZ ;  /* 0x000000ff39398210 */ /* 0x000fe20007ffe1ff */
[----:B------:R-:W-:Y:S01]  /*3a20*/  IMAD.HI.U32 R3, R0, R7, RZ ;  /* 0x0000000700037227 */ /* 0x000fe200078e00ff */
[----:B------:R-:W-:-:S03]  /*3a30*/  IABS R5, R6 ;  /* 0x0000000600057213 */ /* 0x000fc60000000000 */
[----:B------:R-:W-:Y:S02]  /*3a40*/  IMAD.MOV R3, RZ, RZ, -R3 ;  /* 0x000000ffff037224 */ /* 0x000fe400078e0a03 */
[----:B------:R-:W-:Y:S01]  /*3a50*/  IMAD.HI.U32 R2, R0, R5, RZ ;  /* 0x0000000500027227 */ /* 0x000fe200078e00ff */
[----:B------:R-:W-:Y:S02]  /*3a60*/  @!P2 IADD3 R58, R58, -R236, RZ ;  /* 0x800000ec3a3aa210 */ /* 0x000fe40007ffe0ff */
[----:B------:R-:W-:Y:S01]  /*3a70*/  ISETP.GT.U32.AND P2, PT, R236, R60, PT ;  /* 0x0000003cec00720c */ /* 0x000fe20003f44070 */
[----:B------:R-:W-:Y:S02]  /*3a80*/  IMAD.MOV R62, RZ, RZ, -R2 ;  /* 0x000000ffff3e7224 */ /* 0x000fe400078e0a02 */
[----:B------:R-:W-:-:S04]  /*3a90*/  IMAD.HI.U32 R2, R0, R63, RZ ;  /* 0x0000003f00027227 */ /* 0x000fc800078e00ff */
[----:B------:R-:W-:Y:S01]  /*3aa0*/  @!P6 IMAD.IADD R59, R59, 0x1, -R236 ;  /* 0x000000013b3be824 */ /* 0x000fe200078e0aec */
[C---:B------:R-:W-:Y:S01]  /*3ab0*/  ISETP.GT.U32.AND P6, PT, R236.reuse, R61, PT ;  /* 0x0000003dec00720c */ /* 0x040fe20003fc4070 */
[----:B------:R-:W-:Y:S01]  /*3ac0*/  IMAD R62, R236, R62, R5 ;  /* 0x0000003eec3e7224 */ /* 0x000fe200078e0205 */
[----:B------:R-:W-:Y:S01]  /*3ad0*/  IADD3 R5, -R2, RZ, RZ ;  /* 0x000000ff02057210 */ /* 0x000fe20007ffe1ff */
[----:B------:R-:W-:Y:S01]  /*3ae0*/  IMAD.HI.U32 R2, R0, R9, RZ ;  /* 0x0000000900027227 */ /* 0x000fe200078e00ff */
[----:B------:R-:W-:-:S03]  /*3af0*/  @!P1 IADD3 R59, -R59, RZ, RZ ;  /* 0x000000ff3b3b9210 */ /* 0x000fc60007ffe1ff */
[----:B------:R-:W-:Y:S01]  /*3b00*/  @!P2 IMAD.IADD R60, R60, 0x1, -R236 ;  /* 0x000000013c3ca824 */ /* 0x000fe200078e0aec */
[C---:B------:R-:W-:Y:S01]  /*3b10*/  ISETP.GT.U32.AND P2, PT, R236.reuse, R62, PT ;  /* 0x0000003eec00720c */ /* 0x040fe20003f44070 */
[C---:B------:R-:W-:Y:S02]  /*3b20*/  IMAD R63, R236.reuse, R5, R63 ;  /* 0x00000005ec3f7224 */ /* 0x040fe400078e023f */
[----:B------:R-:W-:Y:S02]  /*3b30*/  IMAD.MOV R2, RZ, RZ, -R2 ;  /* 0x000000ffff027224 */ /* 0x000fe400078e0a02 */
[----:B------:R-:W-:Y:S01]  /*3b40*/  @!P6 IMAD.IADD R61, R61, 0x1, -R236 ;  /* 0x000000013d3de824 */ /* 0x000fe200078e0aec */
[----:B------:R-:W-:Y:S01]  /*3b50*/  ISETP.GT.U32.AND P6, PT, R236, R63, PT ;  /* 0x0000003fec00720c */ /* 0x000fe20003fc4070 */
[----:B------:R-:W-:-:S03]  /*3b60*/  IMAD.HI.U32 R4, R0, R65, RZ ;  /* 0x0000004100047227 */ /* 0x000fc600078e00ff */
[C---:B------:R-:W-:Y:S01]  /*3b70*/  ISETP.GT.U32.AND P0, PT, R236.reuse, R61, PT ;  /* 0x0000003dec00720c */ /* 0x040fe20003f04070 */
[----:B------:R-:W-:Y:S01]  /*3b80*/  IMAD R64, R236, R3, R7 ;  /* 0x00000003ec407224 */ /* 0x000fe200078e0207 */
[----:B------:R-:W-:Y:S01]  /*3b90*/  IADD3 R4, -R4, RZ, RZ ;  /* 0x000000ff04047210 */ /* 0x000fe20007ffe1ff */
[----:B------:R-:W-:Y:S01]  /*3ba0*/  @!P2 IMAD.IADD R62, R62, 0x1, -R236 ;  /* 0x000000013e3ea824 */ /* 0x000fe200078e0aec */
[----:B------:R-:W-:Y:S01]  /*3bb0*/  ISETP.GT.U32.AND P2, PT, R236, R60, PT ;  /* 0x0000003cec00720c */ /* 0x000fe20003f44070 */
[----:B------:R-:W-:Y:S01]  /*3bc0*/  VIADD R7, R152, 0x45 ;  /* 0x0000004598077836 */ /* 0x000fe20000000000 */
[C---:B------:R-:W-:Y:S01]  /*3bd0*/  ISETP.GT.U32.AND P1, PT, R236.reuse, R64, PT ;  /* 0x00000040ec00720c */ /* 0x040fe20003f24070 */
[----:B------:R-:W-:Y:S02]  /*3be0*/  @!P4 IMAD.MOV R58, RZ, RZ, -R58 ;  /* 0x000000ffff3ac224 */ /* 0x000fe400078e0a3a */
[--C-:B------:R-:W-:Y:S01]  /*3bf0*/  @!P6 IMAD.IADD R63, R63, 0x1, -R236.reuse ;  /* 0x000000013f3fe824 */ /* 0x100fe200078e0aec */
[C---:B------:R-:W-:Y:S01]  /*3c00*/  ISETP.GT.U32.AND P6, PT, R236.reuse, R62, PT ;  /* 0x0000003eec00720c */ /* 0x040fe20003fc4070 */
[C---:B------:R-:W-:Y:S01]  /*3c10*/  IMAD R66, R236.reuse, R2, R9 ;  /* 0x00000002ec427224 */ /* 0x040fe200078e0209 */
[----:B------:R-:W-:Y:S01]  /*3c20*/  IABS R5, R7 ;  /* 0x0000000700057213 */ /* 0x000fe20000000000 */
[C---:B------:R-:W-:Y:S01]  /*3c30*/  IMAD R65, R236.reuse, R4, R65 ;  /* 0x00000004ec417224 */ /* 0x040fe200078e0241 */
[----:B------:R-:W-:Y:S01]  /*3c40*/  ISETP.GT.U32.AND P4, PT, R236, R63, PT ;  /* 0x0000003fec00720c */ /* 0x000fe20003f84070 */
[----:B------:R-:W-:Y:S01]  /*3c50*/  @!P0 IMAD.IADD R61, R61, 0x1, -R236 ;  /* 0x000000013d3d8824 */ /* 0x000fe200078e0aec */
[----:B------:R-:W-:Y:S01]  /*3c60*/  IADD3 R4, R152, 0x44, RZ ;  /* 0x0000004498047810 */ /* 0x000fe20007ffe0ff */
[----:B------:R-:W-:Y:S01]  /*3c70*/  IMAD.HI.U32 R3, R0, R5, RZ ;  /* 0x0000000500037227 */ /* 0x000fe200078e00ff */
[----:B------:R-:W-:-:S02]  /*3c80*/  ISETP.GE.AND P0, PT, R6, RZ, PT ;  /* 0x000000ff0600720c */ /* 0x000fc40003f06270 */
[----:B------:R-:W-:Y:S01]  /*3c90*/  IABS R67, R4 ;  /* 0x0000000400437213 */ /* 0x000fe20000000000 */
[--C-:B------:R-:W-:Y:S01]  /*3ca0*/  @!P2 IMAD.IADD R60, R60, 0x1, -R236.reuse ;  /* 0x000000013c3ca824 */ /* 0x100fe200078e0aec */
[----:B------:R-:W-:Y:S01]  /*3cb0*/  IADD3 R3, -R3, RZ, RZ ;  /* 0x000000ff03037210 */ /* 0x000fe20007ffe1ff */
[--C-:B------:R-:W-:Y:S01]  /*3cc0*/  @!P1 IMAD.IADD R64, R64, 0x1, -R236.reuse ;  /* 0x0000000140409824 */ /* 0x100fe200078e0aec */
[----:B------:R-:W-:Y:S01]  /*3cd0*/  @!P6 IADD3 R62, R62, -R236, RZ ;  /* 0x800000ec3e3ee210 */ /* 0x000fe20007ffe0ff */
[----:B------:R-:W-:Y:S01]  /*3ce0*/  IMAD.HI.U32 R2, R0, R67, RZ ;  /* 0x0000004300027227 */ /* 0x000fe200078e00ff */
[C---:B------:R-:W-:Y:S02]  /*3cf0*/  ISETP.GT.U32.AND P6, PT, R236.reuse, R66, PT ;  /* 0x00000042ec00720c */ /* 0x040fe40003fc4070 */
[----:B------:R-:W-:Y:S01]  /*3d00*/  ISETP.GT.U32.AND P2, PT, R236, R65, PT ;  /* 0x00000041ec00720c */ /* 0x000fe20003f44070 */
[----:B------:R-:W-:Y:S01]  /*3d10*/  @!P4 IMAD.IADD R63, R63, 0x1, -R236 ;  /* 0x000000013f3fc824 */ /* 0x000fe200078e0aec */
[----:B------:R-:W-:Y:S01]  /*3d20*/  ISETP.GE.AND P4, PT, R8, RZ, PT ;  /* 0x000000ff0800720c */ /* 0x000fe20003f86270 */
[----:B------:R-:W-:Y:S01]  /*3d30*/  IMAD R68, R236, R3, R5 ;  /* 0x00000003ec447224 */ /* 0x000fe200078e0205 */
[----:B------:R-:W-:Y:S01]  /*3d40*/  IADD3 R3, R152, 0x46, RZ ;  /* 0x0000004698037810 */ /* 0x000fe20007ffe0ff */
[----:B------:R-:W-:Y:S01]  /*3d50*/  IMAD.MOV R2, RZ, RZ, -R2 ;  /* 0x000000ffff027224 */ /* 0x000fe200078e0a02 */
[----:B------:R-:W-:Y:S01]  /*3d60*/  @!P3 IADD3 R61, -R61, RZ, RZ ;  /* 0x000000ff3d3db210 */ /* 0x000fe20007ffe1ff */
[----:B------:R-:W-:Y:S01]  /*3d70*/  @!P5 IMAD.MOV R60, RZ, RZ, -R60 ;  /* 0x000000ffff3cd224 */ /* 0x000fe200078e0a3c */
[----:B------:R-:W-:Y:S01]  /*3d80*/  IABS R69, R3 ;  /* 0x0000000300457213 */ /* 0x000fe20000000000 */
[C---:B------:R-:W-:Y:S01]  /*3d90*/  IMAD R67, R236.reuse, R2, R67 ;  /* 0x00000002ec437224 */ /* 0x040fe200078e0243 */
[----:B------:R-:W-:Y:S01]  /*3da0*/  ISETP.GT.U32.AND P5, PT, R236, R64, PT ;  /* 0x00000040ec00720c */ /* 0x000fe20003fa4070 */
[----:B------:R-:W-:Y:S01]  /*3db0*/  @!P6 IMAD.IADD R66, R66, 0x1, -R236 ;  /* 0x000000014242e824 */ /* 0x000fe200078e0aec */
[----:B------:R-:W-:Y:S01]  /*3dc0*/  ISETP.GE.AND P1, PT, R10, RZ, PT ;  /* 0x000000ff0a00720c */ /* 0x000fe20003f26270 */
[----:B------:R-:W-:-:S02]  /*3dd0*/  IMAD.HI.U32 R2, R0, R69, RZ ;  /* 0x0000004500027227 */ /* 0x000fc400078e00ff */
[----:B------:R-:W-:Y:S02]  /*3de0*/  @!P4 IADD3 R63, -R63, RZ, RZ ;  /* 0x000000ff3f3fc210 */ /* 0x000fe40007ffe1ff */
[----:B------:R-:W-:Y:S01]  /*3df0*/  ISETP.GT.U32.AND P6, PT, R236, R66, PT ;  /* 0x00000042ec00720c */ /* 0x000fe20003fc4070 */
[----:B------:R-:W-:Y:S01]  /*3e00*/  @!P2 IMAD.IADD R65, R65, 0x1, -R236 ;  /* 0x000000014141a824 */ /* 0x000fe200078e0aec */
[----:B------:R-:W-:Y:S01]  /*3e10*/  ISETP.GE.AND P4, PT, R12, RZ, PT ;  /* 0x000000ff0c00720c */ /* 0x000fe20003f86270 */
[----:B------:R-:W-:Y:S01]  /*3e20*/  @!P0 IMAD.MOV R62, RZ, RZ, -R62 ;  /* 0x000000ffff3e8224 */ /* 0x000fe200078e0a3e */
[C---:B------:R-:W-:Y:S01]  /*3e30*/  ISETP.GT.U32.AND P0, PT, R236.reuse, R67, PT ;  /* 0x00000043ec00720c */ /* 0x040fe20003f04070 */
[----:B------:R-:W-:Y:S01]  /*3e40*/  IMAD.MOV R2, RZ, RZ, -R2 ;  /* 0x000000ffff027224 */ /* 0x000fe200078e0a02 */
[----:B------:R-:W-:Y:S01]  /*3e50*/  ISETP.GT.U32.AND P3, PT, R236, R65, PT ;  /* 0x00000041ec00720c */ /* 0x000fe20003f64070 */
[----:B------:R-:W-:Y:S01]  /*3e60*/  @!P5 IMAD.IADD R64, R64, 0x1, -R236 ;  /* 0x000000014040d824 */ /* 0x000fe200078e0aec */
[----:B------:R-:W-:Y:S01]  /*3e70*/  ISETP.GE.AND P2, PT, R11, RZ, PT ;  /* 0x000000ff0b00720c */ /* 0x000fe20003f46270 */
[C---:B------:R-:W-:Y:S01]  /*3e80*/  IMAD R69, R236.reuse, R2, R69 ;  /* 0x00000002ec457224 */ /* 0x040fe200078e0245 */
[----:B------:R-:W-:Y:S01]  /*3e90*/  ISETP.GT.U32.AND P5, PT, R236, R68, PT ;  /* 0x00000044ec00720c */ /* 0x000fe20003fa4070 */
[C---:B------:R-:W-:Y:S01]  /*3ea0*/  VIADD R6, R152.reuse, 0x47 ;  /* 0x0000004798067836 */ /* 0x040fe20000000000 */
[----:B------:R-:W-:Y:S01]  /*3eb0*/  IADD3 R11, R152, 0x7c, RZ ;  /* 0x0000007c980b7810 */ /* 0x000fe20007ffe0ff */
[----:B------:R-:W-:Y:S01]  /*3ec0*/  @!P1 IMAD.MOV R64, RZ, RZ, -R64 ;  /* 0x000000ffff409224 */ /* 0x000fe200078e0a40 */
[----:B------:R-:W-:Y:S01]  /*3ed0*/  @!P6 IADD3 R66, R66, -R236, RZ ;  /* 0x800000ec4242e210 */ /* 0x000fe20007ffe0ff */
[----:B------:R-:W-:Y:S01]  /*3ee0*/  VIADD R2, R152, 0x48 ;  /* 0x0000004898027836 */ /* 0x000fe20000000000 */
[----:B------:R-:W-:Y:S01]  /*3ef0*/  IABS R5, R6 ;  /* 0x0000000600057213 */ /* 0x000fe20000000000 */
[--C-:B------:R-:W-:Y:S01]  /*3f00*/  @!P0 IMAD.IADD R67, R67, 0x1, -R236.reuse ;  /* 0x0000000143438824 */ /* 0x100fe200078e0aec */
[----:B------:R-:W-:Y:S01]  /*3f10*/  @!P4 IADD3 R66, -R66, RZ, RZ ;  /* 0x000000ff4242c210 */ /* 0x000fe20007ffe1ff */
[----:B------:R-:W-:Y:S01]  /*3f20*/  @!P3 IMAD.IADD R65, R65, 0x1, -R236 ;  /* 0x000000014141b824 */ /* 0x000fe200078e0aec */
[----:B------:R-:W-:Y:S01]  /*3f30*/  ISETP.GT.U32.AND P4, PT, R236, R69, PT ;  /* 0x00000045ec00720c */ /* 0x000fe20003f84070 */
[----:B------:R-:W-:Y:S01]  /*3f40*/  VIADD R8, R152, 0x4d ;  /* 0x0000004d98087836 */ /* 0x000fe20000000000 */
[----:B------:R-:W-:Y:S01]  /*3f50*/  ISETP.GT.U32.AND P1, PT, R236, R67, PT ;  /* 0x00000043ec00720c */ /* 0x000fe20003f24070 */
[C---:B------:R-:W-:Y:S01]  /*3f60*/  VIADD R9, R152.reuse, 0x4e ;  /* 0x0000004e98097836 */ /* 0x040fe20000000000 */
[----:B------:R-:W-:Y:S01]  /*3f70*/  @!P2 IADD3 R65, -R65, RZ, RZ ;  /* 0x000000ff4141a210 */ /* 0x000fe20007ffe1ff */
[----:B------:R-:W-:Y:S01]  /*3f80*/  VIADD R10, R152, 0x60 ;  /* 0x00000060980a7836 */ /* 0x000fe20000000000 */
[----:B------:R-:W-:Y:S01]  /*3f90*/  ISETP.GE.AND P0, PT, R3, RZ, PT ;  /* 0x000000ff0300720c */ /* 0x000fe20003f06270 */
[----:B------:R-:W-:Y:S01]  /*3fa0*/  IMAD.HI.U32 R3, R0, R5, RZ ;  /* 0x0000000500037227 */ /* 0x000fe200078e00ff */
[----:B------:R-:W-:-:S02]  /*3fb0*/  ISETP.GE.AND P2, PT, R6, RZ, PT ;  /* 0x000000ff0600720c */ /* 0x000fc40003f46270 */
[----:B------:R-:W-:Y:S01]  /*3fc0*/  @!P5 IADD3 R68, R68, -R236, RZ ;  /* 0x800000ec4444d210 */ /* 0x000fe20007ffe0ff */
[----:B------:R-:W-:Y:S01]  /*3fd0*/  VIADD R6, R152, 0x4a ;  /* 0x0000004a98067836 */ /* 0x000fe20000000000 */
[----:B------:R-:W-:Y:S01]  /*3fe0*/  ISETP.GE.AND P3, PT, R4, RZ, PT ;  /* 0x000000ff0400720c */ /* 0x000fe20003f66270 */
[--C-:B------:R-:W-:Y:S01]  /*3ff0*/  @!P4 IMAD.IADD R69, R69, 0x1, -R236.reuse ;  /* 0x000000014545c824 */ /* 0x100fe200078e0aec */
[C---:B------:R-:W-:Y:S01]  /*4000*/  ISETP.GT.U32.AND P5, PT, R236.reuse, R68, PT ;  /* 0x00000044ec00720c */ /* 0x040fe20003fa4070 */
[----:B------:R-:W-:Y:S01]  /*4010*/  IMAD.MOV R3, RZ, RZ, -R3 ;  /* 0x000000ffff037224 */ /* 0x000fe200078e0a03 */
[----:B------:R-:W-:Y:S01]  /*4020*/  IABS R71, R2 ;  /* 0x0000000200477213 */ /* 0x000fe20000000000 */
[----:B------:R-:W-:Y:S01]  /*4030*/  @!P1 IMAD.IADD R67, R67, 0x1, -R236 ;  /* 0x0000000143439824 */ /* 0x000fe200078e0aec */
[----:B------:R-:W-:Y:S01]  /*4040*/  IABS R73, R6 ;  /* 0x0000000600497213 */ /* 0x000fe20000000000 */
[C---:B------:R-:W-:Y:S01]  /*4050*/  IMAD R70, R236.reuse, R3, R5 ;  /* 0x00000003ec467224 */ /* 0x040fe200078e0205 */
[----:B------:R-:W-:Y:S01]  /*4060*/  ISETP.GT.U32.AND P4, PT, R236, R69, PT ;  /* 0x00000045ec00720c */ /* 0x000fe20003f84070 */
[----:B------:R-:W-:Y:S01]  /*4070*/  VIADD R3, R152, 0x49 ;  /* 0x0000004998037836 */ /* 0x000fe20000000000 */
[----:B------:R-:W-:Y:S01]  /*4080*/  ISETP.GE.AND P6, PT, R7, RZ, PT ;  /* 0x000000ff0700720c */ /* 0x000fe20003fc6270 */
[----:B------:R-:W-:Y:S01]  /*4090*/  IMAD.HI.U32 R4, R0, R73, RZ ;  /* 0x0000004900047227 */ /* 0x000fe200078e00ff */
[----:B------:R-:W-:-:S02]  /*40a0*/  ISETP.GE.AND P1, PT, R2, RZ, PT ;  /* 0x000000ff0200720c */ /* 0x000fc40003f26270 */
[----:B------:R-:W-:Y:S01]  /*40b0*/  IABS R5, R3 ;  /* 0x0000000300057213 */ /* 0x000fe20000000000 */
[----:B------:R-:W-:Y:S01]  /*40c0*/  IMAD.HI.U32 R2, R0, R71, RZ ;  /* 0x0000004700027227 */ /* 0x000fe200078e00ff */
[----:B------:R-:W-:Y:S02]  /*40d0*/  @!P5 IADD3 R68, R68, -R236, RZ ;  /* 0x800000ec4444d210 */ /* 0x000fe40007ffe0ff */
[C---:B------:R-:W-:Y:S01]  /*40e0*/  ISETP.GT.U32.AND P5, PT, R236.reuse, R70, PT ;  /* 0x00000046ec00720c */ /* 0x040fe20003fa4070 */
[----:B------:R-:W-:Y:S01]  /*40f0*/  IMAD.MOV R2, RZ, RZ, -R2 ;  /* 0x000000ffff027224 */ /* 0x000fe200078e0a02 */
[----:B------:R-:W-:Y:S01]  /*4100*/  IABS R77, R9 ;  /* 0x00000009004d7213 */ /* 0x000fe20000000000 */
[----:B------:R-:W-:Y:S01]  /*4110*/  IMAD.MOV R4, RZ, RZ, -R4 ;  /* 0x000000ffff047224 */ /* 0x000fe200078e0a04 */
[----:B------:R-:W-:Y:S01]  /*4120*/  @!P4 IADD3 R69, R69, -R236, RZ ;  /* 0x800000ec4545c210 */ /* 0x000fe20007ffe0ff */
[----:B------:R-:W-:Y:S01]  /*4130*/  @!P3 IMAD.MOV R67, RZ, RZ, -R67 ;  /* 0x000000ffff43b224 */ /* 0x000fe200078e0a43 */
[----:B------:R-:W-:Y:S01]  /*4140*/  ISETP.GE.AND P3, PT, R3, RZ, PT ;  /* 0x000000ff0300720c */ /* 0x000fe20003f66270 */
[----:B------:R-:W-:Y:S01]  /*4150*/  IMAD R71, R236, R2, R71 ;  /* 0x00000002ec477224 */ /* 0x000fe200078e0247 */
[----:B------:R-:W-:Y:S01]  /*4160*/  @!P6 IADD3 R68, -R68, RZ, RZ ;  /* 0x000000ff4444e210 */ /* 0x000fe20007ffe1ff */
[----:B------:R-:W-:Y:S01]  /*4170*/  IMAD R73, R236, R4, R73 ;  /* 0x00000004ec497224 */ /* 0x000fe200078e0249 */
[----:B------:R-:W-:Y:S01]  /*4180*/  ISETP.GE.AND P6, PT, R6, RZ, PT ;  /* 0x000000ff0600720c */ /* 0x000fe20003fc6270 */
[----:B------:R-:W-:Y:S01]  /*4190*/  IMAD.HI.U32 R3, R0, R5, RZ ;  /* 0x0000000500037227 */ /* 0x000fe200078e00ff */
[----:B------:R-:W-:-:S02]  /*41a0*/  ISETP.GT.U32.AND P4, PT, R236, R71, PT ;  /* 0x00000047ec00720c */ /* 0x000fc40003f84070 */
[----:B------:R-:W-:Y:S01]  /*41b0*/  @!P0 IADD3 R69, -R69, RZ, RZ ;  /* 0x000000ff45458210 */ /* 0x000fe20007ffe1ff */
[----:B------:R-:W-:Y:S01]  /*41c0*/  IMAD.MOV R3, RZ, RZ, -R3 ;  /* 0x000000ffff037224 */ /* 0x000fe200078e0a03 */
[----:B------:R-:W-:Y:S01]  /*41d0*/  ISETP.GT.U32.AND P0, PT, R236, R73, PT ;  /* 0x00000049ec00720c */ /* 0x000fe20003f04070 */
[----:B------:R-:W-:Y:S01]  /*41e0*/  VIADD R6, R152, 0x4b ;  /* 0x0000004b98067836 */ /* 0x000fe20000000000 */
[----:B------:R-:W-:Y:S01]  /*41f0*/  @!P5 IADD3 R70, R70, -R236, RZ ;  /* 0x800000ec4646d210 */ /* 0x000fe20007ffe0ff */
[----:B------:R-:W-:Y:S01]  /*4200*/  IMAD R72, R236, R3, R5 ;  /* 0x00000003ec487224 */ /* 0x000fe200078e0205 */
[----:B------:R-:W-:Y:S01]  /*4210*/  IABS R5, R8 ;  /* 0x0000000800057213 */ /* 0x000fe20000000000 */
[----:B------:R-:W-:Y:S01]  /*4220*/  VIADD R7, R152, 0x4c ;  /* 0x0000004c98077836 */ /* 0x000fe20000000000 */
[----:B------:R-:W-:Y:S01]  /*4230*/  IABS R3, R6 ;  /* 0x0000000600037213 */ /* 0x000fe20000000000 */
[----:B------:R-:W-:Y:S01]  /*4240*/  IMAD.HI.U32 R4, R0, R77, RZ ;  /* 0x0000004d00047227 */ /* 0x000fe200078e00ff */
[----:B------:R-:W-:-:S02]  /*4250*/  ISETP.GT.U32.AND P5, PT, R236, R70, PT ;  /* 0x00000046ec00720c */ /* 0x000fc40003fa4070 */
[----:B------:R-:W-:Y:S01]  /*4260*/  IABS R75, R7 ;  /* 0x00000007004b7213 */ /* 0x000fe20000000000 */
[----:B------:R-:W-:Y:S01]  /*4270*/  IMAD.HI.U32 R2, R0, R3, RZ ;  /* 0x0000000300027227 */ /* 0x000fe200078e00ff */
[----:B------:R-:W-:Y:S02]  /*4280*/  IADD3 R4, -R4, RZ, RZ ;  /* 0x000000ff04047210 */ /* 0x000fe40007ffe1ff */
[----:B------:R-:W-:Y:S01]  /*4290*/  IABS R95, R10 ;  /* 0x0000000a005f7213 */ /* 0x000fe20000000000 */
[--C-:B------:R-:W-:Y:S01]  /*42a0*/  @!P4 IMAD.IADD R71, R71, 0x1, -R236.reuse ;  /* 0x000000014747c824 */ /* 0x100fe200078e0aec */
[----:B------:R-:W-:Y:S01]  /*42b0*/  IABS R12, R25 ;  /* 0x00000019000c7213 */ /* 0x000fe20000000000 */
[----:B------:R-:W-:Y:S02]  /*42c0*/  @!P0 IMAD.IADD R73, R73, 0x1, -R236 ;  /* 0x0000000149498824 */ /* 0x000fe400078e0aec */
[----:B------:R-:W-:Y:S01]  /*42d0*/  IMAD.MOV R2, RZ, RZ, -R2 ;  /* 0x000000ffff027224 */ /* 0x000fe200078e0a02 */
[C---:B------:R-:W-:Y:S01]  /*42e0*/  ISETP.GT.U32.AND P4, PT, R236.reuse, R71, PT ;  /* 0x00000047ec00720c */ /* 0x040fe20003f84070 */
[C---:B------:R-:W-:Y:S01]  /*42f0*/  IMAD R77, R236.reuse, R4, R77 ;  /* 0x00000004ec4d7224 */ /* 0x040fe200078e024d */
[C---:B------:R-:W-:Y:S01]  /*4300*/  ISETP.GT.U32.AND P0, PT, R236.reuse, R73, PT ;  /* 0x00000049ec00720c */ /* 0x040fe20003f04070 */
[----:B------:R-:W-:Y:S01]  /*4310*/  IMAD R74, R236, R2, R3 ;  /* 0x00000002ec4a7224 */ /* 0x000fe200078e0203 */
[----:B------:R-:W-:Y:S01]  /*4320*/  @!P5 IADD3 R70, R70, -R236, RZ ;  /* 0x800000ec4646d210 */ /* 0x000fe20007ffe0ff */
[----:B------:R-:W-:Y:S01]  /*4330*/  IMAD.HI.U32 R3, R0, R5, RZ ;  /* 0x0000000500037227 */ /* 0x000fe200078e00ff */
[----:B------:R-:W-:-:S02]  /*4340*/  ISETP.GT.U32.AND P5, PT, R236, R72, PT ;  /* 0x00000048ec00720c */ /* 0x000fc40003fa4070 */
[----:B------:R-:W-:Y:S01]  /*4350*/  IADD3 R4, R152, 0x50, RZ ;  /* 0x0000005098047810 */ /* 0x000fe20007ffe0ff */
[----:B------:R-:W-:Y:S01]  /*4360*/  IMAD.MOV R3, RZ, RZ, -R3 ;  /* 0x000000ffff037224 */ /* 0x000fe200078e0a03 */
[----:B------:R-:W-:Y:S01]  /*4370*/  @!P2 IADD3 R70, -R70, RZ, RZ ;  /* 0x000000ff4646a210 */ /* 0x000fe20007ffe1ff */
[----:B------:R-:W-:Y:S01]  /*4380*/  IMAD.HI.U32 R2, R0, R75, RZ ;  /* 0x0000004b00027227 */ /* 0x000fe200078e00ff */
[----:B------:R-:W-:Y:S02]  /*4390*/  IABS R79, R4 ;  /* 0x00000004004f7213 */ /* 0x000fe40000000000 */
[----:B------:R-:W-:Y:S01]  /*43a0*/  ISETP.GE.AND P2, PT, R6, RZ, PT ;  /* 0x000000ff0600720c */ /* 0x000fe20003f46270 */
[----:B------:R-:W-:Y:S01]  /*43b0*/  IMAD R76, R236, R3, R5 ;  /* 0x00000003ec4c7224 */ /* 0x000fe200078e0205 */
[----:B------:R-:W-:Y:S01]  /*43c0*/  IADD3 R2, -R2, RZ, RZ ;  /* 0x000000ff02027210 */ /* 0x000fe20007ffe1ff */
[--C-:B------:R-:W-:Y:S01]  /*43d0*/  @!P4 IMAD.IADD R71, R71, 0x1, -R236.reuse ;  /* 0x000000014747c824 */ /* 0x100fe200078e0aec */
[C---:B------:R-:W-:Y:S01]  /*43e0*/  ISETP.GT.U32.AND P4, PT, R236.reuse, R74, PT ;  /* 0x0000004aec00720c */ /* 0x040fe20003f84070 */
[--C-:B------:R-:W-:Y:S01]  /*43f0*/  @!P0 IMAD.IADD R73, R73, 0x1, -R236.reuse ;  /* 0x0000000149498824 */ /* 0x100fe200078e0aec */
[----:B------:R-:W-:Y:S01]  /*4400*/  ISETP.GT.U32.AND P0, PT, R236, R76, PT ;  /* 0x0000004cec00720c */ /* 0x000fe20003f04070 */
[----:B------:R-:W-:Y:S01]  /*4410*/  VIADD R5, R152, 0x4f ;  /* 0x0000004f98057836 */ /* 0x000fe20000000000 */
[----:B------:R-:W-:Y:S01]  /*4420*/  @!P1 IADD3 R71, -R71, RZ, RZ ;  /* 0x000000ff47479210 */ /* 0x000fe20007ffe1ff */
[----:B------:R-:W-:Y:S01]  /*4430*/  @!P6 IMAD.MOV R73, RZ, RZ, -R73 ;  /* 0x000000ffff49e224 */ /* 0x000fe200078e0a49 */
[C---:B------:R-:W-:Y:S01]  /*4440*/  ISETP.GT.U32.AND P6, PT, R236.reuse, R77, PT ;  /* 0x0000004dec00720c */ /* 0x040fe20003fc4070 */
[----:B------:R-:W-:Y:S01]  /*4450*/  IMAD R75, R236, R2, R75 ;  /* 0x00000002ec4b7224 */ /* 0x000fe200078e024b */
[----:B------:R-:W-:Y:S01]  /*4460*/  IABS R3, R5 ;  /* 0x0000000500037213 */ /* 0x000fe20000000000 */
[----:B------:R-:W-:-:S02]  /*4470*/  @!P5 IMAD.IADD R72, R72, 0x1, -R236 ;  /* 0x000000014848d824 */ /* 0x000fc400078e0aec */
[----:B------:R-:W-:Y:S01]  /*4480*/  VIADD R6, R152, 0x51 ;  /* 0x0000005198067836 */ /* 0x000fe20000000000 */
[----:B------:R-:W-:Y:S01]  /*4490*/  ISETP.GT.U32.AND P1, PT, R236, R75, PT ;  /* 0x0000004bec00720c */ /* 0x000fe20003f24070 */
[----:B------:R-:W-:Y:S01]  /*44a0*/  IMAD.HI.U32 R2, R0, R3, RZ ;  /* 0x0000000300027227 */ /* 0x000fe200078e00ff */
[----:B------:R-:W-:-:S03]  /*44b0*/  ISETP.GT.U32.AND P5, PT, R236, R72, PT ;  /* 0x00000048ec00720c */ /* 0x000fc60003fa4070 */
[--C-:B------:R-:W-:Y:S02]  /*44c0*/  @!P4 IMAD.IADD R74, R74, 0x1, -R236.reuse ;  /* 0x000000014a4ac824 */ /* 0x100fe400078e0aec */
[----:B------:R-:W-:Y:S01]  /*44d0*/  @!P0 IMAD.IADD R76, R76, 0x1, -R236 ;  /* 0x000000014c4c8824 */ /* 0x000fe200078e0aec */
[----:B------:R-:W-:Y:S01]  /*44e0*/  @!P6 IADD3 R77, R77, -R236, RZ ;  /* 0x800000ec4d4de210 */ /* 0x000fe20007ffe0ff */
[----:B------:R-:W-:Y:S01]  /*44f0*/  IMAD.MOV R2, RZ, RZ, -R2 ;  /* 0x000000ffff027224 */ /* 0x000fe200078e0a02 */
[----:B------:R-:W-:Y:S01]  /*4500*/  ISETP.GT.U32.AND P4, PT, R236, R74, PT ;  /* 0x0000004aec00720c */ /* 0x000fe20003f84070 */
[----:B------:R-:W-:Y:S01]  /*4510*/  VIADD R157, R152, 0xf8 ;  /* 0x000000f8989d7836 */ /* 0x000fe20000000000 */
[C---:B------:R-:W-:Y:S01]  /*4520*/  ISETP.GT.U32.AND P6, PT, R236.reuse, R76, PT ;  /* 0x0000004cec00720c */ /* 0x040fe20003fc4070 */
[----:B------:R-:W-:Y:S01]  /*4530*/  IMAD R78, R236, R2, R3 ;  /* 0x00000002ec4e7224 */ /* 0x000fe200078e0203 */
[----:B------:R-:W-:Y:S01]  /*4540*/  @!P1 IADD3 R75, R75, -R236, RZ ;  /* 0x800000ec4b4b9210 */ /* 0x000fe20007ffe0ff */
[----:B------:R-:W-:Y:S01]  /*4550*/  IMAD.HI.U32 R2, R0, R79, RZ ;  /* 0x0000004f00027227 */ /* 0x000fe200078e00ff */
[----:B------:R-:W-:Y:S01]  /*4560*/  ISETP.GE.AND P1, PT, R5, RZ, PT ;  /* 0x000000ff0500720c */ /* 0x000fe20003f26270 */
[----:B------:R-:W-:Y:S01]  /*4570*/  STL [R1+0x2ccc], R157 ;  /* 0x002ccc9d01007387 */ /* 0x000fe20000100800 */
[----:B------:R-:W-:Y:S01]  /*4580*/  ISETP.GT.U32.AND P0, PT, R236, R75, PT ;  /* 0x0000004bec00720c */ /* 0x000fe20003f04070 */
[----:B------:R-:W-:Y:S01]  /*4590*/  IMAD.MOV R2, RZ, RZ, -R2 ;  /* 0x000000ffff027224 */ /* 0x000fe200078e0a02 */
[----:B------:R-:W-:Y:S01]  /*45a0*/  IABS R5, R6 ;  /* 0x0000000600057213 */ /* 0x000fe20000000000 */
[--C-:B------:R-:W-:Y:S01]  /*45b0*/  @!P5 IMAD.IADD R72, R72, 0x1, -R236.reuse ;  /* 0x000000014848d824 */ /* 0x100fe200078e0aec */
[----:B------:R-:W-:Y:S01]  /*45c0*/  ISETP.GE.AND P5, PT, R7, RZ, PT ;  /* 0x000000ff0700720c */ /* 0x000fe20003fa6270 */
[----:B------:R-:W-:Y:S01]  /*45d0*/  IMAD R79, R236, R2, R79 ;  /* 0x00000002ec4f7224 */ /* 0x000fe200078e024f */
[----:B------:R-:W-:Y:S01]  /*45e0*/  STL [R1+0x2cc8], R158 ;  /* 0x002cc89e01007387 */ /* 0x000fe20000100800 */
[--C-:B------:R-:W-:Y:S01]  /*45f0*/  @!P4 IMAD.IADD R74, R74, 0x1, -R236.reuse ;  /* 0x000000014a4ac824 */ /* 0x100fe200078e0aec */
[----:B------:R-:W-:Y:S01]  /*4600*/  ISETP.GE.AND P4, PT, R9, RZ, PT ;  /* 0x000000ff0900720c */ /* 0x000fe20003f86270 */
[----:B------:R-:W-:Y:S01]  /*4610*/  @!P6 IMAD.IADD R76, R76, 0x1, -R236 ;  /* 0x000000014c4ce824 */ /* 0x000fe200078e0aec */
[C---:B------:R-:W-:Y:S01]  /*4620*/  ISETP.GT.U32.AND P6, PT, R236.reuse, R79, PT ;  /* 0x0000004fec00720c */ /* 0x040fe20003fc4070 */
[----:B------:R-:W-:Y:S01]  /*4630*/  @!P2 IMAD.MOV R74, RZ, RZ, -R74 ;  /* 0x000000ffff4aa224 */ /* 0x000fe200078e0a4a */
[----:B------:R-:W-:Y:S01]  /*4640*/  ISETP.GT.U32.AND P2, PT, R236, R77, PT ;  /* 0x0000004dec00720c */ /* 0x000fe20003f44070 */
[----:B------:R-:W-:Y:S01]  /*4650*/  @!P3 IMAD.MOV R72, RZ, RZ, -R72 ;  /* 0x000000ffff48b224 */ /* 0x000fe200078e0a48 */
[----:B------:R-:W-:Y:S01]  /*4660*/  ISETP.GE.AND P3, PT, R8, RZ, PT ;  /* 0x000000ff0800720c */ /* 0x000fe20003f66270 */
[C---:B------:R-:W-:Y:S01]  /*4670*/  VIADD R9, R152.reuse, 0x53 ;  /* 0x0000005398097836 */ /* 0x040fe20000000000 */
[----:B------:R-:W-:Y:S01]  /*4680*/  IADD3 R8, R152, 0x52, RZ ;  /* 0x0000005298087810 */ /* 0x000fe20007ffe0ff */
[----:B------:R-:W-:Y:S01]  /*4690*/  IMAD.HI.U32 R2, R0, R5, RZ ;  /* 0x0000000500027227 */ /* 0x000fe200078e00ff */
[----:B------:R-:W-:-:S02]  /*46a0*/  @!P0 IADD3 R75, R75, -R236, RZ ;  /* 0x800000ec4b4b8210 */ /* 0x000fc40007ffe0ff */
[----:B------:R-:W-:Y:S01]  /*46b0*/  IABS R81, R8 ;  /* 0x0000000800517213 */ /* 0x000fe20000000000 */
[----:B------:R-:W-:Y:S01]  /*46c0*/  IMAD.MOV R2, RZ, RZ, -R2 ;  /* 0x000000ffff027224 */ /* 0x000fe200078e0a02 */
[----:B------:R-:W-:Y:S01]  /*46d0*/  IABS R7, R9 ;  /* 0x0000000900077213 */ /* 0x000fe20000000000 */
[----:B------:R-:W-:Y:S01]  /*46e0*/  @!P5 IMAD.MOV R75, RZ, RZ, -R75 ;  /* 0x000000ffff4bd224 */ /* 0x000fe200078e0a4b */
[----:B------:R-:W-:Y:S01]  /*46f0*/  @!P6 IADD3 R79, R79, -R236, RZ ;  /* 0x800000ec4f4fe210 */ /* 0x000fe20007ffe0ff */
[----:B------:R-:W-:Y:S01]  /*4700*/  IMAD.HI.U32 R3, R0, R81, RZ ;  /* 0x0000005100037227 */ /* 0x000fe200078e00ff */
[C---:B------:R-:W-:Y:S02]  /*4710*/  ISETP.GT.U32.AND P0, PT, R236.reuse, R78, PT ;  /* 0x0000004eec00720c */ /* 0x040fe40003f04070 */
[----:B------:R-:W-:Y:S01]  /*4720*/  ISETP.GT.U32.AND P6, PT, R236, R79, PT ;  /* 0x0000004fec00720c */ /* 0x000fe20003fc4070 */
[----:B------:R-:W-:Y:S01]  /*4730*/  @!P2 IMAD.IADD R77, R77, 0x1, -R236 ;  /* 0x000000014d4da824 */ /* 0x000fe200078e0aec */
[----:B------:R-:W-:Y:S01]  /*4740*/  ISETP.GE.AND P2, PT, R4, RZ, PT ;  /* 0x000000ff0400720c */ /* 0x000fe20003f46270 */
[----:B------:R-:W-:Y:S01]  /*4750*/  IMAD.HI.U32 R4, R0, R7, RZ ;  /* 0x0000000700047227 */ /* 0x000fe200078e00ff */
[----:B------:R-:W-:-:S03]  /*4760*/  @!P3 IADD3 R76, -R76, RZ, RZ ;  /* 0x000000ff4c4cb210 */ /* 0x000fc60007ffe1ff */
[----:B------:R-:W-:Y:S02]  /*4770*/  IMAD.MOV R3, RZ, RZ, -R3 ;  /* 0x000000ffff037224 */ /* 0x000fe400078e0a03 */
[----:B------:R-:W-:Y:S02]  /*4780*/  IMAD R80, R236, R2, R5 ;  /* 0x00000002ec507224 */ /* 0x000fe400078e0205 */
[----:B------:R-:W-:Y:S01]  /*4790*/  IMAD.MOV R4, RZ, RZ, -R4 ;  /* 0x000000ffff047224 */ /* 0x000fe200078e0a04 */
[----:B------:R-:W-:Y:S01]  /*47a0*/  @!P0 IADD3 R78, R78, -R236, RZ ;  /* 0x800000ec4e4e8210 */ /* 0x000fe20007ffe0ff */
[C---:B------:R-:W-:Y:S01]  /*47b0*/  IMAD R81, R236.reuse, R3, R81 ;  /* 0x00000003ec517224 */ /* 0x040fe200078e0251 */
[C---:B------:R-:W-:Y:S01]  /*47c0*/  ISETP.GT.U32.AND P3, PT, R236.reuse, R80, PT ;  /* 0x00000050ec00720c */ /* 0x040fe20003f64070 */
[----:B------:R-:W-:Y:S01]  /*47d0*/  IMAD R82, R236, R4, R7 ;  /* 0x00000004ec527224 */ /* 0x000fe200078e0207 */
[----:B------:R-:W-:Y:S01]  /*47e0*/  ISETP.GE.AND P0, PT, R6, RZ, PT ;  /* 0x000000ff0600720c */ /* 0x000fe20003f06270 */
[----:B------:R-:W-:Y:S01]  /*47f0*/  @!P4 IMAD.MOV R77, RZ, RZ, -R77 ;  /* 0x000000ffff4dc224 */ /* 0x000fe200078e0a4d */
[----:B------:R-:W-:Y:S01]  /*4800*/  ISETP.GT.U32.AND P4, PT, R236, R81, PT ;  /* 0x00000051ec00720c */ /* 0x000fe20003f84070 */
[----:B------:R-:W-:Y:S01]  /*4810*/  VIADD R4, R152, 0x54 ;  /* 0x0000005498047836 */ /* 0x000fe20000000000 */
[C---:B------:R-:W-:Y:S01]  /*4820*/  ISETP.GT.U32.AND P5, PT, R236.reuse, R78, PT ;  /* 0x0000004eec00720c */ /* 0x040fe20003fa4070 */
[----:B------:R-:W-:Y:S01]  /*4830*/  @!P6 IMAD.IADD R79, R79, 0x1, -R236 ;  /* 0x000000014f4fe824 */ /* 0x000fe200078e0aec */
[----:B------:R-:W-:Y:S01]  /*4840*/  ISETP.GT.U32.AND P6, PT, R236, R82, PT ;  /* 0x00000052ec00720c */ /* 0x000fe20003fc4070 */
[C---:B------:R-:W-:Y:S01]  /*4850*/  VIADD R6, R152.reuse, 0x55 ;  /* 0x0000005598067836 */ /* 0x040fe20000000000 */
[----:B------:R-:W-:Y:S01]  /*4860*/  IABS R83, R4 ;  /* 0x0000000400537213 */ /* 0x000fe20000000000 */
[----:B------:R-:W-:-:S02]  /*4870*/  VIADD R7, R152, 0x56 ;  /* 0x0000005698077836 */ /* 0x000fc40000000000 */
[----:B------:R-:W-:Y:S01]  /*4880*/  @!P3 IADD3 R80, R80, -R236, RZ ;  /* 0x800000ec5050b210 */ /* 0x000fe20007ffe0ff */
[----:B------:R-:W-:Y:S01]  /*4890*/  @!P2 IMAD.MOV R79, RZ, RZ, -R79 ;  /* 0x000000ffff4fa224 */ /* 0x000fe200078e0a4f */
[----:B------:R-:W-:Y:S01]  /*48a0*/  IABS R5, R6 ;  /* 0x0000000600057213 */ /* 0x000fe20000000000 */
[----:B------:R-:W-:Y:S01]  /*48b0*/  IMAD.HI.U32 R2, R0, R83, RZ ;  /* 0x0000005300027227 */ /* 0x000fe200078e00ff */
[----:B------:R-:W-:Y:S02]  /*48c0*/  IABS R85, R7 ;  /* 0x0000000700557213 */ /* 0x000fe40000000000 */
[----:B------:R-:W-:Y:S01]  /*48d0*/  @!P5 IADD3 R78, R78, -R236, RZ ;  /* 0x800000ec4e4ed210 */ /* 0x000fe20007ffe0ff */
[--C-:B------:R-:W-:Y:S01]  /*48e0*/  @!P4 IMAD.IADD R81, R81, 0x1, -R236.reuse ;  /* 0x000000015151c824 */ /* 0x100fe200078e0aec */
[----:B------:R-:W-:Y:S01]  /*48f0*/  ISETP.GT.U32.AND P4, PT, R236, R80, PT ;  /* 0x00000050ec00720c */ /* 0x000fe20003f84070 */
[----:B------:R-:W-:Y:S01]  /*4900*/  @!P6 IMAD.IADD R82, R82, 0x1, -R236 ;  /* 0x000000015252e824 */ /* 0x000fe200078e0aec */
[----:B------:R-:W-:Y:S01]  /*4910*/  IADD3 R3, -R2, RZ, RZ ;  /* 0x000000ff02037210 */ /* 0x000fe20007ffe1ff */
[----:B------:R-:W-:Y:S01]  /*4920*/  IMAD.HI.U32 R2, R0, R5, RZ ;  /* 0x0000000500027227 */ /* 0x000fe200078e00ff */
[----:B------:R-:W-:-:S02]  /*4930*/  ISETP.GT.U32.AND P6, PT, R236, R81, PT ;  /* 0x00000051ec00720c */ /* 0x000fc40003fc4070 */
[----:B------:R-:W-:Y:S01]  /*4940*/  ISETP.GE.AND P5, PT, R8, RZ, PT ;  /* 0x000000ff0800720c */ /* 0x000fe20003fa6270 */
[----:B------:R-:W-:Y:S01]  /*4950*/  IMAD R83, R236, R3, R83 ;  /* 0x00000003ec537224 */ /* 0x000fe200078e0253 */
[----:B------:R-:W-:Y:S01]  /*4960*/  IADD3 R2, -R2, RZ, RZ ;  /* 0x000000ff02027210 */ /* 0x000fe20007ffe1ff */
[----:B------:R-:W-:Y:S01]  /*4970*/  VIADD R8, R152, 0x57 ;  /* 0x0000005798087836 */ /* 0x000fe20000000000 */
[----:B------:R-:W-:Y:S01]  /*4980*/  ISETP.GE.AND P3, PT, R9, RZ, PT ;  /* 0x000000ff0900720c */ /* 0x000fe20003f66270 */
[----:B------:R-:W-:Y:S01]  /*4990*/  @!P1 IMAD.MOV R78, RZ, RZ, -R78 ;  /* 0x000000ffff4e9224 */ /* 0x000fe200078e0a4e */
[----:B------:R-:W-:Y:S01]  /*49a0*/  ISETP.GT.U32.AND P1, PT, R236, R82, PT ;  /* 0x00000052ec00720c */ /* 0x000fe20003f24070 */
[--C-:B------:R-:W-:Y:S01]  /*49b0*/  @!P4 IMAD.IADD R80, R80, 0x1, -R236.reuse ;  /* 0x000000015050c824 */ /* 0x100fe200078e0aec */
[C---:B------:R-:W-:Y:S01]  /*49c0*/  ISETP.GT.U32.AND P4, PT, R236.reuse, R83, PT ;  /* 0x00000053ec00720c */ /* 0x040fe20003f84070 */
[----:B------:R-:W-:Y:S01]  /*49d0*/  IMAD R84, R236, R2, R5 ;  /* 0x00000002ec547224 */ /* 0x000fe200078e0205 */
[----:B------:R-:W-:Y:S01]  /*49e0*/  IABS R5, R8 ;  /* 0x0000000800057213 */ /* 0x000fe20000000000 */
[----:B------:R-:W-:Y:S01]  /*49f0*/  @!P6 IMAD.IADD R81, R81, 0x1, -R236 ;  /* 0x000000015151e824 */ /* 0x000fe200078e0aec */
[----:B------:R-:W-:Y:S01]  /*4a00*/  IADD3 R9, R152, 0x58, RZ ;  /* 0x0000005898097810 */ /* 0x000fe20007ffe0ff */
[----:B------:R-:W-:Y:S01]  /*4a10*/  IMAD.HI.U32 R2, R0, R85, RZ ;  /* 0x0000005500027227 */ /* 0x000fe200078e00ff */
[----:B------:R-:W-:-:S02]  /*4a20*/  ISETP.GT.U32.AND P6, PT, R236, R84, PT ;  /* 0x00000054ec00720c */ /* 0x000fc40003fc4070 */
[----:B------:R-:W-:Y:S01]  /*4a30*/  IABS R87, R9 ;  /* 0x0000000900577213 */ /* 0x000fe20000000000 */
[----:B------:R-:W-:Y:S01]  /*4a40*/  @!P0 IMAD.MOV R80, RZ, RZ, -R80 ;  /* 0x000000ffff508224 */ /* 0x000fe200078e0a50 */
[----:B------:R-:W-:Y:S01]  /*4a50*/  IADD3 R3, -R2, RZ, RZ ;  /* 0x000000ff02037210 */ /* 0x000fe20007ffe1ff */
[----:B------:R-:W-:Y:S01]  /*4a60*/  IMAD.HI.U32 R2, R0, R5, RZ ;  /* 0x0000000500027227 */ /* 0x000fe200078e00ff */
[----:B------:R-:W-:Y:S02]  /*4a70*/  @!P5 IADD3 R81, -R81, RZ, RZ ;  /* 0x000000ff5151d210 */ /* 0x000fe40007ffe1ff */
[----:B------:R-:W-:Y:S01]  /*4a80*/  ISETP.GE.AND P5, PT, R7, RZ, PT ;  /* 0x000000ff0700720c */ /* 0x000fe20003fa6270 */
[----:B------:R-:W-:Y:S01]  /*4a90*/  @!P4 IMAD.IADD R83, R83, 0x1, -R236 ;  /* 0x000000015353c824 */ /* 0x000fe200078e0aec */
[----:B------:R-:W-:Y:S01]  /*4aa0*/  ISETP.GE.AND P4, PT, R6, RZ, PT ;  /* 0x000000ff0600720c */ /* 0x000fe20003f86270 */
[----:B------:R-:W-:Y:S02]  /*4ab0*/  IMAD.MOV R86, RZ, RZ, -R2 ;  /* 0x000000ffff567224 */ /* 0x000fe400078e0a02 */
[----:B------:R-:W-:Y:S01]  /*4ac0*/  @!P6 IADD3 R84, R84, -R236, RZ ;  /* 0x800000ec5454e210 */ /* 0x000fe20007ffe0ff */
[C---:B------:R-:W-:Y:S01]  /*4ad0*/  IMAD R85, R236.reuse, R3, R85 ;  /* 0x00000003ec557224 */ /* 0x040fe200078e0255 */
[C---:B------:R-:W-:Y:S01]  /*4ae0*/  ISETP.GT.U32.AND P6, PT, R236.reuse, R83, PT ;  /* 0x00000053ec00720c */ /* 0x040fe20003fc4070 */
[C---:B------:R-:W-:Y:S01]  /*4af0*/  IMAD R86, R236.reuse, R86, R5 ;  /* 0x00000056ec567224 */ /* 0x040fe200078e0205 */
[----:B------:R-:W-:Y:S01]  /*4b00*/  ISETP.GT.U32.AND P0, PT, R236, R84, PT ;  /* 0x00000054ec00720c */ /* 0x000fe20003f04070 */
[----:B------:R-:W-:Y:S01]  /*4b10*/  IMAD.HI.U32 R2, R0, R87, RZ ;  /* 0x0000005700027227 */ /* 0x000fe200078e00ff */
[----:B------:R-:W-:-:S03]  /*4b20*/  ISETP.GT.U32.AND P2, PT, R236, R85, PT ;  /* 0x00000055ec00720c */ /* 0x000fc60003f44070 */
[--C-:B------:R-:W-:Y:S01]  /*4b30*/  @!P1 IMAD.IADD R82, R82, 0x1, -R236.reuse ;  /* 0x0000000152529824 */ /* 0x100fe200078e0aec */
[----:B------:R-:W-:Y:S01]  /*4b40*/  ISETP.GE.AND P1, PT, R4, RZ, PT ;  /* 0x000000ff0400720c */ /* 0x000fe20003f26270 */
[----:B------:R-:W-:Y:S01]  /*4b50*/  VIADD R4, R152, 0x59 ;  /* 0x0000005998047836 */ /* 0x000fe20000000000 */
[----:B------:R-:W-:Y:S01]  /*4b60*/  IADD3 R2, -R2, RZ, RZ ;  /* 0x000000ff02027210 */ /* 0x000fe20007ffe1ff */
[----:B------:R-:W-:Y:S02]  /*4b70*/  VIADD R6, R152, 0x5b ;  /* 0x0000005b98067836 */ /* 0x000fe40000000000 */
[--C-:B------:R-:W-:Y:S01]  /*4b80*/  @!P6 IMAD.IADD R83, R83, 0x1, -R236.reuse ;  /* 0x000000015353e824 */ /* 0x100fe200078e0aec */
[----:B------:R-:W-:Y:S01]  /*4b90*/  ISETP.GT.U32.AND P6, PT, R236, R86, PT ;  /* 0x00000056ec00720c */ /* 0x000fe20003fc4070 */
[----:B------:R-:W-:Y:S01]  /*4ba0*/  @!P0 IMAD.IADD R84, R84, 0x1, -R236 ;  /* 0x0000000154548824 */ /* 0x000fe200078e0aec */
[----:B------:R-:W-:Y:S01]  /*4bb0*/  IABS R3, R4 ;  /* 0x0000000400037213 */ /* 0x000fe20000000000 */
[----:B------:R-:W-:Y:S01]  /*4bc0*/  IMAD R87, R236, R2, R87 ;  /* 0x00000002ec577224 */ /* 0x000fe200078e0257 */
[----:B------:R-:W-:Y:S01]  /*4bd0*/  @!P2 IADD3 R85, R85, -R236, RZ ;  /* 0x800000ec5555a210 */ /* 0x000fe20007ffe0ff */
[----:B------:R-:W-:Y:S01]  /*4be0*/  @!P4 IMAD.MOV R84, RZ, RZ, -R84 ;  /* 0x000000ffff54c224 */ /* 0x000fe200078e0a54 */
[----:B------:R-:W-:Y:S01]  /*4bf0*/  ISETP.GE.AND P2, PT, R4, RZ, PT ;  /* 0x000000ff0400720c */ /* 0x000fe20003f46270 */
[----:B------:R-:W-:Y:S01]  /*4c00*/  IMAD.HI.U32 R2, R0, R3, RZ ;  /* 0x0000000300027227 */ /* 0x000fe200078e00ff */
[----:B------:R-:W-:-:S02]  /*4c10*/  ISETP.GT.U32.AND P4, PT, R236, R87, PT ;  /* 0x00000057ec00720c */ /* 0x000fc40003f84070 */
[----:B------:R-:W-:Y:S01]  /*4c20*/  IABS R5, R6 ;  /* 0x0000000600057213 */ /* 0x000fe20000000000 */
[----:B------:R-:W-:Y:S01]  /*4c30*/  @!P1 IMAD.MOV R83, RZ, RZ, -R83 ;  /* 0x000000ffff539224 */ /* 0x000fe200078e0a53 */
[----:B------:R-:W-:Y:S01]  /*4c40*/  IADD3 R2, -R2, RZ, RZ ;  /* 0x000000ff02027210 */ /* 0x000fe20007ffe1ff */
[----:B------:R-:W-:Y:S01]  /*4c50*/  @!P6 IMAD.IADD R86, R86, 0x1, -R236 ;  /* 0x000000015656e824 */ /* 0x000fe200078e0aec */
[----:B------:R-:W-:Y:S01]  /*4c60*/  ISETP.GT.U32.AND P6, PT, R236, R85, PT ;  /* 0x00000055ec00720c */ /* 0x000fe20003fc4070 */
[----:B------:R-:W-:Y:S01]  /*4c70*/  VIADD R4, R152, 0x5a ;  /* 0x0000005a98047836 */ /* 0x000fe20000000000 */
[----:B------:R-:W-:Y:S01]  /*4c80*/  ISETP.GE.AND P0, PT, R9, RZ, PT ;  /* 0x000000ff0900720c */ /* 0x000fe20003f06270 */
[C---:B------:R-:W-:Y:S01]  /*4c90*/  IMAD R88, R236.reuse, R2, R3 ;  /* 0x00000002ec587224 */ /* 0x040fe200078e0203 */
[----:B------:R-:W-:Y:S01]  /*4ca0*/  ISETP.GT.U32.AND P1, PT, R236, R86, PT ;  /* 0x00000056ec00720c */ /* 0x000fe20003f24070 */
[----:B------:R-:W-:Y:S01]  /*4cb0*/  @!P3 IMAD.MOV R82, RZ, RZ, -R82 ;  /* 0x000000ffff52b224 */ /* 0x000fe200078e0a52 */
[----:B------:R-:W-:Y:S01]  /*4cc0*/  IABS R89, R4 ;  /* 0x0000000400597213 */ /* 0x000fe20000000000 */
[----:B------:R-:W-:Y:S01]  /*4cd0*/  IMAD.HI.U32 R3, R0, R5, RZ ;  /* 0x0000000500037227 */ /* 0x000fe200078e00ff */
[----:B------:R-:W-:-:S02]  /*4ce0*/  ISETP.GE.AND P3, PT, R8, RZ, PT ;  /* 0x000000ff0800720c */ /* 0x000fc40003f66270 */
[----:B------:R-:W-:Y:S01]  /*4cf0*/  @!P4 IADD3 R87, R87, -R236, RZ ;  /* 0x800000ec5757c210 */ /* 0x000fe20007ffe0ff */
[----:B------:R-:W-:Y:S01]  /*4d00*/  IMAD.HI.U32 R2, R0, R89, RZ ;  /* 0x0000005900027227 */ /* 0x000fe200078e00ff */
[----:B------:R-:W-:Y:S02]  /*4d10*/  IADD3 R8, R152, 0x5c, RZ ;  /* 0x0000005c98087810 */ /* 0x000fe40007ffe0ff */
[----:B------:R-:W-:Y:S01]  /*4d20*/  ISETP.GE.AND P4, PT, R6, RZ, PT ;  /* 0x000000ff0600720c */ /* 0x000fe20003f86270 */
[----:B------:R-:W-:Y:S01]  /*4d30*/  @!P6 IMAD.IADD R85, R85, 0x1, -R236 ;  /* 0x000000015555e824 */ /* 0x000fe200078e0aec */
[----:B------:R-:W-:Y:S01]  /*4d40*/  ISETP.GT.U32.AND P6, PT, R236, R88, PT ;  /* 0x00000058ec00720c */ /* 0x000fe20003fc4070 */
[----:B------:R-:W-:Y:S01]  /*4d50*/  IMAD.MOV R3, RZ, RZ, -R3 ;  /* 0x000000ffff037224 */ /* 0x000fe200078e0a03 */
[----:B------:R-:W-:Y:S01]  /*4d60*/  @!P1 IADD3 R86, R86, -R236, RZ ;  /* 0x800000ec56569210 */ /* 0x000fe20007ffe0ff */
[----:B------:R-:W-:Y:S01]  /*4d70*/  VIADD R6, R152, 0x5e ;  /* 0x0000005e98067836 */ /* 0x000fe20000000000 */
[----:B------:R-:W-:Y:S01]  /*4d80*/  @!P5 IADD3 R85, -R85, RZ, RZ ;  /* 0x000000ff5555d210 */ /* 0x000fe20007ffe1ff */
[----:B------:R-:W-:Y:S01]  /*4d90*/  IMAD R90, R236, R3, R5 ;  /* 0x00000003ec5a7224 */ /* 0x000fe200078e0205 */
[----:B------:R-:W-:Y:S01]  /*4da0*/  ISETP.GE.AND P1, PT, R4, RZ, PT ;  /* 0x000000ff0400720c */ /* 0x000fe20003f26270 */
[----:B------:R-:W-:Y:S01]  /*4db0*/  IMAD.MOV R4, RZ, RZ, -R2 ;  /* 0x000000ffff047224 */ /* 0x000fe200078e0a02 */
[C---:B------:R-:W-:Y:S01]  /*4dc0*/  ISETP.GT.U32.AND P5, PT, R236.reuse, R87, PT ;  /* 0x00000057ec00720c */ /* 0x040fe20003fa4070 */
[----:B------:R-:W-:Y:S01]  /*4dd0*/  @!P3 IMAD.MOV R86, RZ, RZ, -R86 ;  /* 0x000000ffff56b224 */ /* 0x000fe200078e0a56 */
[----:B------:R-:W-:Y:S01]  /*4de0*/  IABS R91, R8 ;  /* 0x00000008005b7213 */ /* 0x000fe20000000000 */
[----:B------:R-:W-:Y:S01]  /*4df0*/  IMAD R89, R236, R4, R89 ;  /* 0x00000004ec597224 */ /* 0x000fe200078e0259 */
[----:B------:R-:W-:Y:S01]  /*4e00*/  IABS R93, R6 ;  /* 0x00000006005d7213 */ /* 0x000fe20000000000 */
[----:B------:R-:W-:Y:S01]  /*4e10*/  @!P6 IMAD.IADD R88, R88, 0x1, -R236 ;  /* 0x000000015858e824 */ /* 0x000fe200078e0aec */
[----:B------:R-:W-:Y:S01]  /*4e20*/  IADD3 R9, R152, 0x5f, RZ ;  /* 0x0000005f98097810 */ /* 0x000fe20007ffe0ff */
[----:B------:R-:W-:Y:S01]  /*4e30*/  IMAD.HI.U32 R2, R0, R91, RZ ;  /* 0x0000005b00027227 */ /* 0x000fe200078e00ff */
[----:B------:R-:W-:-:S02]  /*4e40*/  ISETP.GT.U32.AND P3, PT, R236, R89, PT ;  /* 0x00000059ec00720c */ /* 0x000fc40003f64070 */
[----:B------:R-:W-:Y:S01]  /*4e50*/  ISETP.GT.U32.AND P6, PT, R236, R88, PT ;  /* 0x00000058ec00720c */ /* 0x000fe20003fc4070 */
[----:B------:R-:W-:Y:S01]  /*4e60*/  VIADD R4, R152, 0x5d ;  /* 0x0000005d98047836 */ /* 0x000fe20000000000 */
[----:B------:R-:W-:Y:S01]  /*4e70*/  IABS R7, R9 ;  /* 0x0000000900077213 */ /* 0x000fe20000000000 */
[----:B------:R-:W-:Y:S01]  /*4e80*/  IMAD.MOV R2, RZ, RZ, -R2 ;  /* 0x000000ffff027224 */ /* 0x000fe200078e0a02 */
[----:B------:R-:W-:Y:S01]  /*4e90*/  @!P5 IADD3 R87, R87, -R236, RZ ;  /* 0x800000ec5757d210 */ /* 0x000fe20007ffe0ff */
[----:B------:R-:W-:Y:S01]  /*4ea0*/  IMAD.HI.U32 R3, R0, R93, RZ ;  /* 0x0000005d00037227 */ /* 0x000fe200078e00ff */
[C---:B------:R-:W-:Y:S02]  /*4eb0*/  ISETP.GT.U32.AND P5, PT, R236.reuse, R90, PT ;  /* 0x0000005aec00720c */ /* 0x040fe40003fa4070 */
[----:B------:R-:W-:Y:S01]  /*4ec0*/  IABS R5, R4 ;  /* 0x0000000400057213 */ /* 0x000fe20000000000 */
[----:B------:R-:W-:Y:S02]  /*4ed0*/  IMAD R91, R236, R2, R91 ;  /* 0x00000002ec5b7224 */ /* 0x000fe400078e025b */
[--C-:B------:R-:W-:Y:S01]  /*4ee0*/  @!P3 IMAD.IADD R89, R89, 0x1, -R236.reuse ;  /* 0x000000015959b824 */ /* 0x100fe200078e0aec */
[----:B------:R-:W-:Y:S01]  /*4ef0*/  ISETP.GE.AND P3, PT, R8, RZ, PT ;  /* 0x000000ff0800720c */ /* 0x000fe20003f66270 */
[----:B------:R-:W-:Y:S01]  /*4f00*/  @!P6 IMAD.IADD R88, R88, 0x1, -R236 ;  /* 0x000000015858e824 */ /* 0x000fe200078e0aec */
[----:B------:R-:W-:Y:S01]  /*4f10*/  ISETP.GT.U32.AND P6, PT, R236, R91, PT ;  /* 0x0000005bec00720c */ /* 0x000fe20003fc4070 */
[----:B------:R-:W-:Y:S01]  /*4f20*/  IMAD.HI.U32 R2, R0, R5, RZ ;  /* 0x0000000500027227 */ /* 0x000fe200078e00ff */
[----:B------:R-:W-:-:S03]  /*4f30*/  IADD3 R8, R152, 0x68, RZ ;  /* 0x0000006898087810 */ /* 0x000fc60007ffe0ff */
[----:B------:R-:W-:Y:S01]  /*4f40*/  @!P5 IMAD.IADD R90, R90, 0x1, -R236 ;  /* 0x000000015a5ad824 */ /* 0x000fe200078e0aec */
[----:B------:R-:W-:Y:S01]  /*4f50*/  ISETP.GT.U32.AND P5, PT, R236, R89, PT ;  /* 0x00000059ec00720c */ /* 0x000fe20003fa4070 */
[----:B------:R-:W-:Y:S01]  /*4f60*/  IMAD.MOV R3, RZ, RZ, -R3 ;  /* 0x000000ffff037224 */ /* 0x000fe200078e0a03 */
[----:B------:R-:W-:Y:S01]  /*4f70*/  IADD3 R2, -R2, RZ, RZ ;  /* 0x000000ff02027210 */ /* 0x000fe20007ffe1ff */
[----:B------:R-:W-:Y:S01]  /*4f80*/  @!P0 IMAD.MOV R87, RZ, RZ, -R87 ;  /* 0x000000ffff578224 */ /* 0x000fe200078e0a57 */
[----:B------:R-:W-:Y:S01]  /*4f90*/  IABS R103, R8 ;  /* 0x0000000800677213 */ /* 0x000fe20000000000 */
[C---:B------:R-:W-:Y:S02]  /*4fa0*/  IMAD R93, R236.reuse, R3, R93 ;  /* 0x00000003ec5d7224 */ /* 0x040fe400078e025d */
[----:B------:R-:W-:Y:S01]  /*4fb0*/  IMAD R92, R236, R2, R5 ;  /* 0x00000002ec5c7224 */ /* 0x000fe200078e0205 */
[----:B------:R-:W-:Y:S01]  /*4fc0*/  @!P6 IADD3 R91, R91, -R236, RZ ;  /* 0x800000ec5b5be210 */ /* 0x000fe20007ffe0ff */
[----:B------:R-:W-:Y:S01]  /*4fd0*/  IMAD.HI.U32 R3, R0, R95, RZ ;  /* 0x0000005f00037227 */ /* 0x000fe200078e00ff */
[----:B------:R-:W-:-:S02]  /*4fe0*/  ISETP.GT.U32.AND P6, PT, R236, R90, PT ;  /* 0x0000005aec00720c */ /* 0x000fc40003fc4070 */
[----:B------:R-:W-:Y:S01]  /*4ff0*/  ISETP.GT.U32.AND P0, PT, R236, R91, PT ;  /* 0x0000005bec00720c */ /* 0x000fe20003f04070 */
[----:B------:R-:W-:Y:S01]  /*5000*/  VIADD R5, R152, 0x61 ;  /* 0x0000006198057836 */ /* 0x000fe20000000000 */
[----:B------:R-:W-:Y:S01]  /*5010*/  @!P5 IADD3 R89, R89, -R236, RZ ;  /* 0x800000ec5959d210 */ /* 0x000fe20007ffe0ff */
[----:B------:R-:W-:Y:S01]  /*5020*/  @!P2 IMAD.MOV R88, RZ, RZ, -R88 ;  /* 0x000000ffff58a224 */ /* 0x000fe200078e0a58 */
[----:B------:R-:W-:Y:S01]  /*5030*/  ISETP.GT.U32.AND P5, PT, R236, R92, PT ;  /* 0x0000005cec00720c */ /* 0x000fe20003fa4070 */
[----:B------:R-:W-:Y:S01]  /*5040*/  IMAD.HI.U32 R2, R0, R7, RZ ;  /* 0x0000000700027227 */ /* 0x000fe200078e00ff */
[----:B------:R-:W-:Y:S02]  /*5050*/  IADD3 R3, -R3, RZ, RZ ;  /* 0x000000ff03037210 */ /* 0x000fe40007ffe1ff */
[----:B------:R-:W-:Y:S01]  /*5060*/  ISETP.GE.AND P2, PT, R4, RZ, PT ;  /* 0x000000ff0400720c */ /* 0x000fe20003f46270 */
[----:B------:R-:W-:Y:S01]  /*5070*/  @!P1 IMAD.MOV R89, RZ, RZ, -R89 ;  /* 0x000000ffff599224 */ /* 0x000fe200078e0a59 */
[----:B------:R-:W-:Y:S01]  /*5080*/  IABS R4, R5 ;  /* 0x0000000500047213 */ /* 0x000fe20000000000 */
[----:B------:R-:W-:Y:S01]  /*5090*/  @!P6 IMAD.IADD R90, R90, 0x1, -R236 ;  /* 0x000000015a5ae824 */ /* 0x000fe200078e0aec */
[C---:B------:R-:W-:Y:S01]  /*50a0*/  ISETP.GT.U32.AND P6, PT, R236.reuse, R93, PT ;  /* 0x0000005dec00720c */ /* 0x040fe20003fc4070 */
[----:B------:R-:W-:-:S02]  /*50b0*/  IMAD R95, R236, R3, R95 ;  /* 0x00000003ec5f7224 */ /* 0x000fc400078e025f */
[----:B------:R-:W-:Y:S01]  /*50c0*/  IMAD.MOV R2, RZ, RZ, -R2 ;  /* 0x000000ffff027224 */ /* 0x000fe200078e0a02 */
[----:B------:R-:W-:Y:S01]  /*50d0*/  @!P4 IADD3 R90, -R90, RZ, RZ ;  /* 0x000000ff5a5ac210 */ /* 0x000fe20007ffe1ff */
[----:B------:R-:W-:Y:S01]  /*50e0*/  @!P5 IMAD.IADD R92, R92, 0x1, -R236 ;  /* 0x000000015c5cd824 */ /* 0x000fe200078e0aec */
[C---:B------:R-:W-:Y:S01]  /*50f0*/  ISETP.GT.U32.AND P4, PT, R236.reuse, R95, PT ;  /* 0x0000005fec00720c */ /* 0x040fe20003f84070 */
[----:B------:R-:W-:Y:S02]  /*5100*/  IMAD.MOV.U32 R3, RZ, RZ, R4 ;  /* 0x000000ffff037224 */ /* 0x000fe400078e0004 */
[----:B------:R-:W-:Y:S01]  /*5110*/  @!P0 IMAD.IADD R91, R91, 0x1, -R236 ;  /* 0x000000015b5b8824 */ /* 0x000fe200078e0aec */
[C---:B------:R-:W-:Y:S01]  /*5120*/  ISETP.GT.U32.AND P1, PT, R236.reuse, R92, PT ;  /* 0x0000005cec00720c */ /* 0x040fe20003f24070 */
[----:B------:R-:W-:Y:S01]  /*5130*/  IMAD R94, R236, R2, R7 ;  /* 0x00000002ec5e7224 */ /* 0x000fe200078e0207 */
[----:B------:R-:W-:Y:S01]  /*5140*/  ISETP.GE.AND P0, PT, R6, RZ, PT ;  /* 0x000000ff0600720c */ /* 0x000fe20003f06270 */
[----:B------:R-:W-:Y:S01]  /*5150*/  IMAD.HI.U32 R2, R0, R3, RZ ;  /* 0x0000000300027227 */ /* 0x000fe200078e00ff */
[----:B------:R-:W-:-:S02]  /*5160*/  IADD3 R6, R152, 0x62, RZ ;  /* 0x0000006298067810 */ /* 0x000fc40007ffe0ff */
[----:B------:R-:W-:Y:S01]  /*5170*/  @!P6 IADD3 R93, R93, -R236, RZ ;  /* 0x800000ec5d5de210 */ /* 0x000fe20007ffe0ff */
[----:B------:R-:W-:Y:S01]  /*5180*/  IMAD.MOV R2, RZ, RZ, -R2 ;  /* 0x000000ffff027224 */ /* 0x000fe200078e0a02 */
[----:B------:R-:W-:Y:S01]  /*5190*/  IABS R97, R6 ;  /* 0x0000000600617213 */ /* 0x000fe20000000000 */
[----:B------:R-:W-:Y:S01]  /*51a0*/  @!P4 IMAD.IADD R95, R95, 0x1, -R236 ;  /* 0x000000015f5fc824 */ /* 0x000fe200078e0aec */
[C---:B------:R-:W-:Y:S01]  /*51b0*/  ISETP.GT.U32.AND P6, PT, R236.reuse, R93, PT ;  /* 0x0000005dec00720c */ /* 0x040fe20003fc4070 */
[C---:B------:R-:W-:Y:S01]  /*51c0*/  IMAD R96, R236.reuse, R2, R3 ;  /* 0x00000002ec607224 */ /* 0x040fe200078e0203 */
[----:B------:R-:W-:Y:S01]  /*51d0*/  ISETP.GT.U32.AND P5, PT, R236, R94, PT ;  /* 0x0000005eec00720c */ /* 0x000fe20003fa4070 */
[----:B------:R-:W-:Y:S01]  /*51e0*/  IMAD.HI.U32 R2, R0, R97, RZ ;  /* 0x0000006100027227 */ /* 0x000fe200078e00ff */
[----:B------:R-:W-:Y:S02]  /*51f0*/  @!P1 IADD3 R92, R92, -R236, RZ ;  /* 0x800000ec5c5c9210 */ /* 0x000fe40007ffe0ff */
[----:B------:R-:W-:Y:S01]  /*5200*/  ISETP.GE.AND P4, PT, R5, RZ, PT ;  /* 0x000000ff0500720c */ /* 0x000fe20003f86270 */
[----:B------:R-:W-:Y:S01]  /*5210*/  @!P3 IMAD.MOV R91, RZ, RZ, -R91 ;  /* 0x000000ffff5bb224 */ /* 0x000fe200078e0a5b */
[----:B------:R-:W-:Y:S01]  /*5220*/  IADD3 R2, -R2, RZ, RZ ;  /* 0x000000ff02027210 */ /* 0x000fe20007ffe1ff */
[----:B------:R-:W-:Y:S01]  /*5230*/  @!P2 IMAD.MOV R92, RZ, RZ, -R92 ;  /* 0x000000ffff5ca224 */ /* 0x000fe200078e0a5c */
[----:B------:R-:W-:Y:S01]  /*5240*/  ISETP.GT.U32.AND P2, PT, R236, R95, PT ;  /* 0x0000005fec00720c */ /* 0x000fe20003f44070 */
[----:B------:R-:W-:Y:S01]  /*5250*/  VIADD R4, R152, 0x65 ;  /* 0x0000006598047836 */ /* 0x000fe20000000000 */
[----:B------:R-:W-:Y:S01]  /*5260*/  ISETP.GE.AND P3, PT, R9, RZ, PT ;  /* 0x000000ff0900720c */ /* 0x000fe20003f66270 */
[--C-:B------:R-:W-:Y:S01]  /*5270*/  @!P6 IMAD.IADD R93, R93, 0x1, -R236.reuse ;  /* 0x000000015d5de824 */ /* 0x100fe200078e0aec */
[C---:B------:R-:W-:Y:S01]  /*5280*/  ISETP.GT.U32.AND P6, PT, R236.reuse, R96, PT ;  /* 0x00000060ec00720c */ /* 0x040fe20003fc4070 */
[----:B------:R-:W-:Y:S01]  /*5290*/  IMAD R97, R236, R2, R97 ;  /* 0x00000002ec617224 */ /* 0x000fe200078e0261 */
[----:B------:R-:W-:Y:S01]  /*52a0*/  IADD3 R2, R152, 0x63, RZ ;  /* 0x0000006398027810 */ /* 0x000fe20007ffe0ff */
[----:B------:R-:W-:Y:S01]  /*52b0*/  @!P5 IMAD.IADD R94, R94, 0x1, -R236 ;  /* 0x000000015e5ed824 */ /* 0x000fe200078e0aec */
[----:B------:R-:W-:Y:S01]  /*52c0*/  IABS R7, R4 ;  /* 0x0000000400077213 */ /* 0x000fe20000000000 */
[----:B------:R-:W-:Y:S01]  /*52d0*/  @!P0 IMAD.MOV R93, RZ, RZ, -R93 ;  /* 0x000000ffff5d8224 */ /* 0x000fe200078e0a5d */
[----:B------:R-:W-:Y:S01]  /*52e0*/  IABS R5, R2 ;  /* 0x0000000200057213 */ /* 0x000fe20000000000 */
[----:B------:R-:W-:Y:S01]  /*52f0*/  VIADD R3, R152, 0x64 ;  /* 0x0000006498037836 */ /* 0x000fe20000000000 */
[----:B------:R-:W-:Y:S01]  /*5300*/  ISETP.GT.U32.AND P5, PT, R236, R94, PT ;  /* 0x0000005eec00720c */ /* 0x000fe20003fa4070 */
[C---:B------:R-:W-:Y:S01]  /*5310*/  VIADD R21, R152.reuse, 0xfc ;  /* 0x000000fc98157836 */ /* 0x040fe20000000000 */
[----:B------:R-:W-:Y:S01]  /*5320*/  @!P2 IADD3 R95, R95, -R236, RZ ;  /* 0x800000ec5f5fa210 */ /* 0x000fe20007ffe0ff */
[----:B------:R-:W-:Y:S01]  /*5330*/  VIADD R23, R152, 0xfa ;  /* 0x000000fa98177836 */ /* 0x000fe20000000000 */
[----:B------:R-:W-:-:S02]  /*5340*/  ISETP.GT.U32.AND P2, PT, R236, R97, PT ;  /* 0x00000061ec00720c */ /* 0x000fc40003f44070 */
[----:B------:R-:W-:Y:S02]  /*5350*/  @!P6 IADD3 R96, R96, -R236, RZ ;  /* 0x800000ec6060e210 */ /* 0x000fe40007ffe0ff */
[----:B------:R-:W-:Y:S01]  /*5360*/  ISETP.GE.AND P0, PT, R2, RZ, PT ;  /* 0x000000ff0200720c */ /* 0x000fe20003f06270 */
[----:B------:R-:W-:Y:S01]  /*5370*/  IMAD.HI.U32 R2, R0, R5, RZ ;  /* 0x0000000500027227 */ /* 0x000fe200078e00ff */
[----:B------:R-:W-:Y:S01]  /*5380*/  ISETP.GT.U32.AND P6, PT, R236, R96, PT ;  /* 0x00000060ec00720c */ /* 0x000fe20003fc4070 */
[----:B------:R4:W-:Y:S01]  /*5390*/  STL [R1+0x2cc4], R23 ;  /* 0x002cc41701007387 */ /* 0x0009e20000100800 */
[----:B------:R-:W-:Y:S01]  /*53a0*/  IABS R99, R3 ;  /* 0x0000000300637213 */ /* 0x000fe20000000000 */
[----:B------:R-:W-:Y:S01]  /*53b0*/  @!P5 IMAD.IADD R94, R94, 0x1, -R236 ;  /* 0x000000015e5ed824 */ /* 0x000fe200078e0aec */
[----:B------:R-:W-:Y:S01]  /*53c0*/  ISETP.GE.AND P5, PT, R6, RZ, PT ;  /* 0x000000ff0600720c */ /* 0x000fe20003fa6270 */
[----:B------:R-:W-:Y:S01]  /*53d0*/  IMAD.MOV R98, RZ, RZ, -R2 ;  /* 0x000000ffff627224 */ /* 0x000fe200078e0a02 */
[----:B------:R-:W-:Y:S01]  /*53e0*/  ISETP.GE.AND P1, PT, R10, RZ, PT ;  /* 0x000000ff0a00720c */ /* 0x000fe20003f26270 */
[----:B------:R-:W-:Y:S01]  /*53f0*/  @!P2 IMAD.IADD R97, R97, 0x1, -R236 ;  /* 0x000000016161a824 */ /* 0x000fe200078e0aec */
[----:B------:R-:W-:Y:S01]  /*5400*/  IADD3 R9, R152, 0x69, RZ ;  /* 0x0000006998097810 */ /* 0x000fe20007ffe0ff */
[----:B------:R-:W-:Y:S01]  /*5410*/  @!P3 IMAD.MOV R94, RZ, RZ, -R94 ;  /* 0x000000ffff5eb224 */ /* 0x000fe200078e0a5e */
[----:B------:R-:W-:Y:S01]  /*5420*/  ISETP.GE.AND P3, PT, R3, RZ, PT ;  /* 0x000000ff0300720c */ /* 0x000fe20003f66270 */
[----:B------:R-:W-:Y:S01]  /*5430*/  IMAD.HI.U32 R3, R0, R7, RZ ;  /* 0x0000000700037227 */ /* 0x000fe200078e00ff */
[----:B------:R-:W-:Y:S01]  /*5440*/  ISETP.GT.U32.AND P2, PT, R236, R97, PT ;  /* 0x00000061ec00720c */ /* 0x000fe20003f44070 */
[----:B------:R4:W-:Y:S01]  /*5450*/  STL [R1+0x2cc0], R22 ;  /* 0x002cc01601007387 */ /* 0x0009e20000100800 */
[----:B------:R-:W-:Y:S01]  /*5460*/  @!P6 IADD3 R96, R96, -R236, RZ ;  /* 0x800000ec6060e210 */ /* 0x000fe20007ffe0ff */
[----:B------:R-:W-:-:S02]  /*5470*/  IMAD R98, R236, R98, R5 ;  /* 0x00000062ec627224 */ /* 0x000fc400078e0205 */
[----:B------:R-:W-:Y:S01]  /*5480*/  IMAD.MOV R3, RZ, RZ, -R3 ;  /* 0x000000ffff037224 */ /* 0x000fe200078e0a03 */
[----:B------:R4:W-:Y:S01]  /*5490*/  STL [R1+0x2cbc], R21 ;  /* 0x002cbc1501007387 */ /* 0x0009e20000100800 */
[----:B------:R-:W-:Y:S01]  /*54a0*/  @!P4 IMAD.MOV R96, RZ, RZ, -R96 ;  /* 0x000000ffff60c224 */ /* 0x000fe200078e0a60 */
[C---:B------:R-:W-:Y:S01]  /*54b0*/  ISETP.GT.U32.AND P4, PT, R236.reuse, R98, PT ;  /* 0x00000062ec00720c */ /* 0x040fe20003f84070 */
[----:B------:R-:W-:Y:S01]  /*54c0*/  IMAD R100, R236, R3, R7 ;  /* 0x00000003ec647224 */ /* 0x000fe200078e0207 */
[----:B------:R4:W-:Y:S01]  /*54d0*/  STL [R1+0x2cb8], R20 ;  /* 0x002cb81401007387 */ /* 0x0009e20000100800 */
[----:B------:R-:W-:-:S03]  /*54e0*/  IMAD.HI.U32 R2, R0, R99, RZ ;  /* 0x0000006300027227 */ /* 0x000fc600078e00ff */
[----:B------:R4:W-:Y:S01]  /*54f0*/  STL [R1+0x2cb4], R31 ;  /* 0x002cb41f01007387 */ /* 0x0009e20000100800 */
[--C-:B------:R-:W-:Y:S02]  /*5500*/  @!P2 IMAD.IADD R97, R97, 0x1, -R236.reuse ;  /* 0x000000016161a824 */ /* 0x100fe400078e0aec */
[----:B------:R-:W-:Y:S02]  /*5510*/  VIADD R6, R152, 0x66 ;  /* 0x0000006698067836 */ /* 0x000fe40000000000 */
[----:B------:R-:W-:Y:S01]  /*5520*/  @!P5 IMAD.MOV R97, RZ, RZ, -R97 ;  /* 0x000000ffff61d224 */ /* 0x000fe200078e0a61 */
[----:B------:R-:W-:Y:S01]  /*5530*/  ISETP.GT.U32.AND P5, PT, R236, R100, PT ;  /* 0x00000064ec00720c */ /* 0x000fe20003fa4070 */
[----:B------:R-:W-:Y:S01]  /*5540*/  @!P1 IMAD.MOV R95, RZ, RZ, -R95 ;  /* 0x000000ffff5f9224 */ /* 0x000fe200078e0a5f */
[----:B------:R-:W-:Y:S01]  /*5550*/  ISETP.GE.AND P1, PT, R4, RZ, PT ;  /* 0x000000ff0400720c */ /* 0x000fe20003f26270 */
[----:B------:R-:W-:Y:S01]  /*5560*/  @!P4 IMAD.IADD R98, R98, 0x1, -R236 ;  /* 0x000000016262c824 */ /* 0x000fe200078e0aec */
[----:B------:R-:W-:Y:S01]  /*5570*/  IADD3 R4, -R2, RZ, RZ ;  /* 0x000000ff02047210 */ /* 0x000fe20007ffe1ff */
[----:B------:R-:W-:Y:S01]  /*5580*/  IMAD.HI.U32 R3, R0, R103, RZ ;  /* 0x0000006700037227 */ /* 0x000fe200078e00ff */
[----:B------:R-:W-:-:S02]  /*5590*/  IABS R101, R6 ;  /* 0x0000000600657213 */ /* 0x000fc40000000000 */
[C---:B------:R-:W-:Y:S01]  /*55a0*/  ISETP.GT.U32.AND P4, PT, R236.reuse, R98, PT ;  /* 0x00000062ec00720c */ /* 0x040fe20003f84070 */
[----:B------:R-:W-:Y:S01]  /*55b0*/  IMAD R99, R236, R4, R99 ;  /* 0x00000004ec637224 */ /* 0x000fe200078e0263 */
[----:B------:R-:W-:Y:S01]  /*55c0*/  ISETP.GE.AND P6, PT, R6, RZ, PT ;  /* 0x000000ff0600720c */ /* 0x000fe20003fc6270 */
[----:B------:R-:W-:Y:S01]  /*55d0*/  IMAD.HI.U32 R2, R0, R101, RZ ;  /* 0x0000006500027227 */ /* 0x000fe200078e00ff */
[----:B------:R-:W-:Y:S02]  /*55e0*/  IABS R4, R9 ;  /* 0x0000000900047213 */ /* 0x000fe40000000000 */
[----:B------:R-:W-:Y:S01]  /*55f0*/  ISETP.GT.U32.AND P2, PT, R236, R99, PT ;  /* 0x00000063ec00720c */ /* 0x000fe20003f44070 */
[----:B------:R-:W-:Y:S01]  /*5600*/  VIADD R6, R152, 0x67 ;  /* 0x0000006798067836 */ /* 0x000fe20000000000 */
[----:B------:R-:W-:Y:S01]  /*5610*/  @!P5 IADD3 R100, R100, -R236, RZ ;  /* 0x800000ec6464d210 */ /* 0x000fe20007ffe0ff */
[----:B------:R-:W-:Y:S01]  /*5620*/  IMAD.MOV R3, RZ, RZ, -R3 ;  /* 0x000000ffff037224 */ /* 0x000fe200078e0a03 */
[----:B------:R-:W-:Y:S01]  /*5630*/  IADD3 R2, -R2, RZ, RZ ;  /* 0x000000ff02027210 */ /* 0x000fe20007ffe1ff */
[----:B------:R-:W-:Y:S01]  /*5640*/  VIADD R10, R152, 0x6a ;  /* 0x0000006a980a7836 */ /* 0x000fe20000000000 */
[C---:B------:R-:W-:Y:S01]  /*5650*/  ISETP.GT.U32.AND P5, PT, R236.reuse, R100, PT ;  /* 0x00000064ec00720c */ /* 0x040fe20003fa4070 */
[C---:B------:R-:W-:Y:S01]  /*5660*/  IMAD R103, R236.reuse, R3, R103 ;  /* 0x00000003ec677224 */ /* 0x040fe200078e0267 */
[----:B------:R-:W-:Y:S01]  /*5670*/  IABS R5, R6 ;  /* 0x0000000600057213 */ /* 0x000fe20000000000 */
[----:B------:R-:W-:Y:S01]  /*5680*/  IMAD R101, R236, R2, R101 ;  /* 0x00000002ec657224 */ /* 0x000fe200078e0265 */
[----:B------:R-:W-:-:S02]  /*5690*/  @!P4 IADD3 R98, R98, -R236, RZ ;  /* 0x800000ec6262c210 */ /* 0x000fc40007ffe0ff */
[----:B------:R-:W-:Y:S01]  /*56a0*/  IABS R105, R10 ;  /* 0x0000000a00697213 */ /* 0x000fe20000000000 */
[--C-:B------:R-:W-:Y:S01]  /*56b0*/  @!P2 IMAD.IADD R99, R99, 0x1, -R236.reuse ;  /* 0x000000016363a824 */ /* 0x100fe200078e0aec */
[----:B------:R-:W-:Y:S01]  /*56c0*/  ISETP.GT.U32.AND P4, PT, R236, R101, PT ;  /* 0x00000065ec00720c */ /* 0x000fe20003f84070 */
[----:B------:R-:W-:Y:S01]  /*56d0*/  IMAD.HI.U32 R2, R0, R5, RZ ;  /* 0x0000000500027227 */ /* 0x000fe200078e00ff */
[----:B------:R-:W-:Y:S02]  /*56e0*/  @!P0 IADD3 R98, -R98, RZ, RZ ;  /* 0x000000ff62628210 */ /* 0x000fe40007ffe1ff */
[----:B------:R-:W-:Y:S01]  /*56f0*/  ISETP.GT.U32.AND P2, PT, R236, R99, PT ;  /* 0x00000063ec00720c */ /* 0x000fe20003f44070 */
[----:B------:R-:W-:Y:S01]  /*5700*/  @!P5 IMAD.IADD R100, R100, 0x1, -R236 ;  /* 0x000000016464d824 */ /* 0x000fe200078e0aec */
[----:B------:R-:W-:Y:S01]  /*5710*/  ISETP.GT.U32.AND P5, PT, R236, R103, PT ;  /* 0x00000067ec00720c */ /* 0x000fe20003fa4070 */
[----:B------:R-:W-:Y:S02]  /*5720*/  IMAD.MOV R2, RZ, RZ, -R2 ;  /* 0x000000ffff027224 */ /* 0x000fe400078e0a02 */
[----:B------:R-:W-:-:S04]  /*5730*/  IMAD.HI.U32 R3, R0, R105, RZ ;  /* 0x0000006900037227 */ /* 0x000fc800078e00ff */
[----:B------:R-:W-:Y:S02]  /*5740*/  IMAD R102, R236, R2, R5 ;  /* 0x00000002ec667224 */ /* 0x000fe400078e0205 */
[----:B------:R-:W-:Y:S02]  /*5750*/  IMAD.MOV.U32 R5, RZ, RZ, R4 ;  /* 0x000000ffff057224 */ /* 0x000fe400078e0004 */
[--C-:B------:R-:W-:Y:S01]  /*5760*/  @!P4 IMAD.IADD R101, R101, 0x1, -R236.reuse ;  /* 0x000000016565c824 */ /* 0x100fe200078e0aec */
[----:B------:R-:W-:Y:S01]  /*5770*/  @!P2 IADD3 R99, R99, -R236, RZ ;  /* 0x800000ec6363a210 */ /* 0x000fe20007ffe0ff */
[----:B------:R-:W-:Y:S01]  /*5780*/  VIADD R4, R152, 0x6b ;  /* 0x0000006b98047836 */ /* 0x000fe20000000000 */
[----:B------:R-:W-:Y:S01]  /*5790*/  ISETP.GT.U32.AND P2, PT, R236, R102, PT ;  /* 0x00000066ec00720c */ /* 0x000fe20003f44070 */
[----:B------:R-:W-:Y:S01]  /*57a0*/  IMAD.HI.U32 R2, R0, R5, RZ ;  /* 0x0000000500027227 */ /* 0x000fe200078e00ff */
[----:B------:R-:W-:Y:S02]  /*57b0*/  ISETP.GT.U32.AND P0, PT, R236, R101, PT ;  /* 0x00000065ec00720c */ /* 0x000fe40003f04070 */
[----:B------:R-:W-:Y:S01]  /*57c0*/  IABS R7, R4 ;  /* 0x0000000400077213 */ /* 0x000fe20000000000 */
[----:B------:R-:W-:Y:S01]  /*57d0*/  @!P5 IMAD.IADD R103, R103, 0x1, -R236 ;  /* 0x000000016767d824 */ /* 0x000fe200078e0aec */
[----:B------:R-:W-:Y:S01]  /*57e0*/  ISETP.GE.AND P4, PT, R6, RZ, PT ;  /* 0x000000ff0600720c */ /* 0x000fe20003f86270 */
[----:B------:R-:W-:Y:S01]  /*57f0*/  IMAD.MOV R2, RZ, RZ, -R2 ;  /* 0x000000ffff027224 */ /* 0x000fe200078e0a02 */
[----:B------:R-:W-:Y:S01]  /*5800*/  IADD3 R6, R152, 0x6c, RZ ;  /* 0x0000006c98067810 */ /* 0x000fe20007ffe0ff */
[----:B------:R-:W-:Y:S01]  /*5810*/  IMAD.MOV R3, RZ, RZ, -R3 ;  /* 0x000000ffff037224 */ /* 0x000fe200078e0a03 */
[C---:B------:R-:W-:Y:S01]  /*5820*/  ISETP.GT.U32.AND P5, PT, R236.reuse, R103, PT ;  /* 0x00000067ec00720c */ /* 0x040fe20003fa4070 */
[----:B------:R-:W-:Y:S01]  /*5830*/  IMAD R104, R236, R2, R5 ;  /* 0x00000002ec687224 */ /* 0x000fe200078e0205 */
[----:B------:R-:W-:Y:S01]  /*5840*/  IABS R107, R6 ;  /* 0x00000006006b7213 */ /* 0x000fe20000000000 */
[----:B------:R-:W-:Y:S01]  /*5850*/  IMAD.HI.U32 R2, R0, R7, RZ ;  /* 0x0000000700027227 */ /* 0x000fe200078e00ff */
[----:B------:R-:W-:-:S02]  /*5860*/  @!P2 IADD3 R102, R102, -R236, RZ ;  /* 0x800000ec6666a210 */ /* 0x000fc40007ffe0ff */
[----:B------:R-:W-:Y:S01]  /*5870*/  @!P0 IADD3 R101, R101, -R236, RZ ;  /* 0x800000ec65658210 */ /* 0x000fe20007ffe0ff */
[----:B------:R-:W-:Y:S01]  /*5880*/  IMAD.MOV R2, RZ, RZ, -R2 ;  /* 0x000000ffff027224 */ /* 0x000fe200078e0a02 */
[C---:B------:R-:W-:Y:S01]  /*5890*/  ISETP.GT.U32.AND P0, PT, R236.reuse, R104, PT ;  /* 0x00000068ec00720c */ /* 0x040fe20003f04070 */
[----:B------:R-:W-:Y:S01]  /*58a0*/  IMAD R105, R236, R3, R105 ;  /* 0x00000003ec697224 */ /* 0x000fe200078e0269 */
[----:B------:R-:W-:Y:S01]  /*58b0*/  ISETP.GE.AND P2, PT, R8, RZ, PT ;  /* 0x000000ff0800720c */ /* 0x000fe20003f46270 */
[C---:B------:R-:W-:Y:S02]  /*58c0*/  IMAD R106, R236.reuse, R2, R7 ;  /* 0x00000002ec6a7224 */ /* 0x040fe400078e0207 */
[----:B------:R-:W-:Y:S01]  /*58d0*/  @!P3 IMAD.MOV R99, RZ, RZ, -R99 ;  /* 0x000000ffff63b224 */ /* 0x000fe200078e0a63 */
[----:B------:R-:W-:Y:S01]  /*58e0*/  ISETP.GT.U32.AND P3, PT, R236, R102, PT ;  /* 0x00000066ec00720c */ /* 0x000fe20003f64070 */
[----:B------:R-:W-:Y:S01]  /*58f0*/  @!P6 IMAD.MOV R101, RZ, RZ, -R101 ;  /* 0x000000ffff65e224 */ /* 0x000fe200078e0a65 */
[----:B------:R-:W-:Y:S01]  /*5900*/  @!P5 IADD3 R103, R103, -R236, RZ ;  /* 0x800000ec6767d210 */ /* 0x000fe20007ffe0ff */
[----:B------:R-:W-:Y:S01]  /*5910*/  VIADD R8, R152, 0x6d ;  /* 0x0000006d98087836 */ /* 0x000fe20000000000 */
[----:B------:R-:W-:Y:S01]  /*5920*/  ISETP.GT.U32.AND P6, PT, R236, R105, PT ;  /* 0x00000069ec00720c */ /* 0x000fe20003fc4070 */
[----:B------:R-:W-:Y:S01]  /*5930*/  IMAD.HI.U32 R2, R0, R107, RZ ;  /* 0x0000006b00027227 */ /* 0x000fe200078e00ff */
[----:B------:R-:W-:-:S02]  /*5940*/  ISETP.GT.U32.AND P5, PT, R236, R106, PT ;  /* 0x0000006aec00720c */ /* 0x000fc40003fa4070 */
[----:B------:R-:W-:Y:S01]  /*5950*/  IABS R5, R8 ;  /* 0x0000000800057213 */ /* 0x000fe20000000000 */
[----:B------:R-:W-:Y:S01]  /*5960*/  @!P0 IMAD.IADD R104, R104, 0x1, -R236 ;  /* 0x0000000168688824 */ /* 0x000fe200078e0aec */
[----:B------:R-:W-:Y:S01]  /*5970*/  ISETP.GE.AND P0, PT, R4, RZ, PT ;  /* 0x000000ff0400720c */ /* 0x000fe20003f06270 */
[----:B------:R-:W-:Y:S01]  /*5980*/  IMAD.MOV R3, RZ, RZ, -R2 ;  /* 0x000000ffff037224 */ /* 0x000fe200078e0a02 */
[----:B------:R-:W-:Y:S01]  /*5990*/  IADD3 R4, R152, 0x6e, RZ ;  /* 0x0000006e98047810 */ /* 0x000fe20007ffe0ff */
[----:B------:R-:W-:Y:S01]  /*59a0*/  @!P3 IMAD.IADD R102, R102, 0x1, -R236 ;  /* 0x000000016666b824 */ /* 0x000fe200078e0aec */
[----:B------:R-:W-:Y:S01]  /*59b0*/  ISETP.GE.AND P3, PT, R10, RZ, PT ;  /* 0x000000ff0a00720c */ /* 0x000fe20003f66270 */
[----:B------:R-:W-:Y:S01]  /*59c0*/  IMAD.HI.U32 R2, R0, R5, RZ ;  /* 0x0000000500027227 */ /* 0x000fe200078e00ff */
[----:B------:R-:W-:-:S03]  /*59d0*/  IABS R109, R4 ;  /* 0x00000004006d7213 */ /* 0x000fc60000000000 */
[----:B------:R-:W-:Y:S01]  /*59e0*/  @!P6 IMAD.IADD R105, R105, 0x1, -R236 ;  /* 0x000000016969e824 */ /* 0x000fe200078e0aec */
[----:B------:R-:W-:Y:S01]  /*59f0*/  @!P5 IADD3 R106, R106, -R236, RZ ;  /* 0x800000ec6a6ad210 */ /* 0x000fe20007ffe0ff */
[----:B------:R-:W-:Y:S01]  /*5a00*/  @!P4 IMAD.MOV R102, RZ, RZ, -R102 ;  /* 0x000000ffff66c224 */ /* 0x000fe200078e0a66 */
[C---:B------:R-:W-:Y:S01]  /*5a10*/  ISETP.GT.U32.AND P6, PT, R236.reuse, R104, PT ;  /* 0x00000068ec00720c */ /* 0x040fe20003fc4070 */
[----:B------:R-:W-:Y:S01]  /*5a20*/  @!P1 IMAD.MOV R100, RZ, RZ, -R100 ;  /* 0x000000ffff649224 */ /* 0x000fe200078e0a64 */
[C---:B------:R-:W-:Y:S01]  /*5a30*/  ISETP.GT.U32.AND P4, PT, R236.reuse, R106, PT ;  /* 0x0000006aec00720c */ /* 0x040fe20003f84070 */
[----:B------:R-:W-:Y:S01]  /*5a40*/  IMAD R107, R236, R3, R107 ;  /* 0x00000003ec6b7224 */ /* 0x000fe200078e026b */
[----:B------:R-:W-:Y:S01]  /*5a50*/  IADD3 R2, -R2, RZ, RZ ;  /* 0x000000ff02027210 */ /* 0x000fe20007ffe1ff */
[----:B------:R-:W-:Y:S01]  /*5a60*/  @!P2 IMAD.MOV R103, RZ, RZ, -R103 ;  /* 0x000000ffff67a224 */ /* 0x000fe200078e0a67 */
[----:B------:R-:W-:Y:S01]  /*5a70*/  ISETP.GE.AND P1, PT, R9, RZ, PT ;  /* 0x000000ff0900720c */ /* 0x000fe20003f26270 */
[----:B------:R-:W-:Y:S01]  /*5a80*/  VIADD R9, R152, 0x6f ;  /* 0x0000006f98097836 */ /* 0x000fe20000000000 */
[C---:B------:R-:W-:Y:S01]  /*5a90*/  ISETP.GT.U32.AND P5, PT, R236.reuse, R105, PT ;  /* 0x00000069ec00720c */ /* 0x040fe20003fa4070 */
[----:B------:R-:W-:-:S02]  /*5aa0*/  IMAD R108, R236, R2, R5 ;  /* 0x00000002ec6c7224 */ /* 0x000fc400078e0205 */
[----:B------:R-:W-:Y:S01]  /*5ab0*/  IMAD.HI.U32 R2, R0, R109, RZ ;  /* 0x0000006d00027227 */ /* 0x000fe200078e00ff */
[----:B------:R-:W-:-:S03]  /*5ac0*/  IABS R7, R9 ;  /* 0x0000000900077213 */ /* 0x000fc60000000000 */
[--C-:B------:R-:W-:Y:S01]  /*5ad0*/  @!P6 IMAD.IADD R104, R104, 0x1, -R236.reuse ;  /* 0x000000016868e824 */ /* 0x100fe200078e0aec */
[----:B------:R-:W-:Y:S01]  /*5ae0*/  ISETP.GT.U32.AND P6, PT, R236, R107, PT ;  /* 0x0000006bec00720c */ /* 0x000fe20003fc4070 */
[----:B------:R-:W-:Y:S01]  /*5af0*/  IMAD.HI.U32 R3, R0, R7, RZ ;  /* 0x0000000700037227 */ /* 0x000fe200078e00ff */
[----:B------:R-:W-:Y:S02]  /*5b00*/  @!P4 IADD3 R106, R106, -R236, RZ ;  /* 0x800000ec6a6ac210 */ /* 0x000fe40007ffe0ff */
[----:B------:R-:W-:Y:S01]  /*5b10*/  ISETP.GT.U32.AND P4, PT, R236, R108, PT ;  /* 0x0000006cec00720c */ /* 0x000fe20003f84070 */
[----:B------:R-:W-:Y:S01]  /*5b20*/  @!P5 IMAD.IADD R105, R105, 0x1, -R236 ;  /* 0x000000016969d824 */ /* 0x000fe200078e0aec */
[----:B------:R-:W-:Y:S01]  /*5b30*/  ISETP.GE.AND P5, PT, R6, RZ, PT ;  /* 0x000000ff0600720c */ /* 0x000fe20003fa6270 */
[----:B------:R-:W-:Y:S01]  /*5b40*/  VIADD R6, R152, 0x70 ;  /* 0x0000007098067836 */ /* 0x000fe20000000000 */
[----:B------:R-:W-:Y:S01]  /*5b50*/  IADD3 R3, -R3, RZ, RZ ;  /* 0x000000ff03037210 */ /* 0x000fe20007ffe1ff */
[----:B------:R-:W-:Y:S01]  /*5b60*/  IMAD.MOV R2, RZ, RZ, -R2 ;  /* 0x000000ffff027224 */ /* 0x000fe200078e0a02 */
[----:B------:R-:W-:Y:S01]  /*5b70*/  @!P3 IADD3 R105, -R105, RZ, RZ ;  /* 0x000000ff6969b210 */ /* 0x000fe20007ffe1ff */
[----:B------:R-:W-:Y:S01]  /*5b80*/  @!P1 IMAD.MOV R104, RZ, RZ, -R104 ;  /* 0x000000ffff689224 */ /* 0x000fe200078e0a68 */
[----:B------:R-:W-:Y:S01]  /*5b90*/  IABS R111, R6 ;  /* 0x00000006006f7213 */ /* 0x000fe20000000000 */
[----:B------:R-:W-:Y:S01]  /*5ba0*/  @!P6 IMAD.IADD R107, R107, 0x1, -R236 ;  /* 0x000000016b6be824 */ /* 0x000fe200078e0aec */
[----:B------:R-:W-:Y:S01]  /*5bb0*/  ISETP.GE.AND P6, PT, R8, RZ, PT ;  /* 0x000000ff0800720c */ /* 0x000fe20003fc6270 */
[----:B------:R-:W-:-:S02]  /*5bc0*/  VIADD R8, R152, 0x71 ;  /* 0x0000007198087836 */ /* 0x000fc40000000000 */
[----:B------:R-:W-:Y:S01]  /*5bd0*/  @!P4 IADD3 R108, R108, -R236, RZ ;  /* 0x800000ec6c6cc210 */ /* 0x000fe20007ffe0ff */
[C---:B------:R-:W-:Y:S01]  /*5be0*/  IMAD R110, R236.reuse, R3, R7 ;  /* 0x00000003ec6e7224 */ /* 0x040fe200078e0207 */
[C---:B------:R-:W-:Y:S01]  /*5bf0*/  ISETP.GT.U32.AND P4, PT, R236.reuse, R107, PT ;  /* 0x0000006bec00720c */ /* 0x040fe20003f84070 */
[----:B------:R-:W-:Y:S01]  /*5c00*/  IMAD R109, R236, R2, R109 ;  /* 0x00000002ec6d7224 */ /* 0x000fe200078e026d */
[----:B------:R-:W-:Y:S01]  /*5c10*/  IABS R5, R8 ;  /* 0x0000000800057213 */ /* 0x000fe20000000000 */
[----:B------:R-:W-:Y:S01]  /*5c20*/  IMAD.HI.U32 R2, R0, R111, RZ ;  /* 0x0000006f00027227 */ /* 0x000fe200078e00ff */
[C---:B------:R-:W-:Y:S02]  /*5c30*/  ISETP.GT.U32.AND P1, PT, R236.reuse, R108, PT ;  /* 0x0000006cec00720c */ /* 0x040fe40003f24070 */
[----:B------:R-:W-:Y:S01]  /*5c40*/  ISETP.GT.U32.AND P3, PT, R236, R110, PT ;  /* 0x0000006eec00720c */ /* 0x000fe20003f64070 */
[----:B------:R-:W-:Y:S01]  /*5c50*/  IMAD.HI.U32 R3, R0, R5, RZ ;  /* 0x0000000500037227 */ /* 0x000fe200078e00ff */
[----:B------:R-:W-:-:S02]  /*5c60*/  IADD3 R2, -R2, RZ, RZ ;  /* 0x000000ff02027210 */ /* 0x000fc40007ffe1ff */
[C---:B------:R-:W-:Y:S01]  /*5c70*/  ISETP.GT.U32.AND P2, PT, R236.reuse, R109, PT ;  /* 0x0000006dec00720c */ /* 0x040fe20003f44070 */
[----:B------:R-:W-:Y:S02]  /*5c80*/  IMAD.MOV R3, RZ, RZ, -R3 ;  /* 0x000000ffff037224 */ /* 0x000fe400078e0a03 */
[--C-:B------:R-:W-:Y:S01]  /*5c90*/  @!P4 IMAD.IADD R107, R107, 0x1, -R236.reuse ;  /* 0x000000016b6bc824 */ /* 0x100fe200078e0aec */
[----:B------:R-:W-:Y:S01]  /*5ca0*/  ISETP.GE.AND P4, PT, R9, RZ, PT ;  /* 0x000000ff0900720c */ /* 0x000fe20003f86270 */
[----:B------:R-:W-:Y:S02]  /*5cb0*/  IMAD R111, R236, R2, R111 ;  /* 0x00000002ec6f7224 */ /* 0x000fe400078e026f */
[--C-:B------:R-:W-:Y:S01]  /*5cc0*/  @!P1 IMAD.IADD R108, R108, 0x1, -R236.reuse ;  /* 0x000000016c6c9824 */ /* 0x100fe200078e0aec */
[----:B------:R-:W-:Y:S01]  /*5cd0*/  ISETP.GE.AND P1, PT, R6, RZ, PT ;  /* 0x000000ff0600720c */ /* 0x000fe20003f26270 */
[----:B------:R-:W-:Y:S02]  /*5ce0*/  IMAD R112, R236, R3, R5 ;  /* 0x00000003ec707224 */ /* 0x000fe400078e0205 */
[----:B------:R-:W-:-:S02]  /*5cf0*/  @!P3 IMAD.IADD R110, R110, 0x1, -R236 ;  /* 0x000000016e6eb824 */ /* 0x000fc400078e0aec */
[----:B------:R-:W-:Y:S01]  /*5d00*/  @!P5 IMAD.MOV R107, RZ, RZ, -R107 ;  /* 0x000000ffff6bd224 */ /* 0x000fe200078e0a6b */
[C---:B------:R-:W-:Y:S01]  /*5d10*/  ISETP.GT.U32.AND P5, PT, R236.reuse, R111, PT ;  /* 0x0000006fec00720c */ /* 0x040fe20003fa4070 */
[----:B------:R-:W-:Y:S01]  /*5d20*/  @!P6 IMAD.MOV R108, RZ, RZ, -R108 ;  /* 0x000000ffff6ce224 */ /* 0x000fe200078e0a6c */
[C---:B------:R-:W-:Y:S01]  /*5d30*/  ISETP.GT.U32.AND P6, PT, R236.reuse, R112, PT ;  /* 0x00000070ec00720c */ /* 0x040fe20003fc4070 */
[----:B------:R-:W-:Y:S01]  /*5d40*/  @!P0 IMAD.MOV R106, RZ, RZ, -R106 ;  /* 0x000000ffff6a8224 */ /* 0x000fe200078e0a6a */
[----:B------:R-:W-:Y:S01]  /*5d50*/  ISETP.GT.U32.AND P3, PT, R236, R110, PT ;  /* 0x0000006eec00720c */ /* 0x000fe20003f64070 */
[----:B------:R-:W-:Y:S01]  /*5d60*/  VIADD R3, R152, 0x72 ;  /* 0x0000007298037836 */ /* 0x000fe20000000000 */
[----:B------:R-:W-:Y:S01]  /*5d70*/  ISETP.GE.AND P0, PT, R4, RZ, PT ;  /* 0x000000ff0400720c */ /* 0x000fe20003f06270 */
[C---:B------:R-:W-:Y:S01]  /*5d80*/  VIADD R6, R152.reuse, 0x74 ;  /* 0x0000007498067836 */ /* 0x040fe20000000000 */
[C---:B------:R-:W-:Y:S01]  /*5d90*/  IADD3 R4, R152.reuse, 0x73, RZ ;  /* 0x0000007398047810 */ /* 0x040fe20007ffe0ff */
[C---:B------:R-:W-:Y:S01]  /*5da0*/  VIADD R10, R152.reuse, 0x78 ;  /* 0x00000078980a7836 */ /* 0x040fe20000000000 */
[----:B------:R-:W-:Y:S01]  /*5db0*/  IABS R113, R3 ;  /* 0x0000000300717213 */ /* 0x000fe20000000000 */
[----:B------:R-:W-:Y:S01]  /*5dc0*/  VIADD R9, R152, 0x77 ;  /* 0x0000007798097836 */ /* 0x000fe20000000000 */
[----:B------:R-:W-:-:S02]  /*5dd0*/  @!P2 IADD3 R109, R109, -R236, RZ ;  /* 0x800000ec6d6da210 */ /* 0x000fc40007ffe0ff */
[----:B------:R-:W-:Y:S01]  /*5de0*/  @!P5 IADD3 R111, R111, -R236, RZ ;  /* 0x800000ec6f6fd210 */ /* 0x000fe20007ffe0ff */
[--C-:B------:R-:W-:Y:S01]  /*5df0*/  @!P6 IMAD.IADD R112, R112, 0x1, -R236.reuse ;  /* 0x000000017070e824 */ /* 0x100fe200078e0aec */
[----:B------:R-:W-:Y:S01]  /*5e00*/  IABS R5, R4 ;  /* 0x0000000400057213 */ /* 0x000fe20000000000 */
[----:B------:R-:W-:Y:S01]  /*5e10*/  @!P3 IMAD.IADD R110, R110, 0x1, -R236 ;  /* 0x000000016e6eb824 */ /* 0x000fe200078e0aec */
[----:B------:R-:W-:Y:S01]  /*5e20*/  ISETP.GT.U32.AND P5, PT, R236, R111, PT ;  /* 0x0000006fec00720c */ /* 0x000fe20003fa4070 */
[----:B------:R-:W-:Y:S01]  /*5e30*/  IMAD.HI.U32 R2, R0, R113, RZ ;  /* 0x0000007100027227 */ /* 0x000fe200078e00ff */
[----:B------:R-:W-:Y:S02]  /*5e40*/  ISETP.GT.U32.AND P2, PT, R236, R109, PT ;  /* 0x0000006dec00720c */ /* 0x000fe40003f44070 */
[----:B------:R-:W-:Y:S01]  /*5e50*/  ISETP.GE.AND P3, PT, R3, RZ, PT ;  /* 0x000000ff0300720c */ /* 0x000fe20003f66270 */
[----:B------:R-:W-:Y:S01]  /*5e60*/  IMAD.HI.U32 R3, R0, R5, RZ ;  /* 0x0000000500037227 */ /* 0x000fe200078e00ff */
[----:B------:R-:W-:-:S02]  /*5e70*/  ISETP.GT.U32.AND P6, PT, R236, R112, PT ;  /* 0x00000070ec00720c */ /* 0x000fc40003fc4070 */
[----:B------:R-:W-:Y:S01]  /*5e80*/  IABS R7, R6 ;  /* 0x0000000600077213 */ /* 0x000fe20000000000 */
[----:B------:R-:W-:Y:S01]  /*5e90*/  IMAD.MOV R2, RZ, RZ, -R2 ;  /* 0x000000ffff027224 */ /* 0x000fe200078e0a02 */
[----:B------:R-:W-:Y:S01]  /*5ea0*/  IADD3 R3, -R3, RZ, RZ ;  /* 0x000000ff03037210 */ /* 0x000fe20007ffe1ff */
[----:B------:R-:W-:Y:S01]  /*5eb0*/  @!P4 IMAD.MOV R110, RZ, RZ, -R110 ;  /* 0x000000ffff6ec224 */ /* 0x000fe200078e0a6e */
[----:B------:R-:W-:Y:S01]  /*5ec0*/  IABS R121, R9 ;  /* 0x0000000900797213 */ /* 0x000fe20000000000 */
[----:B------:R-:W-:Y:S01]  /*5ed0*/  IMAD R113, R236, R2, R113 ;  /* 0x00000002ec717224 */ /* 0x000fe200078e0271 */
[----:B------:R-:W-:Y:S01]  /*5ee0*/  ISETP.GE.AND P4, PT, R6, RZ, PT ;  /* 0x000000ff0600720c */ /* 0x000fe20003f86270 */
[C---:B------:R-:W-:Y:S01]  /*5ef0*/  IMAD R114, R236.reuse, R3, R5 ;  /* 0x00000003ec727224 */ /* 0x040fe200078e0205 */
[----:B------:R-:W-:Y:S01]  /*5f00*/  @!P2 IADD3 R109, R109, -R236, RZ ;  /* 0x800000ec6d6da210 */ /* 0x000fe20007ffe0ff */
[--C-:B------:R-:W-:Y:S01]  /*5f10*/  @!P5 IMAD.IADD R111, R111, 0x1, -R236.reuse ;  /* 0x000000016f6fd824 */ /* 0x100fe200078e0aec */
[----:B------:R-:W-:Y:S01]  /*5f20*/  ISETP.GT.U32.AND P5, PT, R236, R113, PT ;  /* 0x00000071ec00720c */ /* 0x000fe20003fa4070 */
[----:B------:R-:W-:Y:S01]  /*5f30*/  @!P6 IMAD.IADD R112, R112, 0x1, -R236 ;  /* 0x000000017070e824 */ /* 0x000fe200078e0aec */
[----:B------:R-:W-:Y:S01]  /*5f40*/  ISETP.GT.U32.AND P6, PT, R236, R114, PT ;  /* 0x00000072ec00720c */ /* 0x000fe20003fc4070 */
[----:B------:R-:W-:Y:S01]  /*5f50*/  @!P0 IMAD.MOV R109, RZ, RZ, -R109 ;  /* 0x000000ffff6d8224 */ /* 0x000fe200078e0a6d */
[----:B------:R-:W-:Y:S01]  /*5f60*/  ISETP.GE.AND P0, PT, R4, RZ, PT ;  /* 0x000000ff0400720c */ /* 0x000fe20003f06270 */
[----:B------:R-:W-:Y:S01]  /*5f70*/  IMAD.HI.U32 R2, R0, R7, RZ ;  /* 0x0000000700027227 */ /* 0x000fe200078e00ff */
[----:B------:R-:W-:-:S02]  /*5f80*/  ISETP.GE.AND P2, PT, R8, RZ, PT ;  /* 0x000000ff0800720c */ /* 0x000fc40003f46270 */
[C---:B------:R-:W-:Y:S01]  /*5f90*/  IADD3 R8, R152.reuse, 0x76, RZ ;  /* 0x0000007698087810 */ /* 0x040fe20007ffe0ff */
[----:B------:R-:W-:Y:S01]  /*5fa0*/  VIADD R4, R152, 0x75 ;  /* 0x0000007598047836 */ /* 0x000fe20000000000 */
[----:B------:R-:W-:Y:S01]  /*5fb0*/  IADD3 R2, -R2, RZ, RZ ;  /* 0x000000ff02027210 */ /* 0x000fe20007ffe1ff */
[----:B------:R-:W-:Y:S01]  /*5fc0*/  VIADD R6, R152, 0x79 ;  /* 0x0000007998067836 */ /* 0x000fe20000000000 */
[----:B------:R-:W-:Y:S01]  /*5fd0*/  IABS R5, R8 ;  /* 0x0000000800057213 */ /* 0x000fe20000000000 */
[----:B------:R-:W-:Y:S01]  /*5fe0*/  @!P1 IMAD.MOV R111, RZ, RZ, -R111 ;  /* 0x000000ffff6f9224 */ /* 0x000fe200078e0a6f */
[----:B------:R-:W-:Y:S01]  /*5ff0*/  IABS R119, R4 ;  /* 0x0000000400777213 */ /* 0x000fe20000000000 */
[----:B------:R-:W-:Y:S01]  /*6000*/  IMAD R118, R236, R2, R7 ;  /* 0x00000002ec767224 */ /* 0x000fe200078e0207 */
[-C--:B------:R-:W-:Y:S01]  /*6010*/  @!P5 IADD3 R113, R113, -R236.reuse, RZ ;  /* 0x800000ec7171d210 */ /* 0x080fe20007ffe0ff */
[----:B------:R-:W-:Y:S01]  /*6020*/  IMAD.HI.U32 R3, R0, R5, RZ ;  /* 0x0000000500037227 */ /* 0x000fe200078e00ff */
[----:B------:R-:W-:-:S02]  /*6030*/  @!P6 IADD3 R114, R114, -R236, RZ ;  /* 0x800000ec7272e210 */ /* 0x000fc40007ffe0ff */
[----:B------:R-:W-:Y:S01]  /*6040*/  ISETP.GT.U32.AND P6, PT, R236, R113, PT ;  /* 0x00000071ec00720c */ /* 0x000fe20003fc4070 */
[----:B------:R-:W-:Y:S01]  /*6050*/  IMAD.HI.U32 R2, R0, R119, RZ ;  /* 0x0000007700027227 */ /* 0x000fe200078e00ff */
[C---:B------:R-:W-:Y:S02]  /*6060*/  ISETP.GT.U32.AND P5, PT, R236.reuse, R118, PT ;  /* 0x00000076ec00720c */ /* 0x040fe40003fa4070 */
[----:B------:R-:W-:Y:S01]  /*6070*/  IABS R123, R6 ;  /* 0x00000006007b7213 */ /* 0x000fe20000000000 */
[----:B------:R-:W-:Y:S01]  /*6080*/  IMAD.MOV R2, RZ, RZ, -R2 ;  /* 0x000000ffff027224 */ /* 0x000fe200078e0a02 */
[C---:B------:R-:W-:Y:S01]  /*6090*/  ISETP.GT.U32.AND P1, PT, R236.reuse, R114, PT ;  /* 0x00000072ec00720c */ /* 0x040fe20003f24070 */
[----:B------:R-:W-:Y:S01]  /*60a0*/  IMAD.MOV R3, RZ, RZ, -R3 ;  /* 0x000000ffff037224 */ /* 0x000fe200078e0a03 */
[----:B------:R-:W-:Y:S01]  /*60b0*/  IABS R7, R11 ;  /* 0x0000000b00077213 */ /* 0x000fe20000000000 */
[C---:B------:R-:W-:Y:S01]  /*60c0*/  IMAD R119, R236.reuse, R2, R119 ;  /* 0x00000002ec777224 */ /* 0x040fe200078e0277 */
[----:B------:R-:W-:Y:S01]  /*60d0*/  IABS R2, R10 ;  /* 0x0000000a00027213 */ /* 0x000fe20000000000 */
[----:B------:R-:W-:Y:S01]  /*60e0*/  IMAD R120, R236, R3, R5 ;  /* 0x00000003ec787224 */ /* 0x000fe200078e0205 */
[----:B------:R-:W-:Y:S01]  /*60f0*/  @!P2 IADD3 R112, -R112, RZ, RZ ;  /* 0x000000ff7070a210 */ /* 0x000fe20007ffe1ff */
[----:B------:R-:W-:Y:S01]  /*6100*/  @!P6 IMAD.IADD R113, R113, 0x1, -R236 ;  /* 0x000000017171e824 */ /* 0x000fe200078e0aec */
[----:B------:R-:W-:Y:S01]  /*6110*/  ISETP.GT.U32.AND P6, PT, R236, R119, PT ;  /* 0x00000077ec00720c */ /* 0x000fe20003fc4070 */
[----:B------:R-:W-:Y:S01]  /*6120*/  IMAD.MOV.U32 R5, RZ, RZ, R2 ;  /* 0x000000ffff057224 */ /* 0x000fe200078e0002 */
[----:B------:R-:W-:Y:S01]  /*6130*/  @!P5 IADD3 R118, R118, -R236, RZ ;  /* 0x800000ec7676d210 */ /* 0x000fe20007ffe0ff */
[----:B------:R-:W-:Y:S01]  /*6140*/  IMAD.HI.U32 R2, R0, R121, RZ ;  /* 0x0000007900027227 */ /* 0x000fe200078e00ff */
[----:B------:R-:W-:-:S02]  /*6150*/  @!P3 IADD3 R113, -R113, RZ, RZ ;  /* 0x000000ff7171b210 */ /* 0x000fc40007ffe1ff */
[C---:B------:R-:W-:Y:S01]  /*6160*/  ISETP.GT.U32.AND P3, PT, R236.reuse, R120, PT ;  /* 0x00000078ec00720c */ /* 0x040fe20003f64070 */
[----:B------:R-:W-:Y:S01]  /*6170*/  IMAD.MOV R2, RZ, RZ, -R2 ;  /* 0x000000ffff027224 */ /* 0x000fe200078e0a02 */
[----:B------:R-:W-:Y:S01]  /*6180*/  ISETP.GT.U32.AND P5, PT, R236, R118, PT ;  /* 0x00000076ec00720c */ /* 0x000fe20003fa4070 */
[----:B------:R-:W-:Y:S01]  /*6190*/  IMAD.HI.U32 R3, R0, R5, RZ ;  /* 0x0000000500037227 */ /* 0x000fe200078e00ff */
[----:B------:R-:W-:-:S03]  /*61a0*/  ISETP.GE.AND P2, PT, R4, RZ, PT ;  /* 0x000000ff0400720c */ /* 0x000fc60003f46270 */
[----:B------:R-:W-:Y:S01]  /*61b0*/  IMAD R121, R236, R2, R121 ;  /* 0x00000002ec797224 */ /* 0x000fe200078e0279 */
[----:B------:R-:W-:Y:S01]  /*61c0*/  @!P6 IADD3 R119, R119, -R236, RZ ;  /* 0x800000ec7777e210 */ /* 0x000fe20007ffe0ff */
[----:B------:R-:W-:-:S03]  /*61d0*/  IMAD.HI.U32 R2, R0, R123, RZ ;  /* 0x0000007b00027227 */ /* 0x000fc600078e00ff */
[----:B------:R-:W-:Y:S01]  /*61e0*/  ISETP.GT.U32.AND P6, PT, R236, R121, PT ;  /* 0x00000079ec00720c */ /* 0x000fe20003fc4070 */
[----:B------:R-:W-:Y:S01]  /*61f0*/  @!P3 IMAD.IADD R120, R120, 0x1, -R236 ;  /* 0x000000017878b824 */ /* 0x000fe200078e0aec */
[C---:B------:R-:W-:Y:S01]  /*6200*/  ISETP.GT.U32.AND P3, PT, R236.reuse, R119, PT ;  /* 0x00000077ec00720c */ /* 0x040fe20003f64070 */
[----:B------:R-:W-:Y:S02]  /*6210*/  IMAD.MOV R3, RZ, RZ, -R3 ;  /* 0x000000ffff037224 */ /* 0x000fe400078e0a03 */
[----:B------:R-:W-:Y:S02]  /*6220*/  IMAD.MOV R2, RZ, RZ, -R2 ;  /* 0x000000ffff027224 */ /* 0x000fe400078e0a02 */
[C---:B------:R-:W-:Y:S02]  /*6230*/  IMAD R122, R236.reuse, R3, R5 ;  /* 0x00000003ec7a7224 */ /* 0x040fe400078e0205 */
[----:B------:R-:W-:Y:S02]  /*6240*/  IMAD R123, R236, R2, R123 ;  /* 0x00000002ec7b7224 */ /* 0x000fe400078e027b */
[--C-:B------:R-:W-:Y:S01]  /*6250*/  @!P1 IMAD.IADD R114, R114, 0x1, -R236.reuse ;  /* 0x0000000172729824 */ /* 0x100fe200078e0aec */
[----:B------:R-:W-:Y:S01]  /*6260*/  ISETP.GE.AND P1, PT, R8, RZ, PT ;  /* 0x000000ff0800720c */ /* 0x000fe20003f26270 */
[----:B------:R-:W-:-:S02]  /*6270*/  @!P6 IMAD.IADD R121, R121, 0x1, -R236 ;  /* 0x000000017979e824 */ /* 0x000fc400078e0aec */
[----:B------:R-:W-:Y:S01]  /*6280*/  @!P3 IADD3 R119, R119, -R236, RZ ;  /* 0x800000ec7777b210 */ /* 0x000fe20007ffe0ff */
[----:B------:R-:W-:Y:S01]  /*6290*/  @!P5 IMAD.IADD R118, R118, 0x1, -R236 ;  /* 0x000000017676d824 */ /* 0x000fe200078e0aec */
[C---:B------:R-:W-:Y:S01]  /*62a0*/  ISETP.GT.U32.AND P3, PT, R236.reuse, R122, PT ;  /* 0x0000007aec00720c */ /* 0x040fe20003f64070 */
[----:B------:R-:W-:Y:S01]  /*62b0*/  @!P0 IMAD.MOV R114, RZ, RZ, -R114 ;  /* 0x000000ffff728224 */ /* 0x000fe200078e0a72 */
[----:B------:R-:W-:Y:S01]  /*62c0*/  ISETP.GT.U32.AND P6, PT, R236, R121, PT ;  /* 0x00000079ec00720c */ /* 0x000fe20003fc4070 */
[----:B------:R-:W-:Y:S01]  /*62d0*/  IMAD.HI.U32 R4, R0, R7, RZ ;  /* 0x0000000700047227 */ /* 0x000fe200078e00ff */
[----:B------:R-:W-:Y:S02]  /*62e0*/  ISETP.GE.AND P5, PT, R9, RZ, PT ;  /* 0x000000ff0900720c */ /* 0x000fe40003fa6270 */
[C---:B------:R-:W-:Y:S01]  /*62f0*/  IADD3 R9, R152.reuse, 0x7b, RZ ;  /* 0x0000007b98097810 */ /* 0x040fe20007ffe0ff */
[----:B------:R-:W-:Y:S01]  /*6300*/  VIADD R8, R152, 0x7a ;  /* 0x0000007a98087836 */ /* 0x000fe20000000000 */
[C---:B------:R-:W-:Y:S01]  /*6310*/  ISETP.GT.U32.AND P0, PT, R236.reuse, R120, PT ;  /* 0x00000078ec00720c */ /* 0x040fe20003f04070 */
[----:B------:R-:W-:Y:S01]  /*6320*/  IMAD.MOV R4, RZ, RZ, -R4 ;  /* 0x000000ffff047224 */ /* 0x000fe200078e0a04 */
[----:B------:R-:W-:Y:S01]  /*6330*/  IABS R125, R9 ;  /* 0x00000009007d7213 */ /* 0x000fe20000000000 */
[----:B------:R-:W-:Y:S01]  /*6340*/  @!P2 IMAD.MOV R119, RZ, RZ, -R119 ;  /* 0x000000ffff77a224 */ /* 0x000fe200078e0a77 */
[----:B------:R-:W-:Y:S01]  /*6350*/  IABS R5, R8 ;  /* 0x0000000800057213 */ /* 0x000fe20000000000 */
[----:B------:R-:W-:Y:S01]  /*6360*/  IMAD R126, R236, R4, R7 ;  /* 0x00000004ec7e7224 */ /* 0x000fe200078e0207 */
[----:B------:R-:W-:Y:S01]  /*6370*/  @!P3 IADD3 R122, R122, -R236, RZ ;  /* 0x800000ec7a7ab210 */ /* 0x000fe20007ffe0ff */
[----:B------:R-:W-:Y:S01]  /*6380*/  @!P6 IMAD.IADD R121, R121, 0x1, -R236 ;  /* 0x000000017979e824 */ /* 0x000fe200078e0aec */
[----:B------:R-:W-:Y:S01]  /*6390*/  ISETP.GT.U32.AND P6, PT, R236, R123, PT ;  /* 0x0000007bec00720c */ /* 0x000fe20003fc4070 */
[----:B------:R-:W-:Y:S01]  /*63a0*/  IMAD.HI.U32 R3, R0, R125, RZ ;  /* 0x0000007d00037227 */ /* 0x000fe200078e00ff */
[----:B------:R-:W-:-:S03]  /*63b0*/  ISETP.GE.AND P3, PT, R6, RZ, PT ;  /* 0x000000ff0600720c */ /* 0x000fc60003f66270 */
[----:B------:R-:W-:Y:S02]  /*63c0*/  IMAD.MOV R3, RZ, RZ, -R3 ;  /* 0x000000ffff037224 */ /* 0x000fe400078e0a03 */
[----:B------:R-:W-:Y:S01]  /*63d0*/  @!P0 IMAD.IADD R120, R120, 0x1, -R236 ;  /* 0x0000000178788824 */ /* 0x000fe200078e0aec */
[----:B------:R-:W-:Y:S01]  /*63e0*/  ISETP.GE.AND P0, PT, R10, RZ, PT ;  /* 0x000000ff0a00720c */ /* 0x000fe20003f06270 */
[----:B------:R-:W-:Y:S02]  /*63f0*/  IMAD R125, R236, R3, R125 ;  /* 0x00000003ec7d7224 */ /* 0x000fe400078e027d */
[----:B------:R-:W-:Y:S01]  /*6400*/  IMAD.HI.U32 R2, R0, R5, RZ ;  /* 0x0000000500027227 */ /* 0x000fe200078e00ff */
[----:B------:R-:W-:Y:S02]  /*6410*/  @!P1 IADD3 R120, -R120, RZ, RZ ;  /* 0x000000ff78789210 */ /* 0x000fe40007ffe1ff */
[----:B------:R-:W-:Y:S01]  /*6420*/  @!P6 IADD3 R123, R123, -R236, RZ ;  /* 0x800000ec7b7be210 */ /* 0x000fe20007ffe0ff */
[----:B------:R-:W-:Y:S01]  /*6430*/  VIADD R6, R152, 0x7d ;  /* 0x0000007d98067836 */ /* 0x000fe20000000000 */
[----:B------:R-:W-:Y:S01]  /*6440*/  ISETP.GT.U32.AND P6, PT, R236, R122, PT ;  /* 0x0000007aec00720c */ /* 0x000fe20003fc4070 */
[----:B------:R-:W-:Y:S01]  /*6450*/  VIADD R4, R152, 0x7e ;  /* 0x0000007e98047836 */ /* 0x000fe20000000000 */
[----:B------:R-:W-:Y:S01]  /*6460*/  ISETP.GT.U32.AND P1, PT, R236, R125, PT ;  /* 0x0000007dec00720c */ /* 0x000fe20003f24070 */
[----:B------:R-:W-:Y:S01]  /*6470*/  @!P4 IMAD.MOV R118, RZ, RZ, -R118 ;  /* 0x000000ffff76c224 */ /* 0x000fe200078e0a76 */
[----:B------:R-:W-:Y:S01]  /*6480*/  IADD3 R2, -R2, RZ, RZ ;  /* 0x000000ff02027210 */ /* 0x000fe20007ffe1ff */
[----:B------:R-:W-:Y:S01]  /*6490*/  VIADD R7, R152, 0x7f ;  /* 0x0000007f98077836 */ /* 0x000fe20000000000 */
[----:B------:R-:W-:Y:S01]  /*64a0*/  IABS R127, R6 ;  /* 0x00000006007f7213 */ /* 0x000fe20000000000 */
[----:B------:R-:W-:Y:S01]  /*64b0*/  @!P5 IMAD.MOV R121, RZ, RZ, -R121 ;  /* 0x000000ffff79d224 */ /* 0x000fe200078e0a79 */
[C---:B------:R-:W-:Y:S01]  /*64c0*/  ISETP.GT.U32.AND P2, PT, R236.reuse, R123, PT ;  /* 0x0000007bec00720c */ /* 0x040fe20003f44070 */
[----:B------:R-:W-:Y:S01]  /*64d0*/  IMAD R124, R236, R2, R5 ;  /* 0x00000002ec7c7224 */ /* 0x000fe200078e0205 */
[----:B------:R-:W-:Y:S01]  /*64e0*/  IABS R5, R4 ;  /* 0x0000000400057213 */ /* 0x000fe20000000000 */
[----:B------:R-:W-:Y:S01]  /*64f0*/  IMAD.HI.U32 R2, R0, R127, RZ ;  /* 0x0000007f00027227 */ /* 0x000fe200078e00ff */
[----:B------:R-:W-:-:S02]  /*6500*/  IABS R129, R7 ;  /* 0x0000000700817213 */ /* 0x000fc40000000000 */
[----:B------:R-:W-:Y:S01]  /*6510*/  ISETP.GT.U32.AND P4, PT, R236, R124, PT ;  /* 0x0000007cec00720c */ /* 0x000fe20003f84070 */
[--C-:B------:R-:W-:Y:S01]  /*6520*/  @!P6 IMAD.IADD R122, R122, 0x1, -R236.reuse ;  /* 0x000000017a7ae824 */ /* 0x100fe200078e0aec */
[----:B------:R-:W-:Y:S01]  /*6530*/  ISETP.GT.U32.AND P6, PT, R236, R126, PT ;  /* 0x0000007eec00720c */ /* 0x000fe20003fc4070 */
[----:B------:R-:W-:Y:S01]  /*6540*/  VIADD R10, R152, 0x88 ;  /* 0x00000088980a7836 */ /* 0x000fe20000000000 */
[----:B------:R-:W-:Y:S02]  /*6550*/  @!P1 IADD3 R125, R125, -R236, RZ ;  /* 0x800000ec7d7d9210 */ /* 0x000fe40007ffe0ff */
[----:B------:R-:W-:Y:S01]  /*6560*/  IADD3 R3, -R2, RZ, RZ ;  /* 0x000000ff02037210 */ /* 0x000fe20007ffe1ff */
[----:B------:R-:W-:Y:S01]  /*6570*/  IMAD.HI.U32 R2, R0, R5, RZ ;  /* 0x0000000500027227 */ /* 0x000fe200078e00ff */
[----:B------:R-:W-:Y:S02]  /*6580*/  @!P0 IADD3 R122, -R122, RZ, RZ ;  /* 0x000000ff7a7a8210 */ /* 0x000fe40007ffe1ff */
[----:B------:R-:W-:Y:S01]  /*6590*/  ISETP.GE.AND P5, PT, R8, RZ, PT ;  /* 0x000000ff0800720c */ /* 0x000fe20003fa6270 */
[--C-:B------:R-:W-:Y:S01]  /*65a0*/  @!P2 IMAD.IADD R123, R123, 0x1, -R236.reuse ;  /* 0x000000017b7ba824 */ /* 0x100fe200078e0aec */
[----:B------:R-:W-:Y:S01]  /*65b0*/  ISETP.GE.AND P2, PT, R9, RZ, PT ;  /* 0x000000ff0900720c */ /* 0x000fe20003f46270 */
[----:B------:R-:W-:Y:S01]  /*65c0*/  IMAD R127, R236, R3, R127 ;  /* 0x00000003ec7f7224 */ /* 0x000fe200078e027f */
[----:B------:R-:W-:Y:S01]  /*65d0*/  IABS R9, R10 ;  /* 0x0000000a00097213 */ /* 0x000fe20000000000 */
[----:B------:R-:W-:Y:S01]  /*65e0*/  @!P6 IMAD.IADD R126, R126, 0x1, -R236 ;  /* 0x000000017e7ee824 */ /* 0x000fe200078e0aec */
[----:B------:R-:W-:Y:S01]  /*65f0*/  ISETP.GT.U32.AND P6, PT, R236, R125, PT ;  /* 0x0000007dec00720c */ /* 0x000fe20003fc4070 */
[----:B------:R-:W-:Y:S01]  /*6600*/  IMAD.MOV R2, RZ, RZ, -R2 ;  /* 0x000000ffff027224 */ /* 0x000fe200078e0a02 */
[----:B------:R-:W-:Y:S01]  /*6610*/  @!P3 IADD3 R123, -R123, RZ, RZ ;  /* 0x000000ff7b7bb210 */ /* 0x000fe20007ffe1ff */
[----:B------:R-:W-:Y:S01]  /*6620*/  @!P4 IMAD.IADD R124, R124, 0x1, -R236 ;  /* 0x000000017c7cc824 */ /* 0x000fe200078e0aec */
[C---:B------:R-:W-:Y:S01]  /*6630*/  ISETP.GT.U32.AND P0, PT, R236.reuse, R126, PT ;  /* 0x0000007eec00720c */ /* 0x040fe20003f04070 */
[C---:B------:R-:W-:Y:S01]  /*6640*/  IMAD R128, R236.reuse, R2, R5 ;  /* 0x00000002ec807224 */ /* 0x040fe200078e0205 */
[----:B------:R-:W-:Y:S01]  /*6650*/  ISETP.GT.U32.AND P3, PT, R236, R127, PT ;  /* 0x0000007fec00720c */ /* 0x000fe20003f64070 */
[----:B------:R-:W-:Y:S01]  /*6660*/  IMAD.HI.U32 R2, R0, R129, RZ ;  /* 0x0000008100027227 */ /* 0x000fe200078e00ff */
[----:B------:R-:W-:-:S02]  /*6670*/  ISETP.GT.U32.AND P1, PT, R236, R124, PT ;  /* 0x0000007cec00720c */ /* 0x000fc40003f24070 */
[----:B------:R-:W-:Y:S01]  /*6680*/  ISETP.GE.AND P4, PT, R11, RZ, PT ;  /* 0x000000ff0b00720c */ /* 0x000fe20003f86270 */
[----:B------:R-:W-:Y:S01]  /*6690*/  VIADD R8, R152, 0x80 ;  /* 0x0000008098087836 */ /* 0x000fe20000000000 */
[----:B------:R-:W-:Y:S01]  /*66a0*/  IADD3 R2, -R2, RZ, RZ ;  /* 0x000000ff02027210 */ /* 0x000fe20007ffe1ff */
[--C-:B------:R-:W-:Y:S01]  /*66b0*/  @!P6 IMAD.IADD R125, R125, 0x1, -R236.reuse ;  /* 0x000000017d7de824 */ /* 0x100fe200078e0aec */
[----:B------:R-:W-:Y:S01]  /*66c0*/  ISETP.GT.U32.AND P6, PT, R236, R128, PT ;  /* 0x00000080ec00720c */ /* 0x000fe20003fc4070 */
[----:B------:R-:W-:Y:S01]  /*66d0*/  VIADD R11, R152, 0x8c ;  /* 0x0000008c980b7836 */ /* 0x000fe20000000000 */
[----:B------:R-:W-:Y:S01]  /*66e0*/  IABS R5, R8 ;  /* 0x0000000800057213 */ /* 0x000fe20000000000 */
[----:B------:R-:W-:Y:S01]  /*66f0*/  IMAD R129, R236, R2, R129 ;  /* 0x00000002ec817224 */ /* 0x000fe200078e0281 */
[----:B------:R-:W-:Y:S01]  /*6700*/  @!P0 IADD3 R126, R126, -R236, RZ ;  /* 0x800000ec7e7e8210 */ /* 0x000fe20007ffe0ff */
[--C-:B------:R-:W-:Y:S01]  /*6710*/  @!P3 IMAD.IADD R127, R127, 0x1, -R236.reuse ;  /* 0x000000017f7fb824 */ /* 0x100fe200078e0aec */
[----:B------:R-:W-:Y:S01]  /*6720*/  ISETP.GE.AND P0, PT, R4, RZ, PT ;  /* 0x000000ff0400720c */ /* 0x000fe20003f06270 */
[----:B------:R-:W-:Y:S01]  /*6730*/  VIADD R4, R152, 0x81 ;  /* 0x0000008198047836 */ /* 0x000fe20000000000 */
[----:B------:R-:W-:Y:S01]  /*6740*/  ISETP.GE.AND P3, PT, R7, RZ, PT ;  /* 0x000000ff0700720c */ /* 0x000fe20003f66270 */
[----:B------:R-:W-:Y:S01]  /*6750*/  @!P1 IMAD.IADD R124, R124, 0x1, -R236 ;  /* 0x000000017c7c9824 */ /* 0x000fe200078e0aec */
[----:B------:R-:W-:Y:S01]  /*6760*/  ISETP.GE.AND P1, PT, R6, RZ, PT ;  /* 0x000000ff0600720c */ /* 0x000fe20003f26270 */
[----:B------:R-:W-:Y:S01]  /*6770*/  IMAD.HI.U32 R3, R0, R5, RZ ;  /* 0x0000000500037227 */ /* 0x000fe200078e00ff */
[----:B------:R-:W-:-:S02]  /*6780*/  IABS R131, R4 ;  /* 0x0000000400837213 */ /* 0x000fc40000000000 */
[----:B------:R-:W-:Y:S01]  /*6790*/  @!P5 IADD3 R124, -R124, RZ, RZ ;  /* 0x000000ff7c7cd210 */ /* 0x000fe20007ffe1ff */
[----:B------:R-:W-:Y:S01]  /*67a0*/  @!P6 IMAD.IADD R128, R128, 0x1, -R236 ;  /* 0x000000018080e824 */ /* 0x000fe200078e0aec */
[----:B------:R-:W-:Y:S01]  /*67b0*/  ISETP.GT.U32.AND P6, PT, R236, R127, PT ;  /* 0x0000007fec00720c */ /* 0x000fe20003fc4070 */
[----:B------:R-:W-:-:S03]  /*67c0*/  IMAD.HI.U32 R2, R0, R131, RZ ;  /* 0x0000008300027227 */ /* 0x000fc600078e00ff */
[----:B------:R-:W-:Y:S01]  /*67d0*/  ISETP.GT.U32.AND P5, PT, R236, R128, PT ;  /* 0x00000080ec00720c */ /* 0x000fe20003fa4070 */
[----:B------:R-:W-:Y:S01]  /*67e0*/  @!P2 IMAD.MOV R125, RZ, RZ, -R125 ;  /* 0x000000ffff7da224 */ /* 0x000fe200078e0a7d */
[----:B------:R-:W-:Y:S01]  /*67f0*/  IADD3 R2, -R2, RZ, RZ ;  /* 0x000000ff02027210 */ /* 0x000fe20007ffe1ff */
[----:B------:R-:W-:Y:S01]  /*6800*/  IMAD.MOV R3, RZ, RZ, -R3 ;  /* 0x000000ffff037224 */ /* 0x000fe200078e0a03 */
[----:B------:R-:W-:Y:S01]  /*6810*/  ISETP.GT.U32.AND P2, PT, R236, R129, PT ;  /* 0x00000081ec00720c */ /* 0x000fe20003f44070 */
[----:B------:R-:W-:Y:S02]  /*6820*/  VIADD R6, R152, 0x83 ;  /* 0x0000008398067836 */ /* 0x000fe40000000000 */
[C---:B------:R-:W-:Y:S02]  /*6830*/  IMAD R131, R236.reuse, R2, R131 ;  /* 0x00000002ec837224 */ /* 0x040fe400078e0283 */
[--C-:B------:R-:W-:Y:S01]  /*6840*/  @!P6 IMAD.IADD R127, R127, 0x1, -R236.reuse ;  /* 0x000000017f7fe824 */ /* 0x100fe200078e0aec */
[----:B------:R-:W-:Y:S01]  /*6850*/  IABS R133, R6 ;  /* 0x0000000600857213 */ /* 0x000fe20000000000 */
[----:B------:R-:W-:Y:S01]  /*6860*/  IMAD R130, R236, R3, R5 ;  /* 0x00000003ec827224 */ /* 0x000fe200078e0205 */
[----:B------:R-:W-:Y:S01]  /*6870*/  IADD3 R3, R152, 0x82, RZ ;  /* 0x0000008298037810 */ /* 0x000fe20007ffe0ff */
[----:B------:R-:W-:Y:S01]  /*6880*/  @!P1 IMAD.MOV R127, RZ, RZ, -R127 ;  /* 0x000000ffff7f9224 */ /* 0x000fe200078e0a7f */
[----:B------:R-:W-:Y:S01]  /*6890*/  ISETP.GT.U32.AND P1, PT, R236, R131, PT ;  /* 0x00000083ec00720c */ /* 0x000fe20003f24070 */
[----:B------:R-:W-:Y:S01]  /*68a0*/  @!P5 IMAD.IADD R128, R128, 0x1, -R236 ;  /* 0x000000018080d824 */ /* 0x000fe200078e0aec */
[----:B------:R-:W-:Y:S01]  /*68b0*/  ISETP.GT.U32.AND P6, PT, R236, R130, PT ;  /* 0x00000082ec00720c */ /* 0x000fe20003fc4070 */
[----:B------:R-:W-:Y:S01]  /*68c0*/  @!P4 IMAD.MOV R126, RZ, RZ, -R126 ;  /* 0x000000ffff7ec224 */ /* 0x000fe200078e0a7e */
[----:B------:R-:W-:-:S02]  /*68d0*/  IABS R5, R3 ;  /* 0x0000000300057213 */ /* 0x000fc40000000000 */
[----:B------:R-:W-:Y:S02]  /*68e0*/  @!P0 IADD3 R128, -R128, RZ, RZ ;  /* 0x000000ff80808210 */ /* 0x000fe40007ffe1ff */
[-C--:B------:R-:W-:Y:S01]  /*68f0*/  @!P2 IADD3 R129, R129, -R236.reuse, RZ ;  /* 0x800000ec8181a210 */ /* 0x080fe20007ffe0ff */
[----:B------:R-:W-:Y:S01]  /*6900*/  IMAD.HI.U32 R2, R0, R5, RZ ;  /* 0x0000000500027227 */ /* 0x000fe200078e00ff */
[----:B------:R-:W-:Y:S02]  /*6910*/  ISETP.GE.AND P0, PT, R3, RZ, PT ;  /* 0x000000ff0300720c */ /* 0x000fe40003f06270 */
[----:B------:R-:W-:Y:S01]  /*6920*/  ISETP.GT.U32.AND P2, PT, R236, R129, PT ;  /* 0x00000081ec00720c */ /* 0x000fe20003f44070 */
[----:B------:R-:W-:Y:S01]  /*6930*/  IMAD.HI.U32 R3, R0, R133, RZ ;  /* 0x0000008500037227 */ /* 0x000fe200078e00ff */
[----:B------:R-:W-:Y:S02]  /*6940*/  @!P1 IADD3 R131, R131, -R236, RZ ;  /* 0x800000ec83839210 */ /* 0x000fe40007ffe0ff */
[----:B------:R-:W-:Y:S01]  /*6950*/  ISETP.GE.AND P4, PT, R8, RZ, PT ;  /* 0x000000ff0800720c */ /* 0x000fe20003f86270 */
[----:B------:R-:W-:Y:S01]  /*6960*/  @!P6 IMAD.IADD R130, R130, 0x1, -R236 ;  /* 0x000000018282e824 */ /* 0x000fe200078e0aec */
[----:B------:R-:W-:Y:S01]  /*6970*/  ISETP.GT.U32.AND P1, PT, R236, R131, PT ;  /* 0x00000083ec00720c */ /* 0x000fe20003f24070 */
[----:B------:R-:W-:Y:S01]  /*6980*/  VIADD R8, R152, 0x84 ;  /* 0x0000008498087836 */ /* 0x000fe20000000000 */
[----:B------:R-:W-:Y:S01]  /*6990*/  IADD3 R3, -R3, RZ, RZ ;  /* 0x000000ff03037210 */ /* 0x000fe20007ffe1ff */
[----:B------:R-:W-:Y:S01]  /*69a0*/  IMAD.MOV R2, RZ, RZ, -R2 ;  /* 0x000000ffff027224 */ /* 0x000fe200078e0a02 */
[----:B------:R-:W-:-:S02]  /*69b0*/  ISETP.GT.U32.AND P6, PT, R236, R130, PT ;  /* 0x00000082ec00720c */ /* 0x000fc40003fc4070 */
[----:B------:R-:W-:Y:S01]  /*69c0*/  IABS R7, R8 ;  /* 0x0000000800077213 */ /* 0x000fe20000000000 */
[----:B------:R-:W-:Y:S01]  /*69d0*/  IMAD R133, R236, R3, R133 ;  /* 0x00000003ec857224 */ /* 0x000fe200078e0285 */
[----:B------:R-:W-:Y:S01]  /*69e0*/  ISETP.GE.AND P5, PT, R4, RZ, PT ;  /* 0x000000ff0400720c */ /* 0x000fe20003fa6270 */
[--C-:B------:R-:W-:Y:S01]  /*69f0*/  @!P2 IMAD.IADD R129, R129, 0x1, -R236.reuse ;  /* 0x000000018181a824 */ /* 0x100fe200078e0aec */
[----:B------:R-:W-:Y:S01]  /*6a00*/  ISETP.GE.AND P2, PT, R6, RZ, PT ;  /* 0x000000ff0600720c */ /* 0x000fe20003f46270 */
[C---:B------:R-:W-:Y:S02]  /*6a10*/  IMAD R132, R236.reuse, R2, R5 ;  /* 0x00000002ec847224 */ /* 0x040fe400078e0205 */
[----:B------:R-:W-:Y:S01]  /*6a20*/  @!P1 IMAD.IADD R131, R131, 0x1, -R236 ;  /* 0x0000000183839824 */ /* 0x000fe200078e0aec */
[----:B------:R-:W-:Y:S01]  /*6a30*/  ISETP.GT.U32.AND P1, PT, R236, R133, PT ;  /* 0x00000085ec00720c */ /* 0x000fe20003f24070 */
[----:B------:R-:W-:Y:S01]  /*6a40*/  IMAD.HI.U32 R4, R0, R7, RZ ;  /* 0x0000000700047227 */ /* 0x000fe200078e00ff */
[----:B------:R-:W-:-:S02]  /*6a50*/  @!P3 IADD3 R129, -R129, RZ, RZ ;  /* 0x000000ff8181b210 */ /* 0x000fc40007ffe1ff */
[----:B------:R-:W-:Y:S01]  /*6a60*/  ISETP.GT.U32.AND P3, PT, R236, R132, PT ;  /* 0x00000084ec00720c */ /* 0x000fe20003f64070 */
[----:B------:R-:W-:Y:S02]  /*6a70*/  IMAD.MOV R4, RZ, RZ, -R4 ;  /* 0x000000ffff047224 */ /* 0x000fe400078e0a04 */
[C---:B------:R-:W-:Y:S02]  /*6a80*/  VIADD R2, R152.reuse, 0x85 ;  /* 0x0000008598027836 */ /* 0x040fe40000000000 */
[----:B------:R-:W-:Y:S02]  /*6a90*/  VIADD R6, R152, 0x86 ;  /* 0x0000008698067836 */ /* 0x000fe40000000000 */
[--C-:B------:R-:W-:Y:S01]  /*6aa0*/  @!P6 IMAD.IADD R130, R130, 0x1, -R236.reuse ;  /* 0x000000018282e824 */ /* 0x100fe200078e0aec */
[----:B------:R-:W-:Y:S01]  /*6ab0*/  IABS R135, R2 ;  /* 0x0000000200877213 */ /* 0x000fe20000000000 */
[----:B------:R-:W-:Y:S01]  /*6ac0*/  IMAD R134, R236, R4, R7 ;  /* 0x00000004ec867224 */ /* 0x000fe200078e0207 */
[----:B------:R-:W-:Y:S01]  /*6ad0*/  IABS R7, R6 ;  /* 0x0000000600077213 */ /* 0x000fe20000000000 */
[----:B------:R-:W-:Y:S01]  /*6ae0*/  @!P5 IMAD.MOV R131, RZ, RZ, -R131 ;  /* 0x000000ffff83d224 */ /* 0x000fe200078e0a83 */
[----:B------:R-:W-:Y:S01]  /*6af0*/  @!P1 IADD3 R133, R133, -R236, RZ ;  /* 0x800000ec85859210 */ /* 0x000fe20007ffe0ff */
[----:B------:R-:W-:Y:S01]  /*6b00*/  @!P3 IMAD.IADD R132, R132, 0x1, -R236 ;  /* 0x000000018484b824 */ /* 0x000fe200078e0aec */
[----:B------:R-:W-:Y:S01]  /*6b10*/  @!P4 IADD3 R130, -R130, RZ, RZ ;  /* 0x000000ff8282c210 */ /* 0x000fe20007ffe1ff */
[----:B------:R-:W-:Y:S01]  /*6b20*/  IMAD.HI.U32 R3, R0, R7, RZ ;  /* 0x0000000700037227 */ /* 0x000fe200078e00ff */
[----:B------:R-:W-:-:S02]  /*6b30*/  ISETP.GE.AND P4, PT, R2, RZ, PT ;  /* 0x000000ff0200720c */ /* 0x000fc40003f86270 */
[----:B------:R-:W-:Y:S01]  /*6b40*/  ISETP.GT.U32.AND P1, PT, R236, R133, PT ;  /* 0x00000085ec00720c */ /* 0x000fe20003f24070 */
[----:B------:R-:W-:Y:S01]  /*6b50*/  IMAD.HI.U32 R2, R0, R135, RZ ;  /* 0x0000008700027227 */ /* 0x000fe200078e00ff */
[----:B------:R-:W-:Y:S02]  /*6b60*/  ISETP.GT.U32.AND P5, PT, R236, R134, PT ;  /* 0x00000086ec00720c */ /* 0x000fe40003fa4070 */
[----:B------:R-:W-:Y:S01]  /*6b70*/  ISETP.GE.AND P6, PT, R8, RZ, PT ;  /* 0x000000ff0800720c */ /* 0x000fe20003fc6270 */
[----:B------:R-:W-:Y:S01]  /*6b80*/  VIADD R8, R152, 0x87 ;  /* 0x0000008798087836 */ /* 0x000fe20000000000 */
[C---:B------:R-:W-:Y:S01]  /*6b90*/  ISETP.GT.U32.AND P3, PT, R236.reuse, R132, PT ;  /* 0x00000084ec00720c */ /* 0x040fe20003f64070 */
[----:B------:R-:W-:Y:S02]  /*6ba0*/  IMAD.MOV R2, RZ, RZ, -R2 ;  /* 0x000000ffff027224 */ /* 0x000fe400078e0a02 */
[----:B------:R-:W-:Y:S01]  /*6bb0*/  IMAD.MOV R3, RZ, RZ, -R3 ;  /* 0x000000ffff037224 */ /* 0x000fe200078e0a03 */
[----:B------:R-:W-:Y:S01]  /*6bc0*/  IABS R137, R8 ;  /* 0x0000000800897213 */ /* 0x000fe20000000000 */
[----:B------:R-:W-:-:S02]  /*6bd0*/  IMAD R135, R236, R2, R135 ;  /* 0x00000002ec877224 */ /* 0x000fc400078e0287 */
[----:B------:R-:W-:Y:S01]  /*6be0*/  IMAD R136, R236, R3, R7 ;  /* 0x00000003ec887224 */ /* 0x000fe200078e0207 */
[-C--:B------:R-:W-:Y:S01]  /*6bf0*/  @!P1 IADD3 R133, R133, -R236.reuse, RZ ;  /* 0x800000ec85859210 */ /* 0x080fe20007ffe0ff */
[----:B------:R-:W-:Y:S01]  /*6c00*/  IMAD.HI.U32 R4, R0, R137, RZ ;  /* 0x0000008900047227 */ /* 0x000fe200078e00ff */
[----:B------:R-:W-:Y:S02]  /*6c10*/  @!P5 IADD3 R134, R134, -R236, RZ ;  /* 0x800000ec8686d210 */ /* 0x000fe40007ffe0ff */
[----:B------:R-:W-:Y:S01]  /*6c20*/  ISETP.GT.U32.AND P1, PT, R236, R135, PT ;  /* 0x00000087ec00720c */ /* 0x000fe20003f24070 */
[----:B------:R-:W-:Y:S01]  /*6c30*/  IMAD.HI.U32 R5, R0, R9, RZ ;  /* 0x0000000900057227 */ /* 0x000fe200078e00ff */
[----:B------:R-:W-:Y:S02]  /*6c40*/  ISETP.GT.U32.AND P5, PT, R236, R136, PT ;  /* 0x00000088ec00720c */ /* 0x000fe40003fa4070 */
[----:B------:R-:W-:Y:S01]  /*6c50*/  IADD3 R4, -R4, RZ, RZ ;  /* 0x000000ff04047210 */ /* 0x000fe20007ffe1ff */
[----:B------:R-:W-:Y:S01]  /*6c60*/  IMAD.MOV R5, RZ, RZ, -R5 ;  /* 0x000000ffff057224 */ /* 0x000fe200078e0a05 */
[----:B------:R-:W-:-:S02]  /*6c70*/  @!P3 IADD3 R132, R132, -R236, RZ ;  /* 0x800000ec8484b210 */ /* 0x000fc40007ffe0ff */
[----:B------:R-:W-:Y:S01]  /*6c80*/  ISETP.GE.AND P3, PT, R6, RZ, PT ;  /* 0x000000ff0600720c */ /* 0x000fe20003f66270 */
[----:B------:R-:W-:Y:S01]  /*6c90*/  IMAD R137, R236, R4, R137 ;  /* 0x00000004ec897224 */ /* 0x000fe200078e0289 */
[----:B------:R-:W-:Y:S01]  /*6ca0*/  @!P0 IADD3 R132, -R132, RZ, RZ ;  /* 0x000000ff84848210 */ /* 0x000fe20007ffe1ff */
[C---:B------:R-:W-:Y:S01]  /*6cb0*/  VIADD R4, R152.reuse, 0x89 ;  /* 0x0000008998047836 */ /* 0x040fe20000000000 */
[----:B------:R-:W-:Y:S01]  /*6cc0*/  @!P2 IADD3 R133, -R133, RZ, RZ ;  /* 0x000000ff8585a210 */ /* 0x000fe20007ffe1ff */
[----:B------:R-:W-:Y:S01]  /*6cd0*/  VIADD R6, R152, 0x8a ;  /* 0x0000008a98067836 */ /* 0x000fe20000000000 */
[C---:B------:R-:W-:Y:S01]  /*6ce0*/  ISETP.GT.U32.AND P2, PT, R236.reuse, R137, PT ;  /* 0x00000089ec00720c */ /* 0x040fe20003f44070 */
[----:B------:R-:W-:Y:S01]  /*6cf0*/  IMAD R138, R236, R5, R9 ;  /* 0x00000005ec8a7224 */ /* 0x000fe200078e0209 */
[----:B------:R-:W-:Y:S01]  /*6d00*/  IABS R139, R4 ;  /* 0x00000004008b7213 */ /* 0x000fe20000000000 */
[--C-:B------:R-:W-:Y:S01]  /*6d10*/  @!P1 IMAD.IADD R135, R135, 0x1, -R236.reuse ;  /* 0x0000000187879824 */ /* 0x100fe200078e0aec */
[----:B------:R-:W-:Y:S01]  /*6d20*/  IABS R5, R6 ;  /* 0x0000000600057213 */ /* 0x000fe20000000000 */
[----:B------:R-:W-:Y:S01]  /*6d30*/  @!P5 IMAD.IADD R136, R136, 0x1, -R236 ;  /* 0x000000018888d824 */ /* 0x000fe200078e0aec */
[----:B------:R-:W-:Y:S01]  /*6d40*/  ISETP.GT.U32.AND P1, PT, R236, R134, PT ;  /* 0x00000086ec00720c */ /* 0x000fe20003f24070 */
[----:B------:R-:W-:Y:S01]  /*6d50*/  IMAD.HI.U32 R2, R0, R139, RZ ;  /* 0x0000008b00027227 */ /* 0x000fe200078e00ff */
[----:B------:R-:W-:-:S02]  /*6d60*/  ISETP.GT.U32.AND P0, PT, R236, R135, PT ;  /* 0x00000087ec00720c */ /* 0x000fc40003f04070 */
[----:B------:R-:W-:Y:S01]  /*6d70*/  ISETP.GT.U32.AND P5, PT, R236, R136, PT ;  /* 0x00000088ec00720c */ /* 0x000fe20003fa4070 */
[----:B------:R-:W-:Y:S01]  /*6d80*/  IMAD.HI.U32 R3, R0, R5, RZ ;  /* 0x0000000500037227 */ /* 0x000fe200078e00ff */
[----:B------:R-:W-:Y:S02]  /*6d90*/  IABS R7, R11 ;  /* 0x0000000b00077213 */ /* 0x000fe40000000000 */
[----:B------:R-:W-:Y:S01]  /*6da0*/  @!P2 IADD3 R137, R137, -R236, RZ ;  /* 0x800000ec8989a210 */ /* 0x000fe20007ffe0ff */
[----:B------:R-:W-:Y:S01]  /*6db0*/  IMAD.MOV R2, RZ, RZ, -R2 ;  /* 0x000000ffff027224 */ /* 0x000fe200078e0a02 */
[----:B------:R-:W-:Y:S01]  /*6dc0*/  ISETP.GE.AND P2, PT, R8, RZ, PT ;  /* 0x000000ff0800720c */ /* 0x000fe20003f46270 */
[----:B------:R-:W-:Y:S01]  /*6dd0*/  IMAD.MOV R140, RZ, RZ, -R3 ;  /* 0x000000ffff8c7224 */ /* 0x000fe200078e0a03 */
[----:B------:R-:W-:Y:S01]  /*6de0*/  IADD3 R8, R152, 0x8e, RZ ;  /* 0x0000008e98087810 */ /* 0x000fe20007ffe0ff */
[----:B------:R-:W-:Y:S01]  /*6df0*/  @!P1 IMAD.IADD R134, R134, 0x1, -R236 ;  /* 0x0000000186869824 */ /* 0x000fe200078e0aec */
[C---:B------:R-:W-:Y:S01]  /*6e00*/  ISETP.GT.U32.AND P1, PT, R236.reuse, R138, PT ;  /* 0x0000008aec00720c */ /* 0x040fe20003f24070 */
[----:B------:R-:W-:-:S02]  /*6e10*/  IMAD R139, R236, R2, R139 ;  /* 0x00000002ec8b7224 */ /* 0x000fc400078e028b */
[----:B------:R-:W-:Y:S01]  /*6e20*/  IMAD R140, R236, R140, R5 ;  /* 0x0000008cec8c7224 */ /* 0x000fe200078e0205 */
[----:B------:R-:W-:Y:S01]  /*6e30*/  @!P6 IADD3 R134, -R134, RZ, RZ ;  /* 0x000000ff8686e210 */ /* 0x000fe20007ffe1ff */
[----:B------:R-:W-:Y:S01]  /*6e40*/  VIADD R9, R152, 0x8b ;  /* 0x0000008b98097836 */ /* 0x000fe20000000000 */
[----:B------:R-:W-:Y:S01]  /*6e50*/  IABS R5, R8 ;  /* 0x0000000800057213 */ /* 0x000fe20000000000 */
[--C-:B------:R-:W-:Y:S01]  /*6e60*/  @!P0 IMAD.IADD R135, R135, 0x1, -R236.reuse ;  /* 0x0000000187878824 */ /* 0x100fe200078e0aec */
[----:B------:R-:W-:Y:S01]  /*6e70*/  ISETP.GT.U32.AND P0, PT, R236, R139, PT ;  /* 0x0000008bec00720c */ /* 0x000fe20003f04070 */
[----:B------:R-:W-:Y:S01]  /*6e80*/  @!P5 IMAD.IADD R136, R136, 0x1, -R236 ;  /* 0x000000018888d824 */ /* 0x000fe200078e0aec */
[----:B------:R-:W-:Y:S01]  /*6e90*/  ISETP.GT.U32.AND P5, PT, R236, R140, PT ;  /* 0x0000008cec00720c */ /* 0x000fe20003fa4070 */
[----:B------:R-:W-:Y:S01]  /*6ea0*/  IMAD.HI.U32 R3, R0, R7, RZ ;  /* 0x0000000700037227 */ /* 0x000fe200078e00ff */
[----:B------:R-:W-:-:S03]  /*6eb0*/  IABS R141, R9 ;  /* 0x00000009008d7213 */ /* 0x000fc60000000000 */
[----:B------:R-:W-:Y:S01]  /*6ec0*/  @!P1 IMAD.IADD R138, R138, 0x1, -R236 ;  /* 0x000000018a8a9824 */ /* 0x000fe200078e0aec */
[----:B------:R-:W-:Y:S01]  /*6ed0*/  ISETP.GE.AND P1, PT, R10, RZ, PT ;  /* 0x000000ff0a00720c */ /* 0x000fe20003f26270 */
[----:B------:R-:W-:-:S04]  /*6ee0*/  IMAD.HI.U32 R2, R0, R141, RZ ;  /* 0x0000008d00027227 */ /* 0x000fc800078e00ff */
[--C-:B------:R-:W-:Y:S01]  /*6ef0*/  @!P0 IMAD.IADD R139, R139, 0x1, -R236.reuse ;  /* 0x000000018b8b8824 */ /* 0x100fe200078e0aec */
[----:B------:R-:W-:Y:S01]  /*6f00*/  IADD3 R2, -R2, RZ, RZ ;  /* 0x000000ff02027210 */ /* 0x000fe20007ffe1ff */
[----:B------:R-:W-:Y:S01]  /*6f10*/  @!P5 IMAD.IADD R140, R140, 0x1, -R236 ;  /* 0x000000018c8cd824 */ /* 0x000fe200078e0aec */
[C---:B------:R-:W-:Y:S01]  /*6f20*/  ISETP.GT.U32.AND P0, PT, R236.reuse, R137, PT ;  /* 0x00000089ec00720c */ /* 0x040fe20003f04070 */
[----:B------:R-:W-:Y:S01]  /*6f30*/  IMAD.MOV R3, RZ, RZ, -R3 ;  /* 0x000000ffff037224 */ /* 0x000fe200078e0a03 */
[C---:B------:R-:W-:Y:S01]  /*6f40*/  ISETP.GT.U32.AND P5, PT, R236.reuse, R138, PT ;  /* 0x0000008aec00720c */ /* 0x040fe20003fa4070 */
[C---:B------:R-:W-:Y:S01]  /*6f50*/  IMAD R141, R236.reuse, R2, R141 ;  /* 0x00000002ec8d7224 */ /* 0x040fe200078e028d */
[C---:B------:R-:W-:Y:S01]  /*6f60*/  ISETP.GT.U32.AND P6, PT, R236.reuse, R140, PT ;  /* 0x0000008cec00720c */ /* 0x040fe20003fc4070 */
[----:B------:R-:W-:Y:S02]  /*6f70*/  IMAD R142, R236, R3, R7 ;  /* 0x00000003ec8e7224 */ /* 0x000fe400078e0207 */
[----:B------:R-:W-:-:S02]  /*6f80*/  VIADD R7, R152, 0x8d ;  /* 0x0000008d98077836 */ /* 0x000fc40000000000 */
[----:B------:R-:W-:Y:S01]  /*6f90*/  @!P3 IMAD.MOV R136, RZ, RZ, -R136 ;  /* 0x000000ffff88b224 */ /* 0x000fe200078e0a88 */
[C---:B------:R-:W-:Y:S01]  /*6fa0*/  ISETP.GT.U32.AND P3, PT, R236.reuse, R141, PT ;  /* 0x0000008dec00720c */ /* 0x040fe20003f64070 */
[----:B------:R-:W-:Y:S01]  /*6fb0*/  @!P4 IMAD.MOV R135, RZ, RZ, -R135 ;  /* 0x000000ffff87c224 */ /* 0x000fe200078e0a87 */
[----:B------:R-:W-:Y:S01]  /*6fc0*/  ISETP.GT.U32.AND P4, PT, R236, R139, PT ;  /* 0x0000008bec00720c */ /* 0x000fe20003f84070 */
[----:B------:R-:W-:Y:S01]  /*6fd0*/  IMAD.HI.U32 R3, R0, R5, RZ ;  /* 0x0000000500037227 */ /* 0x000fe200078e00ff */
[----:B------:R-:W-:Y:S02]  /*6fe0*/  IABS R143, R7 ;  /* 0x00000007008f7213 */ /* 0x000fe40000000000 */
[----:B------:R-:W-:Y:S01]  /*6ff0*/  @!P0 IADD3 R137, R137, -R236, RZ ;  /* 0x800000ec89898210 */ /* 0x000fe20007ffe0ff */
[----:B------:R-:W-:Y:S01]  /*7000*/  @!P5 IMAD.IADD R138, R138, 0x1, -R236 ;  /* 0x000000018a8ad824 */ /* 0x000fe200078e0aec */
[----:B------:R-:W-:Y:S01]  /*7010*/  ISETP.GE.AND P0, PT, R4, RZ, PT ;  /* 0x000000ff0400720c */ /* 0x000fe20003f06270 */
[----:B------:R-:W-:Y:S01]  /*7020*/  IMAD.HI.U32 R2, R0, R143, RZ ;  /* 0x0000008f00027227 */ /* 0x000fe200078e00ff */
[----:B------:R-:W-:-:S02]  /*7030*/  ISETP.GT.U32.AND P5, PT, R236, R142, PT ;  /* 0x0000008eec00720c */ /* 0x000fc40003fa4070 */
[----:B------:R-:W-:Y:S01]  /*7040*/  IADD3 R3, -R3, RZ, RZ ;  /* 0x000000ff03037210 */ /* 0x000fe20007ffe1ff */
[----:B------:R-:W-:Y:S01]  /*7050*/  IMAD.MOV R2, RZ, RZ, -R2 ;  /* 0x000000ffff027224 */ /* 0x000fe200078e0a02 */
[----:B------:R-:W-:Y:S01]  /*7060*/  @!P6 IADD3 R140, R140, -R236, RZ ;  /* 0x800000ec8c8ce210 */ /* 0x000fe20007ffe0ff */
[--C-:B------:R-:W-:Y:S01]  /*7070*/  @!P3 IMAD.IADD R141, R141, 0x1, -R236.reuse ;  /* 0x000000018d8db824 */ /* 0x100fe200078e0aec */
[----:B------:R-:W-:Y:S01]  /*7080*/  @!P1 IADD3 R138, -R138, RZ, RZ ;  /* 0x000000ff8a8a9210 */ /* 0x000fe20007ffe1ff */
[--C-:B------:R-:W-:Y:S01]  /*7090*/  @!P4 IMAD.IADD R139, R139, 0x1, -R236.reuse ;  /* 0x000000018b8bc824 */ /* 0x100fe200078e0aec */
[----:B------:R-:W-:Y:S01]  /*70a0*/  ISETP.GE.AND P4, PT, R6, RZ, PT ;  /* 0x000000ff0600720c */ /* 0x000fe20003f86270 */
[C---:B------:R-:W-:Y:S01]  /*70b0*/  IMAD R143, R236.reuse, R2, R143 ;  /* 0x00000002ec8f7224 */ /* 0x040fe200078e028f */
[----:B------:R-:W-:Y:S01]  /*70c0*/  ISETP.GE.AND P6, PT, R9, RZ, PT ;  /* 0x000000ff0900720c */ /* 0x000fe20003fc6270 */
[----:B------:R-:W-:Y:S01]  /*70d0*/  @!P2 IMAD.MOV R137, RZ, RZ, -R137 ;  /* 0x000000ffff89a224 */ /* 0x000fe200078e0a89 */
[----:B------:R-:W-:Y:S01]  /*70e0*/  ISETP.GT.U32.AND P2, PT, R236, R141, PT ;  /* 0x0000008dec00720c */ /* 0x000fe20003f44070 */
[----:B------:R-:W-:Y:S01]  /*70f0*/  @!P5 IMAD.IADD R142, R142, 0x1, -R236 ;  /* 0x000000018e8ed824 */ /* 0x000fe200078e0aec */
[----:B------:R-:W-:Y:S01]  /*7100*/  ISETP.GE.AND P5, PT, R7, RZ, PT ;  /* 0x000000ff0700720c */ /* 0x000fe20003fa6270 */
[----:B------:R-:W-:Y:S01]  /*7110*/  @!P0 IMAD.MOV R139, RZ, RZ, -R139 ;  /* 0x000000ffff8b8224 */ /* 0x000fe200078e0a8b */
[C---:B------:R-:W-:Y:S01]  /*7120*/  ISETP.GT.U32.AND P0, PT, R236.reuse, R143, PT ;  /* 0x0000008fec00720c */ /* 0x040fe20003f04070 */
[C---:B------:R-:W-:Y:S01]  /*7130*/  IMAD R144, R236.reuse, R3, R5 ;  /* 0x00000003ec907224 */ /* 0x040fe200078e0205 */
[----:B------:R-:W-:Y:S01]  /*7140*/  ISETP.GT.U32.AND P1, PT, R236, R142, PT ;  /* 0x0000008eec00720c */ /* 0x000fe20003f24070 */
[C---:B------:R-:W-:Y:S01]  /*7150*/  VIADD R2, R152.reuse, 0x8f ;  /* 0x0000008f98027836 */ /* 0x040fe20000000000 */
[----:B------:R-:W-:Y:S01]  /*7160*/  IADD3 R3, R152, 0x90, RZ ;  /* 0x0000009098037810 */ /* 0x000fe20007ffe0ff */
[----:B------:R-:W-:Y:S01]  /*7170*/  @!P4 IMAD.MOV R140, RZ, RZ, -R140 ;  /* 0x000000ffff8cc224 */ /* 0x000fe200078e0a8c */
[----:B------:R-:W-:Y:S01]  /*7180*/  ISETP.GT.U32.AND P4, PT, R236, R144, PT ;  /* 0x00000090ec00720c */ /* 0x000fe20003f84070 */
[C---:B------:R-:W-:Y:S01]  /*7190*/  VIADD R4, R152.reuse, 0x91 ;  /* 0x0000009198047836 */ /* 0x040fe20000000000 */
[----:B------:R-:W-:Y:S01]  /*71a0*/  IABS R145, R2 ;  /* 0x0000000200917213 */ /* 0x000fe20000000000 */
[--C-:B------:R-:W-:Y:S01]  /*71b0*/  @!P2 IMAD.IADD R141, R141, 0x1, -R236.reuse ;  /* 0x000000018d8da824 */ /* 0x100fe200078e0aec */
[----:B------:R-:W-:Y:S01]  /*71c0*/  IABS R5, R3 ;  /* 0x0000000300057213 */ /* 0x000fe20000000000 */
[----:B------:R-:W-:Y:S01]  /*71d0*/  VIADD R10, R152, 0x98 ;  /* 0x00000098980a7836 */ /* 0x000fe20000000000 */
[----:B------:R-:W-:Y:S01]  /*71e0*/  ISETP.GE.AND P3, PT, R11, RZ, PT ;  /* 0x000000ff0b00720c */ /* 0x000fe20003f66270 */
[----:B------:R-:W-:Y:S01]  /*71f0*/  @!P0 IMAD.IADD R143, R143, 0x1, -R236 ;  /* 0x000000018f8f8824 */ /* 0x000fe200078e0aec */
[----:B------:R-:W-:-:S02]  /*7200*/  @!P6 IADD3 R141, -R141, RZ, RZ ;  /* 0x000000ff8d8de210 */ /* 0x000fc40007ffe1ff */
[----:B------:R-:W-:Y:S02]  /*7210*/  @!P1 IADD3 R142, R142, -R236, RZ ;  /* 0x800000ec8e8e9210 */ /* 0x000fe40007ffe0ff */
[----:B------:R-:W-:Y:S01]  /*7220*/  ISETP.GE.AND P1, PT, R2, RZ, PT ;  /* 0x000000ff0200720c */ /* 0x000fe20003f26270 */
[----:B------:R-:W-:Y:S01]  /*7230*/  IMAD.HI.U32 R2, R0, R145, RZ ;  /* 0x0000009100027227 */ /* 0x000fe200078e00ff */
[----:B------:R-:W-:Y:S02]  /*7240*/  ISETP.GT.U32.AND P6, PT, R236, R143, PT ;  /* 0x0000008fec00720c */ /* 0x000fe40003fc4070 */
[----:B------:R-:W-:Y:S01]  /*7250*/  ISETP.GE.AND P0, PT, R3, RZ, PT ;  /* 0x000000ff0300720c */ /* 0x000fe20003f06270 */
[----:B------:R-:W-:Y:S01]  /*7260*/  IMAD.MOV R2, RZ, RZ, -R2 ;  /* 0x000000ffff027224 */ /* 0x000fe200078e0a02 */
[----:B------:R-:W-:Y:S01]  /*7270*/  IABS R147, R4 ;  /* 0x0000000400937213 */ /* 0x000fe20000000000 */
[----:B------:R-:W-:Y:S01]  /*7280*/  @!P4 IMAD.IADD R144, R144, 0x1, -R236 ;  /* 0x000000019090c824 */ /* 0x000fe200078e0aec */
[----:B------:R-:W-:Y:S01]  /*7290*/  IADD3 R6, R152, 0x94, RZ ;  /* 0x0000009498067810 */ /* 0x000fe20007ffe0ff */
[----:B------:R-:W-:Y:S01]  /*72a0*/  IMAD.HI.U32 R3, R0, R5, RZ ;  /* 0x0000000500037227 */ /* 0x000fe200078e00ff */
[----:B------:R-:W-:-:S02]  /*72b0*/  ISETP.GE.AND P2, PT, R8, RZ, PT ;  /* 0x000000ff0800720c */ /* 0x000fc40003f46270 */
[C---:B------:R-:W-:Y:S01]  /*72c0*/  ISETP.GT.U32.AND P4, PT, R236.reuse, R144, PT ;  /* 0x00000090ec00720c */ /* 0x040fe20003f84070 */
[----:B------:R-:W-:Y:S01]  /*72d0*/  IMAD R145, R236, R2, R145 ;  /* 0x00000002ec917224 */ /* 0x000fe200078e0291 */
[----:B------:R-:W-:Y:S01]  /*72e0*/  IADD3 R3, -R3, RZ, RZ ;  /* 0x000000ff03037210 */ /* 0x000fe20007ffe1ff */
[----:B------:R-:W-:Y:S01]  /*72f0*/  VIADD R2, R152, 0x92 ;  /* 0x0000009298027836 */ /* 0x000fe20000000000 */
[----:B------:R-:W-:Y:S01]  /*7300*/  @!P6 IADD3 R143, R143, -R236, RZ ;  /* 0x800000ec8f8fe210 */ /* 0x000fe20007ffe0ff */
[----:B------:R-:W-:Y:S01]  /*7310*/  @!P3 IMAD.MOV R142, RZ, RZ, -R142 ;  /* 0x000000ffff8eb224 */ /* 0x000fe200078e0a8e */
[C---:B------:R-:W-:Y:S01]  /*7320*/  ISETP.GT.U32.AND P6, PT, R236.reuse, R145, PT ;  /* 0x00000091ec00720c */ /* 0x040fe20003fc4070 */
[----:B------:R-:W-:Y:S01]  /*7330*/  IMAD R146, R236, R3, R5 ;  /* 0x00000003ec927224 */ /* 0x000fe200078e0205 */
[----:B------:R-:W-:Y:S01]  /*7340*/  IABS R5, R2 ;  /* 0x0000000200057213 */ /* 0x000fe20000000000 */
[----:B------:R-:W-:Y:S01]  /*7350*/  @!P5 IMAD.MOV R143, RZ, RZ, -R143 ;  /* 0x000000ffff8fd224 */ /* 0x000fe200078e0a8f */
[----:B------:R-:W-:Y:S01]  /*7360*/  ISETP.GE.AND P3, PT, R4, RZ, PT ;  /* 0x000000ff0400720c */ /* 0x000fe20003f66270 */
[----:B------:R-:W-:Y:S01]  /*7370*/  VIADD R4, R152, 0x93 ;  /* 0x0000009398047836 */ /* 0x000fe20000000000 */
[----:B------:R-:W-:Y:S01]  /*7380*/  ISETP.GT.U32.AND P5, PT, R236, R146, PT ;  /* 0x00000092ec00720c */ /* 0x000fe20003fa4070 */
[----:B------:R-:W-:Y:S01]  /*7390*/  @!P4 IMAD.IADD R144, R144, 0x1, -R236 ;  /* 0x000000019090c824 */ /* 0x000fe200078e0aec */
[----:B------:R-:W-:Y:S01]  /*73a0*/  ISETP.GE.AND P4, PT, R2, RZ, PT ;  /* 0x000000ff0200720c */ /* 0x000fe20003f86270 */
[----:B------:R-:W-:Y:S01]  /*73b0*/  IMAD.HI.U32 R2, R0, R147, RZ ;  /* 0x0000009300027227 */ /* 0x000fe200078e00ff */
[----:B------:R-:W-:-:S02]  /*73c0*/  IABS R149, R4 ;  /* 0x0000000400957213 */ /* 0x000fc40000000000 */
[----:B------:R-:W-:Y:S01]  /*73d0*/  IABS R7, R6 ;  /* 0x0000000600077213 */ /* 0x000fe20000000000 */
[----:B------:R-:W-:Y:S01]  /*73e0*/  IMAD.MOV R3, RZ, RZ, -R2 ;  /* 0x000000ffff037224 */ /* 0x000fe200078e0a02 */
[----:B------:R-:W-:Y:S01]  /*73f0*/  @!P6 IADD3 R145, R145, -R236, RZ ;  /* 0x800000ec9191e210 */ /* 0x000fe20007ffe0ff */
[----:B------:R-:W-:Y:S01]  /*7400*/  IMAD.HI.U32 R2, R0, R5, RZ ;  /* 0x0000000500027227 */ /* 0x000fe200078e00ff */
[----:B------:R-:W-:Y:S02]  /*7410*/  IADD3 R9, R152, 0x97, RZ ;  /* 0x0000009798097810 */ /* 0x000fe40007ffe0ff */
[----:B------:R-:W-:Y:S01]  /*7420*/  ISETP.GT.U32.AND P6, PT, R236, R145, PT ;  /* 0x00000091ec00720c */ /* 0x000fe20003fc4070 */
[----:B------:R-:W-:Y:S01]  /*7430*/  IMAD.MOV R2, RZ, RZ, -R2 ;  /* 0x000000ffff027224 */ /* 0x000fe200078e0a02 */
[----:B------:R-:W-:Y:S01]  /*7440*/  IABS R159, R10 ;  /* 0x0000000a009f7213 */ /* 0x000fe20000000000 */
[----:B------:R-:W-:Y:S01]  /*7450*/  @!P5 IMAD.IADD R146, R146, 0x1, -R236 ;  /* 0x000000019292d824 */ /* 0x000fe200078e0aec */
[----:B------:R-:W-:Y:S01]  /*7460*/  IADD3 R11, R152, 0xb6, RZ ;  /* 0x000000b6980b7810 */ /* 0x000fe20007ffe0ff */
[C---:B------:R-:W-:Y:S01]  /*7470*/  IMAD R148, R236.reuse, R2, R5 ;  /* 0x00000002ec947224 */ /* 0x040fe200078e0205 */
[----:B------:R-:W-:Y:S01]  /*7480*/  IABS R5, R9 ;  /* 0x0000000900057213 */ /* 0x000fe20000000000 */
[C---:B------:R-:W-:Y:S01]  /*7490*/  IMAD R147, R236.reuse, R3, R147 ;  /* 0x00000003ec937224 */ /* 0x040fe200078e0293 */
[----:B------:R-:W-:Y:S01]  /*74a0*/  ISETP.GT.U32.AND P5, PT, R236, R146, PT ;  /* 0x00000092ec00720c */ /* 0x000fe20003fa4070 */
[----:B------:R-:W-:Y:S01]  /*74b0*/  IMAD.HI.U32 R2, R0, R149, RZ ;  /* 0x0000009500027227 */ /* 0x000fe200078e00ff */
[----:B------:R-:W-:-:S03]  /*74c0*/  IABS R189, R11 ;  /* 0x0000000b00bd7213 */ /* 0x000fc60000000000 */
[----:B------:R-:W-:Y:S01]  /*74d0*/  @!P6 IMAD.IADD R145, R145, 0x1, -R236 ;  /* 0x000000019191e824 */ /* 0x000fe200078e0aec */
[----:B------:R-:W-:Y:S01]  /*74e0*/  IADD3 R2, -R2, RZ, RZ ;  /* 0x000000ff02027210 */ /* 0x000fe20007ffe1ff */
[----:B------:R-:W-:Y:S01]  /*74f0*/  IMAD.HI.U32 R3, R0, R7, RZ ;  /* 0x0000000700037227 */ /* 0x000fe200078e00ff */
[----:B------:R-:W-:-:S03]  /*7500*/  ISETP.GT.U32.AND P6, PT, R236, R147, PT ;  /* 0x00000093ec00720c */ /* 0x000fc60003fc4070 */
[----:B------:R-:W-:Y:S02]  /*7510*/  IMAD.MOV R3, RZ, RZ, -R3 ;  /* 0x000000ffff037224 */ /* 0x000fe400078e0a03 */
[----:B------:R-:W-:Y:S01]  /*7520*/  IMAD R149, R236, R2, R149 ;  /* 0x00000002ec957224 */ /* 0x000fe200078e0295 */
[----:B------:R-:W-:Y:S01]  /*7530*/  @!P5 IADD3 R146, R146, -R236, RZ ;  /* 0x800000ec9292d210 */ /* 0x000fe20007ffe0ff */
[----:B------:R-:W-:Y:S01]  /*7540*/  @!P2 IMAD.MOV R144, RZ, RZ, -R144 ;  /* 0x000000ffff90a224 */ /* 0x000fe200078e0a90 */
[----:B------:R-:W-:Y:S01]  /*7550*/  ISETP.GE.AND P2, PT, R4, RZ, PT ;  /* 0x000000ff0400720c */ /* 0x000fe20003f46270 */
[C---:B------:R-:W-:Y:S01]  /*7560*/  IMAD R150, R236.reuse, R3, R7 ;  /* 0x00000003ec967224 */ /* 0x040fe200078e0207 */
[----:B------:R-:W-:Y:S01]  /*7570*/  ISETP.GT.U32.AND P5, PT, R236, R149, PT ;  /* 0x00000095ec00720c */ /* 0x000fe20003fa4070 */
[----:B------:R-:W-:Y:S01]  /*7580*/  @!P1 IMAD.MOV R145, RZ, RZ, -R145 ;  /* 0x000000ffff919224 */ /* 0x000fe200078e0a91 */
[----:B------:R-:W-:Y:S01]  /*7590*/  IADD3 R4, R152, 0x95, RZ ;  /* 0x0000009598047810 */ /* 0x000fe20007ffe0ff */
[----:B------:R-:W-:Y:S01]  /*75a0*/  @!P6 IMAD.IADD R147, R147, 0x1, -R236 ;  /* 0x000000019393e824 */ /* 0x000fe200078e0aec */
[----:B------:R-:W-:Y:S01]  /*75b0*/  ISETP.GT.U32.AND P6, PT, R236, R150, PT ;  /* 0x00000096ec00720c */ /* 0x000fe20003fc4070 */
[----:B------:R-:W-:Y:S01]  /*75c0*/  VIADD R8, R152, 0x96 ;  /* 0x0000009698087836 */ /* 0x000fe20000000000 */
[----:B------:R-:W-:-:S02]  /*75d0*/  IABS R151, R4 ;  /* 0x0000000400977213 */ /* 0x000fc40000000000 */
[----:B------:R-:W-:Y:S02]  /*75e0*/  ISETP.GT.U32.AND P1, PT, R236, R148, PT ;  /* 0x00000094ec00720c */ /* 0x000fe40003f24070 */
[----:B------:R-:W-:Y:S01]  /*75f0*/  IABS R3, R8 ;  /* 0x0000000800037213 */ /* 0x000fe20000000000 */
[----:B------:R-:W-:Y:S01]  /*7600*/  IMAD.HI.U32 R2, R0, R151, RZ ;  /* 0x0000009700027227 */ /* 0x000fe200078e00ff */
[----:B------:R-:W-:-:S03]  /*7610*/  @!P0 IADD3 R146, -R146, RZ, RZ ;  /* 0x000000ff92928210 */ /* 0x000fc60007ffe1ff */
[----:B------:R-:W-:Y:S02]  /*7620*/  @!P5 IMAD.IADD R149, R149, 0x1, -R236 ;  /* 0x000000019595d824 */ /* 0x000fe400078e0aec */
[----:B------:R-:W-:Y:S02]  /*7630*/  IMAD.MOV R2, RZ, RZ, -R2 ;  /* 0x000000ffff027224 */ /* 0x000fe400078e0a02 */
[----:B------:R-:W-:Y:S01]  /*7640*/  @!P6 IMAD.IADD R150, R150, 0x1, -R236 ;  /* 0x000000019696e824 */ /* 0x000fe200078e0aec */
[C---:B------:R-:W-:Y:S01]  /*7650*/  ISETP.GT.U32.AND P6, PT, R236.reuse, R149, PT ;  /* 0x00000095ec00720c */ /* 0x040fe20003fc4070 */
[----:B------:R-:W-:Y:S01]  /*7660*/  IMAD R151, R236, R2, R151 ;  /* 0x00000002ec977224 */ /* 0x000fe200078e0297 */
[----:B------:R-:W-:Y:S01]  /*7670*/  @!P1 IADD3 R148, R148, -R236, RZ ;  /* 0x800000ec94949210 */ /* 0x000fe20007ffe0ff */
[----:B------:R-:W-:Y:S01]  /*7680*/  IMAD.HI.U32 R2, R0, R3, RZ ;  /* 0x0000000300027227 */ /* 0x000fe200078e00ff */
[C---:B------:R-:W-:Y:S02]  /*7690*/  ISETP.GT.U32.AND P1, PT, R236.reuse, R147, PT ;  /* 0x00000093ec00720c */ /* 0x040fe40003f24070 */
[C---:B------:R-:W-:Y:S01]  /*76a0*/  ISETP.GT.U32.AND P5, PT, R236.reuse, R148, PT ;  /* 0x00000094ec00720c */ /* 0x040fe20003fa4070 */
[----:B------:R-:W-:Y:S01]  /*76b0*/  IMAD.MOV R2, RZ, RZ, -R2 ;  /* 0x000000ffff027224 */ /* 0x000fe200078e0a02 */
[----:B------:R-:W-:-:S03]  /*76c0*/  ISETP.GT.U32.AND P0, PT, R236, R150, PT ;  /* 0x00000096ec00720c */ /* 0x000fc60003f04070 */
[----:B------:R-:W-:Y:S02]  /*76d0*/  IMAD R154, R236, R2, R3 ;  /* 0x00000002ec9a7224 */ /* 0x000fe400078e0203 */
[----:B------:R-:W-:Y:S02]  /*76e0*/  @!P6 IMAD.IADD R149, R149, 0x1, -R236 ;  /* 0x000000019595e824 */ /* 0x000fe400078e0aec */
[----:B------:R-:W-:Y:S01]  /*76f0*/  IMAD.HI.U32 R2, R0, R5, RZ ;  /* 0x0000000500027227 */ /* 0x000fe200078e00ff */
[----:B------:R-:W-:Y:S02]  /*7700*/  ISETP.GT.U32.AND P6, PT, R236, R154, PT ;  /* 0x0000009aec00720c */ /* 0x000fe40003fc4070 */
[----:B------:R-:W-:Y:S01]  /*7710*/  @!P2 IADD3 R149, -R149, RZ, RZ ;  /* 0x000000ff9595a210 */ /* 0x000fe20007ffe1ff */
[----:B------:R-:W-:Y:S01]  /*7720*/  IMAD.MOV R2, RZ, RZ, -R2 ;  /* 0x000000ffff027224 */ /* 0x000fe200078e0a02 */
[-C--:B------:R-:W-:Y:S01]  /*7730*/  @!P5 IADD3 R148, R148, -R236.reuse, RZ ;  /* 0x800000ec9494d210 */ /* 0x080fe20007ffe0ff */
[----:B------:R-:W-:Y:S01]  /*7740*/  @!P1 IMAD.IADD R147, R147, 0x1, -R236 ;  /* 0x0000000193939824 */ /* 0x000fe200078e0aec */
[----:B------:R-:W-:Y:S01]  /*7750*/  ISETP.GE.AND P5, PT, R6, RZ, PT ;  /* 0x000000ff0600720c */ /* 0x000fe20003fa6270 */
[----:B------:R-:W-:Y:S01]  /*7760*/  VIADD R6, R152, 0x99 ;  /* 0x0000009998067836 */ /* 0x000fe20000000000 */
[----:B------:R-:W-:Y:S01]  /*7770*/  ISETP.GT.U32.AND P1, PT, R236, R151, PT ;  /* 0x00000097ec00720c */ /* 0x000fe20003f24070 */
[----:B------:R-:W-:Y:S01]  /*7780*/  @!P4 IMAD.MOV R148, RZ, RZ, -R148 ;  /* 0x000000ffff94c224 */ /* 0x000fe200078e0a94 */
[----:B------:R-:W-:Y:S01]  /*7790*/  @!P0 IADD3 R150, R150, -R236, RZ ;  /* 0x800000ec96968210 */ /* 0x000fe20007ffe0ff */
[----:B------:R-:W-:Y:S01]  /*77a0*/  IMAD R156, R236, R2, R5 ;  /* 0x00000002ec9c7224 */ /* 0x000fe200078e0205 */
[----:B------:R-:W-:Y:S01]  /*77b0*/  IABS R7, R6 ;  /* 0x0000000600077213 */ /* 0x000fe20000000000 */
[----:B------:R-:W-:Y:S01]  /*77c0*/  @!P6 IMAD.IADD R154, R154, 0x1, -R236 ;  /* 0x000000019a9ae824 */ /* 0x000fe200078e0aec */
[----:B------:R-:W-:Y:S01]  /*77d0*/  ISETP.GE.AND P0, PT, R4, RZ, PT ;  /* 0x000000ff0400720c */ /* 0x000fe20003f06270 */
[----:B------:R-:W-:Y:S01]  /*77e0*/  IMAD.HI.U32 R3, R0, R159, RZ ;  /* 0x0000009f00037227 */ /* 0x000fe200078e00ff */
[----:B------:R-:W-:-:S02]  /*77f0*/  @!P3 IADD3 R147, -R147, RZ, RZ ;  /* 0x000000ff9393b210 */ /* 0x000fc40007ffe1ff */
[----:B------:R-:W-:Y:S01]  /*7800*/  ISETP.GT.U32.AND P4, PT, R236, R154, PT ;  /* 0x0000009aec00720c */ /* 0x000fe20003f84070 */
[----:B------:R-:W-:Y:S01]  /*7810*/  IMAD.HI.U32 R2, R0, R7, RZ ;  /* 0x0000000700027227 */ /* 0x000fe200078e00ff */
[----:B------:R-:W-:Y:S02]  /*7820*/  ISETP.GT.U32.AND P6, PT, R236, R156, PT ;  /* 0x0000009cec00720c */ /* 0x000fe40003fc4070 */
[----:B------:R-:W-:Y:S01]  /*7830*/  @!P1 IADD3 R151, R151, -R236, RZ ;  /* 0x800000ec97979210 */ /* 0x000fe20007ffe0ff */
[----:B------:R-:W-:Y:S01]  /*7840*/  IMAD.MOV R2, RZ, RZ, -R2 ;  /* 0x000000ffff027224 */ /* 0x000fe200078e0a02 */
[----:B------:R-:W-:Y:S01]  /*7850*/  ISETP.GE.AND P1, PT, R8, RZ, PT ;  /* 0x000000ff0800720c */ /* 0x000fe20003f26270 */
[----:B------:R-:W-:Y:S01]  /*7860*/  IMAD.MOV R3, RZ, RZ, -R3 ;  /* 0x000000ffff037224 */ /* 0x000fe200078e0a03 */
[C---:B------:R-:W-:Y:S01]  /*7870*/  ISETP.GT.U32.AND P3, PT, R236.reuse, R151, PT ;  /* 0x00000097ec00720c */ /* 0x040fe20003f64070 */
[----:B------:R-:W-:Y:S01]  /*7880*/  IMAD R160, R236, R2, R7 ;  /* 0x00000002eca07224 */ /* 0x000fe200078e0207 */
[C---:B------:R-:W-:Y:S01]  /*7890*/  IADD3 R8, R152.reuse, 0x9b, RZ ;  /* 0x0000009b98087810 */ /* 0x040fe20007ffe0ff */
[----:B------:R-:W-:Y:S01]  /*78a0*/  VIADD R4, R152, 0x9a ;  /* 0x0000009a98047836 */ /* 0x000fe20000000000 */
[----:B------:R-:W-:Y:S01]  /*78b0*/  ISETP.GE.AND P2, PT, R9, RZ, PT ;  /* 0x000000ff0900720c */ /* 0x000fe20003f46270 */
[----:B------:R-:W-:Y:S01]  /*78c0*/  @!P4 IMAD.IADD R154, R154, 0x1, -R236 ;  /* 0x000000019a9ac824 */ /* 0x000fe200078e0aec */
[C---:B------:R-:W-:Y:S01]  /*78d0*/  ISETP.GT.U32.AND P4, PT, R236.reuse, R160, PT ;  /* 0x000000a0ec00720c */ /* 0x040fe20003f84070 */
[----:B------:R-:W-:Y:S01]  /*78e0*/  IMAD R159, R236, R3, R159 ;  /* 0x00000003ec9f7224 */ /* 0x000fe200078e029f */
[----:B------:R-:W-:Y:S01]  /*78f0*/  IABS R161, R4 ;  /* 0x0000000400a17213 */ /* 0x000fe20000000000 */
[----:B------:R-:W-:Y:S01]  /*7900*/  @!P5 IMAD.MOV R150, RZ, RZ, -R150 ;  /* 0x000000ffff96d224 */ /* 0x000fe200078e0a96 */
[----:B------:R-:W-:Y:S01]  /*7910*/  IABS R5, R8 ;  /* 0x0000000800057213 */ /* 0x000fe20000000000 */
[----:B------:R-:W-:Y:S01]  /*7920*/  @!P6 IMAD.IADD R156, R156, 0x1, -R236 ;  /* 0x000000019c9ce824 */ /* 0x000fe200078e0aec */
[----:B------:R-:W-:Y:S01]  /*7930*/  ISETP.GT.U32.AND P5, PT, R236, R159, PT ;  /* 0x0000009fec00720c */ /* 0x000fe20003fa4070 */
[----:B------:R-:W-:Y:S01]  /*7940*/  IMAD.HI.U32 R2, R0, R161, RZ ;  /* 0x000000a100027227 */ /* 0x000fe200078e00ff */
[----:B------:R-:W-:-:S02]  /*7950*/  ISETP.GE.AND P6, PT, R6, RZ, PT ;  /* 0x000000ff0600720c */ /* 0x000fc40003fc6270 */
[----:B------:R-:W-:Y:S01]  /*7960*/  IADD3 R6, R152, 0x9c, RZ ;  /* 0x0000009c98067810 */ /* 0x000fe20007ffe0ff */
[--C-:B------:R-:W-:Y:S01]  /*7970*/  @!P3 IMAD.IADD R151, R151, 0x1, -R236.reuse ;  /* 0x000000019797b824 */ /* 0x100fe200078e0aec */
[----:B------:R-:W-:Y:S01]  /*7980*/  IADD3 R3, -R2, RZ, RZ ;  /* 0x000000ff02037210 */ /* 0x000fe20007ffe1ff */
[--C-:B------:R-:W-:Y:S01]  /*7990*/  @!P4 IMAD.IADD R160, R160, 0x1, -R236.reuse ;  /* 0x00000001a0a0c824 */ /* 0x100fe200078e0aec */
[----:B------:R-:W-:Y:S01]  /*79a0*/  IABS R163, R6 ;  /* 0x0000000600a37213 */ /* 0x000fe20000000000 */
[----:B------:R-:W-:Y:S01]  /*79b0*/  IMAD.HI.U32 R2, R0, R5, RZ ;  /* 0x0000000500027227 */ /* 0x000fe200078e00ff */
[----:B------:R-:W-:Y:S02]  /*79c0*/  ISETP.GE.AND P3, PT, R10, RZ, PT ;  /* 0x000000ff0a00720c */ /* 0x000fe40003f66270 */
[----:B------:R-:W-:Y:S01]  /*79d0*/  ISETP.GT.U32.AND P4, PT, R236, R160, PT ;  /* 0x000000a0ec00720c */ /* 0x000fe20003f84070 */
[----:B------:R-:W-:Y:S01]  /*79e0*/  @!P5 IMAD.IADD R159, R159, 0x1, -R236 ;  /* 0x000000019f9fd824 */ /* 0x000fe200078e0aec */
[----:B------:R-:W-:Y:S01]  /*79f0*/  IADD3 R2, -R2, RZ, RZ ;  /* 0x000000ff02027210 */ /* 0x000fe20007ffe1ff */
[----:B------:R-:W-:Y:S01]  /*7a00*/  @!P0 IMAD.MOV R151, RZ, RZ, -R151 ;  /* 0x000000ffff978224 */ /* 0x000fe200078e0a97 */
[----:B------:R-:W-:Y:S01]  /*7a10*/  ISETP.GT.U32.AND P5, PT, R236, R156, PT ;  /* 0x0000009cec00720c */ /* 0x000fe20003fa4070 */
[----:B------:R-:W-:Y:S01]  /*7a20*/  VIADD R9, R152, 0x9d ;  /* 0x0000009d98097836 */ /* 0x000fe20000000000 */
[C---:B------:R-:W-:Y:S01]  /*7a30*/  ISETP.GT.U32.AND P0, PT, R236.reuse, R159, PT ;  /* 0x0000009fec00720c */ /* 0x040fe20003f04070 */
[----:B------:R-:W-:-:S02]  /*7a40*/  IMAD R162, R236, R2, R5 ;  /* 0x00000002eca27224 */ /* 0x000fc400078e0205 */
[----:B------:R-:W-:Y:S01]  /*7a50*/  IMAD.HI.U32 R2, R0, R163, RZ ;  /* 0x000000a300027227 */ /* 0x000fe200078e00ff */
[----:B------:R-:W-:-:S03]  /*7a60*/  IABS R7, R9 ;  /* 0x0000000900077213 */ /* 0x000fc60000000000 */
[----:B------:R-:W-:Y:S01]  /*7a70*/  @!P4 IMAD.IADD R160, R160, 0x1, -R236 ;  /* 0x00000001a0a0c824 */ /* 0x000fe200078e0aec */
[C---:B------:R-:W-:Y:S01]  /*7a80*/  ISETP.GT.U32.AND P4, PT, R236.reuse, R162, PT ;  /* 0x000000a2ec00720c */ /* 0x040fe20003f84070 */
[----:B------:R-:W-:Y:S02]  /*7a90*/  IMAD.MOV R2, RZ, RZ, -R2 ;  /* 0x000000ffff027224 */ /* 0x000fe400078e0a02 */
[----:B------:R-:W-:Y:S02]  /*7aa0*/  IMAD R161, R236, R3, R161 ;  /* 0x00000003eca17224 */ /* 0x000fe400078e02a1 */
[--C-:B------:R-:W-:Y:S01]  /*7ab0*/  @!P0 IMAD.IADD R159, R159, 0x1, -R236.reuse ;  /* 0x000000019f9f8824 */ /* 0x100fe200078e0aec */
[----:B------:R-:W-:Y:S01]  /*7ac0*/  ISETP.GE.AND P0, PT, R4, RZ, PT ;  /* 0x000000ff0400720c */ /* 0x000fe20003f06270 */
[----:B------:R-:W-:Y:S01]  /*7ad0*/  IMAD R163, R236, R2, R163 ;  /* 0x00000002eca37224 */ /* 0x000fe200078e02a3 */
[----:B------:R-:W-:Y:S01]  /*7ae0*/  IADD3 R4, R152, 0x9e, RZ ;  /* 0x0000009e98047810 */ /* 0x000fe20007ffe0ff */
[----:B------:R-:W-:Y:S01]  /*7af0*/  @!P5 IMAD.IADD R156, R156, 0x1, -R236 ;  /* 0x000000019c9cd824 */ /* 0x000fe200078e0aec */
[----:B------:R-:W-:Y:S01]  /*7b00*/  ISETP.GT.U32.AND P5, PT, R236, R161, PT ;  /* 0x000000a1ec00720c */ /* 0x000fe20003fa4070 */
[----:B------:R-:W-:Y:S01]  /*7b10*/  IMAD.HI.U32 R3, R0, R7, RZ ;  /* 0x0000000700037227 */ /* 0x000fe200078e00ff */
[----:B------:R-:W-:-:S02]  /*7b20*/  IABS R165, R4 ;  /* 0x0000000400a57213 */ /* 0x000fc40000000000 */
[----:B------:R-:W-:Y:S01]  /*7b30*/  @!P4 IADD3 R162, R162, -R236, RZ ;  /* 0x800000eca2a2c210 */ /* 0x000fe20007ffe0ff */
[----:B------:R-:W-:Y:S01]  /*7b40*/  VIADD R5, R152, 0x9f ;  /* 0x0000009f98057836 */ /* 0x000fe20000000000 */
[----:B------:R-:W-:Y:S01]  /*7b50*/  IADD3 R3, -R3, RZ, RZ ;  /* 0x000000ff03037210 */ /* 0x000fe20007ffe1ff */
[----:B------:R-:W-:Y:S01]  /*7b60*/  IMAD.HI.U32 R2, R0, R165, RZ ;  /* 0x000000a500027227 */ /* 0x000fe200078e00ff */
[----:B------:R-:W-:Y:S02]  /*7b70*/  ISETP.GT.U32.AND P4, PT, R236, R162, PT ;  /* 0x000000a2ec00720c */ /* 0x000fe40003f84070 */
[----:B------:R-:W-:Y:S01]  /*7b80*/  @!P2 IADD3 R156, -R156, RZ, RZ ;  /* 0x000000ff9c9ca210 */ /* 0x000fe20007ffe1ff */
[----:B------:R-:W-:Y:S01]  /*7b90*/  IMAD.MOV R2, RZ, RZ, -R2 ;  /* 0x000000ffff027224 */ /* 0x000fe200078e0a02 */
[----:B------:R-:W-:Y:S01]  /*7ba0*/  ISETP.GT.U32.AND P2, PT, R236, R163, PT ;  /* 0x000000a3ec00720c */ /* 0x000fe20003f44070 */
[----:B------:R-:W-:Y:S01]  /*7bb0*/  @!P5 IMAD.IADD R161, R161, 0x1, -R236 ;  /* 0x00000001a1a1d824 */ /* 0x000fe200078e0aec */
[----:B------:R-:W-:Y:S01]  /*7bc0*/  ISETP.GE.AND P5, PT, R8, RZ, PT ;  /* 0x000000ff0800720c */ /* 0x000fe20003fa6270 */
[----:B------:R-:W-:-:S02]  /*7bd0*/  IMAD R165, R236, R2, R165 ;  /* 0x00000002eca57224 */ /* 0x000fc400078e02a5 */
[C---:B------:R-:W-:Y:S01]  /*7be0*/  IMAD R164, R236.reuse, R3, R7 ;  /* 0x00000003eca47224 */ /* 0x040fe200078e0207 */
[----:B------:R-:W-:Y:S01]  /*7bf0*/  IABS R3, R5 ;  /* 0x0000000500037213 */ /* 0x000fe20000000000 */
[----:B------:R-:W-:Y:S01]  /*7c00*/  @!P1 IMAD.MOV R154, RZ, RZ, -R154 ;  /* 0x000000ffff9a9224 */ /* 0x000fe200078e0a9a */
[----:B------:R-:W-:Y:S01]  /*7c10*/  ISETP.GT.U32.AND P1, PT, R236, R161, PT ;  /* 0x000000a1ec00720c */ /* 0x000fe20003f24070 */
[----:B------:R-:W-:Y:S01]  /*7c20*/  @!P4 IMAD.IADD R162, R162, 0x1, -R236 ;  /* 0x00000001a2a2c824 */ /* 0x000fe200078e0aec */
[----:B------:R-:W-:Y:S01]  /*7c30*/  ISETP.GT.U32.AND P4, PT, R236, R165, PT ;  /* 0x000000a5ec00720c */ /* 0x000fe20003f84070 */
[----:B------:R-:W-:Y:S01]  /*7c40*/  @!P3 IMAD.MOV R159, RZ, RZ, -R159 ;  /* 0x000000ffff9fb224 */ /* 0x000fe200078e0a9f */
[----:B------:R-:W-:Y:S01]  /*7c50*/  ISETP.GE.AND P3, PT, R6, RZ, PT ;  /* 0x000000ff0600720c */ /* 0x000fe20003f66270 */
[----:B------:R-:W-:Y:S01]  /*7c60*/  @!P6 IMAD.MOV R160, RZ, RZ, -R160 ;  /* 0x000000ffffa0e224 */ /* 0x000fe200078e0aa0 */
[----:B------:R-:W-:Y:S01]  /*7c70*/  ISETP.GT.U32.AND P6, PT, R236, R164, PT ;  /* 0x000000a4ec00720c */ /* 0x000fe20003fc4070 */
[----:B------:R-:W-:Y:S01]  /*7c80*/  VIADD R6, R152, 0xa0 ;  /* 0x000000a098067836 */ /* 0x000fe20000000000 */
[----:B------:R-:W-:Y:S01]  /*7c90*/  @!P2 IADD3 R163, R163, -R236, RZ ;  /* 0x800000eca3a3a210 */ /* 0x000fe20007ffe0ff */
[----:B------:R-:W-:Y:S01]  /*7ca0*/  IMAD.HI.U32 R2, R0, R3, RZ ;  /* 0x0000000300027227 */ /* 0x000fe200078e00ff */
[----:B------:R-:W-:-:S02]  /*7cb0*/  ISETP.GE.AND P2, PT, R4, RZ, PT ;  /* 0x000000ff0400720c */ /* 0x000fc40003f46270 */
[----:B------:R-:W-:Y:S01]  /*7cc0*/  IABS R167, R6 ;  /* 0x0000000600a77213 */ /* 0x000fe20000000000 */
[----:B------:R-:W-:Y:S01]  /*7cd0*/  IMAD.MOV R2, RZ, RZ, -R2 ;  /* 0x000000ffff027224 */ /* 0x000fe200078e0a02 */
[----:B------:R-:W-:Y:S01]  /*7ce0*/  @!P1 IADD3 R161, R161, -R236, RZ ;  /* 0x800000eca1a19210 */ /* 0x000fe20007ffe0ff */
[----:B------:R-:W-:Y:S01]  /*7cf0*/  @!P4 IMAD.IADD R165, R165, 0x1, -R236 ;  /* 0x00000001a5a5c824 */ /* 0x000fe200078e0aec */
[----:B------:R-:W-:Y:S01]  /*7d00*/  ISETP.GE.AND P1, PT, R9, RZ, PT ;  /* 0x000000ff0900720c */ /* 0x000fe20003f26270 */
[----:B------:R-:W-:Y:S01]  /*7d10*/  IMAD R166, R236, R2, R3 ;  /* 0x00000002eca67224 */ /* 0x000fe200078e0203 */
[----:B------:R-:W-:Y:S01]  /*7d20*/  @!P5 IADD3 R162, -R162, RZ, RZ ;  /* 0x000000ffa2a2d210 */ /* 0x000fe20007ffe1ff */
[----:B------:R-:W-:Y:S01]  /*7d30*/  IMAD.HI.U32 R2, R0, R167, RZ ;  /* 0x000000a700027227 */ /* 0x000fe200078e00ff */
[----:B------:R-:W-:Y:S02]  /*7d40*/  ISETP.GT.U32.AND P4, PT, R236, R165, PT ;  /* 0x000000a5ec00720c */ /* 0x000fe40003f84070 */
[----:B------:R-:W-:Y:S01]  /*7d50*/  @!P6 IADD3 R164, R164, -R236, RZ ;  /* 0x800000eca4a4e210 */ /* 0x000fe20007ffe0ff */
[----:B------:R-:W-:Y:S01]  /*7d60*/  IMAD.MOV R2, RZ, RZ, -R2 ;  /* 0x000000ffff027224 */ /* 0x000fe200078e0a02 */
[C---:B------:R-:W-:Y:S01]  /*7d70*/  ISETP.GT.U32.AND P6, PT, R236.reuse, R163, PT ;  /* 0x000000a3ec00720c */ /* 0x040fe20003fc4070 */
[----:B------:R-:W-:Y:S01]  /*7d80*/  @!P0 IMAD.MOV R161, RZ, RZ, -R161 ;  /* 0x000000ffffa18224 */ /* 0x000fe200078e0aa1 */
[C---:B------:R-:W-:Y:S01]  /*7d90*/  ISETP.GT.U32.AND P0, PT, R236.reuse, R164, PT ;  /* 0x000000a4ec00720c */ /* 0x040fe20003f04070 */
[----:B------:R-:W-:Y:S01]  /*7da0*/  IMAD R167, R236, R2, R167 ;  /* 0x00000002eca77224 */ /* 0x000fe200078e02a7 */
[----:B------:R-:W-:Y:S01]  /*7db0*/  ISETP.GE.AND P5, PT, R5, RZ, PT ;  /* 0x000000ff0500720c */ /* 0x000fe20003fa6270 */
[----:B------:R-:W-:-:S02]  /*7dc0*/  VIADD R4, R152, 0xa1 ;  /* 0x000000a198047836 */ /* 0x000fc40000000000 */
[C---:B------:R-:W-:Y:S02]  /*7dd0*/  VIADD R7, R152.reuse, 0xa3 ;  /* 0x000000a398077836 */ /* 0x040fe40000000000 */
[----:B------:R-:W-:Y:S01]  /*7de0*/  @!P4 IADD3 R165, R165, -R236, RZ ;  /* 0x800000eca5a5c210 */ /* 0x000fe20007ffe0ff */
[----:B------:R-:W-:Y:S01]  /*7df0*/  VIADD R8, R152, 0xaa ;  /* 0x000000aa98087836 */ /* 0x000fe20000000000 */
[----:B------:R-:W-:Y:S01]  /*7e00*/  ISETP.GT.U32.AND P4, PT, R236, R167, PT ;  /* 0x000000a7ec00720c */ /* 0x000fe20003f84070 */
[----:B------:R-:W-:Y:S01]  /*7e10*/  VIADD R10, R152, 0xb5 ;  /* 0x000000b5980a7836 */ /* 0x000fe20000000000 */
[----:B------:R-:W-:Y:S01]  /*7e20*/  IABS R3, R4 ;  /* 0x0000000400037213 */ /* 0x000fe20000000000 */
[----:B------:R-:W-:Y:S01]  /*7e30*/  @!P6 IMAD.IADD R163, R163, 0x1, -R236 ;  /* 0x00000001a3a3e824 */ /* 0x000fe200078e0aec */
[----:B------:R-:W-:Y:S01]  /*7e40*/  ISETP.GT.U32.AND P6, PT, R236, R166, PT ;  /* 0x000000a6ec00720c */ /* 0x000fe20003fc4070 */
[----:B------:R-:W-:Y:S01]  /*7e50*/  VIADD R9, R152, 0xb4 ;  /* 0x000000b498097836 */ /* 0x000fe20000000000 */
[----:B------:R-:W-:Y:S01]  /*7e60*/  @!P0 IADD3 R164, R164, -R236, RZ ;  /* 0x800000eca4a48210 */ /* 0x000fe20007ffe0ff */
[----:B------:R-:W-:Y:S01]  /*7e70*/  IMAD.HI.U32 R2, R0, R3, RZ ;  /* 0x0000000300027227 */ /* 0x000fe200078e00ff */
[----:B------:R-:W-:-:S02]  /*7e80*/  ISETP.GE.AND P0, PT, R6, RZ, PT ;  /* 0x000000ff0600720c */ /* 0x000fc40003f06270 */
[----:B------:R-:W-:Y:S01]  /*7e90*/  @!P3 IADD3 R163, -R163, RZ, RZ ;  /* 0x000000ffa3a3b210 */ /* 0x000fe20007ffe1ff */
[----:B------:R-:W-:Y:S01]  /*7ea0*/  VIADD R6, R152, 0xa2 ;  /* 0x000000a298067836 */ /* 0x000fe20000000000 */
[----:B------:R-:W-:Y:S01]  /*7eb0*/  IABS R5, R7 ;  /* 0x0000000700057213 */ /* 0x000fe20000000000 */
[----:B------:R-:W-:Y:S01]  /*7ec0*/  @!P4 IMAD.IADD R167, R167, 0x1, -R236 ;  /* 0x00000001a7a7c824 */ /* 0x000fe200078e0aec */
[----:B------:R-:W-:Y:S01]  /*7ed0*/  @!P2 IADD3 R165, -R165, RZ, RZ ;  /* 0x000000ffa5a5a210 */ /* 0x000fe20007ffe1ff */
[----:B------:R-:W-:Y:S01]  /*7ee0*/  IMAD.MOV R2, RZ, RZ, -R2 ;  /* 0x000000ffff027224 */ /* 0x000fe200078e0a02 */
[----:B------:R-:W-:Y:S01]  /*7ef0*/  IABS R169, R6 ;  /* 0x0000000600a97213 */ /* 0x000fe20000000000 */
[----:B------:R-:W-:Y:S01]  /*7f00*/  @!P6 IMAD.IADD R166, R166, 0x1, -R236 ;  /* 0x00000001a6a6e824 */ /* 0x000fe200078e0aec */
[C---:B------:R-:W-:Y:S01]  /*7f10*/  ISETP.GT.U32.AND P4, PT, R236.reuse, R167, PT ;  /* 0x000000a7ec00720c */ /* 0x040fe20003f84070 */
[----:B------:R-:W-:Y:S01]  /*7f20*/  IMAD R168, R236, R2, R3 ;  /* 0x00000002eca87224 */ /* 0x000fe200078e0203 */
[----:B------:R-:W-:Y:S01]  /*7f30*/  ISETP.GE.AND P6, PT, R4, RZ, PT ;  /* 0x000000ff0400720c */ /* 0x000fe20003fc6270 */
[----:B------:R-:W-:Y:S01]  /*7f40*/  IMAD.HI.U32 R2, R0, R169, RZ ;  /* 0x000000a900027227 */ /* 0x000fe200078e00ff */
[----:B------:R-:W-:-:S02]  /*7f50*/  ISETP.GT.U32.AND P3, PT, R236, R166, PT ;  /* 0x000000a6ec00720c */ /* 0x000fc40003f64070 */
[----:B------:R-:W-:Y:S01]  /*7f60*/  ISETP.GE.AND P2, PT, R6, RZ, PT ;  /* 0x000000ff0600720c */ /* 0x000fe20003f46270 */
[----:B------:R-:W-:Y:S01]  /*7f70*/  IMAD.MOV R2, RZ, RZ, -R2 ;  /* 0x000000ffff027224 */ /* 0x000fe200078e0a02 */
[----:B------:R-:W-:Y:S01]  /*7f80*/  IABS R177, R8 ;  /* 0x0000000800b17213 */ /* 0x000fe20000000000 */
[----:B------:R-:W-:Y:S01]  /*7f90*/  IMAD.HI.U32 R3, R0, R5, RZ ;  /* 0x0000000500037227 */ /* 0x000fe200078e00ff */
[----:B------:R-:W-:-:S03]  /*7fa0*/  IABS R187, R9 ;  /* 0x0000000900bb7213 */ /* 0x000fc60000000000 */
[C---:B------:R-:W-:Y:S01]  /*7fb0*/  IMAD R169, R236.reuse, R2, R169 ;  /* 0x00000002eca97224 */ /* 0x040fe200078e02a9 */
[----:B------:R-:W-:Y:S01]  /*7fc0*/  @!P4 IADD3 R167, R167, -R236, RZ ;  /* 0x800000eca7a7c210 */ /* 0x000fe20007ffe0ff */
[----:B------:R-:W-:Y:S01]  /*7fd0*/  @!P1 IMAD.MOV R164, RZ, RZ, -R164 ;  /* 0x000000ffffa49224 */ /* 0x000fe200078e0aa4 */
[C---:B------:R-:W-:Y:S01]  /*7fe0*/  ISETP.GT.U32.AND P1, PT, R236.reuse, R168, PT ;  /* 0x000000a8ec00720c */ /* 0x040fe20003f24070 */
[----:B------:R-:W-:Y:S01]  /*7ff0*/  IMAD.MOV R3, RZ, RZ, -R3 ;  /* 0x000000ffff037224 */ /* 0x000fe200078e0a03 */
[----:B------:R-:W-:Y:S01]  /*8000*/  ISETP.GT.U32.AND P4, PT, R236, R169, PT ;  /* 0x000000a9ec00720c */ /* 0x000fe20003f84070 */
[----:B------:R-:W-:Y:S01]  /*8010*/  VIADD R4, R152, 0xa4 ;  /* 0x000000a498047836 */ /* 0x000fe20000000000 */
[----:B------:R-:W-:Y:S01]  /*8020*/  @!P3 IADD3 R166, R166, -R236, RZ ;  /* 0x800000eca6a6b210 */ /* 0x000fe20007ffe0ff */
[----:B------:R-:W-:Y:S01]  /*8030*/  IMAD R170, R236, R3, R5 ;  /* 0x00000003ecaa7224 */ /* 0x000fe200078e0205 */
[----:B------:R-:W-:Y:S01]  /*8040*/  ISETP.GE.AND P3, PT, R7, RZ, PT ;  /* 0x000000ff0700720c */ /* 0x000fe20003f66270 */
[----:B------:R-:W-:Y:S01]  /*8050*/  @!P0 IMAD.MOV R167, RZ, RZ, -R167 ;  /* 0x000000ffffa78224 */ /* 0x000fe200078e0aa7 */
[----:B------:R-:W-:Y:S01]  /*8060*/  @!P5 IADD3 R166, -R166, RZ, RZ ;  /* 0x000000ffa6a6d210 */ /* 0x000fe20007ffe1ff */
[----:B------:R-:W-:Y:S01]  /*8070*/  VIADD R6, R152, 0xa6 ;  /* 0x000000a698067836 */ /* 0x000fe20000000000 */
[----:B------:R-:W-:Y:S01]  /*8080*/  ISETP.GT.U32.AND P5, PT, R236, R170, PT ;  /* 0x000000aaec00720c */ /* 0x000fe20003fa4070 */
[----:B------:R-:W-:Y:S01]  /*8090*/  VIADD R3, R152, 0xa5 ;  /* 0x000000a598037836 */ /* 0x000fe20000000000 */
[----:B------:R-:W-:Y:S01]  /*80a0*/  IABS R171, R4 ;  /* 0x0000000400ab7213 */ /* 0x000fe20000000000 */
[--C-:B------:R-:W-:Y:S01]  /*80b0*/  @!P1 IMAD.IADD R168, R168, 0x1, -R236.reuse ;  /* 0x00000001a8a89824 */ /* 0x100fe200078e0aec */
[----:B------:R-:W-:Y:S01]  /*80c0*/  ISETP.GE.AND P0, PT, R4, RZ, PT ;  /* 0x000000ff0400720c */ /* 0x000fe20003f06270 */
[----:B------:R-:W-:Y:S01]  /*80d0*/  @!P4 IMAD.IADD R169, R169, 0x1, -R236 ;  /* 0x00000001a9a9c824 */ /* 0x000fe200078e0aec */
[----:B------:R-:W-:Y:S01]  /*80e0*/  IABS R173, R6 ;  /* 0x0000000600ad7213 */ /* 0x000fe20000000000 */
[----:B------:R-:W-:Y:S01]  /*80f0*/  IMAD.HI.U32 R2, R0, R171, RZ ;  /* 0x000000ab00027227 */ /* 0x000fe200078e00ff */
[----:B------:R-:W-:-:S02]  /*8100*/  ISETP.GT.U32.AND P1, PT, R236, R168, PT ;  /* 0x000000a8ec00720c */ /* 0x000fc40003f24070 */
[----:B------:R-:W-:Y:S02]  /*8110*/  ISETP.GT.U32.AND P4, PT, R236, R169, PT ;  /* 0x000000a9ec00720c */ /* 0x000fe40003f84070 */
[----:B------:R-:W-:Y:S01]  /*8120*/  IADD3 R4, -R2, RZ, RZ ;  /* 0x000000ff02047210 */ /* 0x000fe20007ffe1ff */
[----:B------:R-:W-:Y:S01]  /*8130*/  @!P5 IMAD.IADD R170, R170, 0x1, -R236 ;  /* 0x00000001aaaad824 */ /* 0x000fe200078e0aec */
[----:B------:R-:W-:-:S03]  /*8140*/  IABS R5, R3 ;  /* 0x0000000300057213 */ /* 0x000fc60000000000 */
[C---:B------:R-:W-:Y:S01]  /*8150*/  IMAD R171, R236.reuse, R4, R171 ;  /* 0x00000004ecab7224 */ /* 0x040fe200078e02ab */
[----:B------:R-:W-:Y:S01]  /*8160*/  ISETP.GT.U32.AND P5, PT, R236, R170, PT ;  /* 0x000000aaec00720c */ /* 0x000fe20003fa4070 */
[----:B------:R-:W-:-:S04]  /*8170*/  IMAD.HI.U32 R2, R0, R5, RZ ;  /* 0x0000000500027227 */ /* 0x000fc800078e00ff */
[----:B------:R-:W-:Y:S01]  /*8180*/  @!P1 IMAD.IADD R168, R168, 0x1, -R236 ;  /* 0x00000001a8a89824 */ /* 0x000fe200078e0aec */
[----:B------:R-:W-:Y:S01]  /*8190*/  ISETP.GE.AND P1, PT, R3, RZ, PT ;  /* 0x000000ff0300720c */ /* 0x000fe20003f26270 */
[----:B------:R-:W-:Y:S01]  /*81a0*/  IMAD.HI.U32 R3, R0, R173, RZ ;  /* 0x000000ad00037227 */ /* 0x000fe200078e00ff */
[-C--:B------:R-:W-:Y:S02]  /*81b0*/  @!P4 IADD3 R169, R169, -R236.reuse, RZ ;  /* 0x800000eca9a9c210 */ /* 0x080fe40007ffe0ff */
[----:B------:R-:W-:Y:S01]  /*81c0*/  ISETP.GT.U32.AND P4, PT, R236, R171, PT ;  /* 0x000000abec00720c */ /* 0x000fe20003f84070 */
[----:B------:R-:W-:Y:S01]  /*81d0*/  IMAD.MOV R3, RZ, RZ, -R3 ;  /* 0x000000ffff037224 */ /* 0x000fe200078e0a03 */
[----:B------:R-:W-:Y:S01]  /*81e0*/  IADD3 R2, -R2, RZ, RZ ;  /* 0x000000ff02027210 */ /* 0x000fe20007ffe1ff */
[----:B------:R-:W-:Y:S01]  /*81f0*/  VIADD R4, R152, 0xa8 ;  /* 0x000000a898047836 */ /* 0x000fe20000000000 */
[----:B------:R-:W-:Y:S01]  /*8200*/  @!P5 IADD3 R170, R170, -R236, RZ ;  /* 0x800000ecaaaad210 */ /* 0x000fe20007ffe0ff */
[----:B------:R-:W-:-:S02]  /*8210*/  IMAD R173, R236, R3, R173 ;  /* 0x00000003ecad7224 */ /* 0x000fc400078e02ad */
[----:B------:R-:W-:Y:S01]  /*8220*/  IMAD R172, R236, R2, R5 ;  /* 0x00000002ecac7224 */ /* 0x000fe200078e0205 */
[----:B------:R-:W-:Y:S01]  /*8230*/  @!P3 IADD3 R170, -R170, RZ, RZ ;  /* 0x000000ffaaaab210 */ /* 0x000fe20007ffe1ff */
[----:B------:R-:W-:Y:S01]  /*8240*/  @!P2 IMAD.MOV R169, RZ, RZ, -R169 ;  /* 0x000000ffffa9a224 */ /* 0x000fe200078e0aa9 */
[----:B------:R-:W-:Y:S01]  /*8250*/  ISETP.GT.U32.AND P3, PT, R236, R173, PT ;  /* 0x000000adec00720c */ /* 0x000fe20003f64070 */
[----:B------:R-:W-:Y:S01]  /*8260*/  VIADD R2, R152, 0xa7 ;  /* 0x000000a798027836 */ /* 0x000fe20000000000 */
[----:B------:R-:W-:Y:S01]  /*8270*/  ISETP.GT.U32.AND P2, PT, R236, R172, PT ;  /* 0x000000acec00720c */ /* 0x000fe20003f44070 */
[----:B------:R-:W-:Y:S01]  /*8280*/  @!P4 IMAD.IADD R171, R171, 0x1, -R236 ;  /* 0x00000001ababc824 */ /* 0x000fe200078e0aec */
[----:B------:R-:W-:Y:S01]  /*8290*/  IABS R175, R4 ;  /* 0x0000000400af7213 */ /* 0x000fe20000000000 */
[----:B------:R-:W-:Y:S01]  /*82a0*/  @!P6 IMAD.MOV R168, RZ, RZ, -R168 ;  /* 0x000000ffffa8e224 */ /* 0x000fe200078e0aa8 */
[----:B------:R-:W-:Y:S02]  /*82b0*/  ISETP.GE.AND P6, PT, R6, RZ, PT ;  /* 0x000000ff0600720c */ /* 0x000fe40003fc6270 */
[----:B------:R-:W-:Y:S01]  /*82c0*/  ISETP.GT.U32.AND P4, PT, R236, R171, PT ;  /* 0x000000abec00720c */ /* 0x000fe20003f84070 */
[----:B------:R-:W-:Y:S01]  /*82d0*/  IMAD.HI.U32 R3, R0, R175, RZ ;  /* 0x000000af00037227 */ /* 0x000fe200078e00ff */
[----:B------:R-:W-:-:S02]  /*82e0*/  IABS R5, R2 ;  /* 0x0000000200057213 */ /* 0x000fc40000000000 */
[----:B------:R-:W-:Y:S01]  /*82f0*/  IADD3 R6, R152, 0xa9, RZ ;  /* 0x000000a998067810 */ /* 0x000fe20007ffe0ff */
[----:B------:R-:W-:Y:S01]  /*8300*/  IMAD.MOV R3, RZ, RZ, -R3 ;  /* 0x000000ffff037224 */ /* 0x000fe200078e0a03 */
[----:B------:R-:W-:Y:S01]  /*8310*/  @!P3 IADD3 R173, R173, -R236, RZ ;  /* 0x800000ecadadb210 */ /* 0x000fe20007ffe0ff */
[----:B------:R-:W-:Y:S01]  /*8320*/  @!P2 IMAD.IADD R172, R172, 0x1, -R236 ;  /* 0x00000001acaca824 */ /* 0x000fe200078e0aec */
[----:B------:R-:W-:Y:S01]  /*8330*/  ISETP.GE.AND P5, PT, R2, RZ, PT ;  /* 0x000000ff0200720c */ /* 0x000fe20003fa6270 */
[C---:B------:R-:W-:Y:S01]  /*8340*/  IMAD R175, R236.reuse, R3, R175 ;  /* 0x00000003ecaf7224 */ /* 0x040fe200078e02af */
[----:B------:R-:W-:Y:S01]  /*8350*/  ISETP.GT.U32.AND P3, PT, R236, R173, PT ;  /* 0x000000adec00720c */ /* 0x000fe20003f64070 */
[----:B------:R-:W-:Y:S01]  /*8360*/  IMAD.HI.U32 R3, R0, R177, RZ ;  /* 0x000000b100037227 */ /* 0x000fe200078e00ff */
[----:B------:R-:W-:Y:S02]  /*8370*/  ISETP.GT.U32.AND P2, PT, R236, R172, PT ;  /* 0x000000acec00720c */ /* 0x000fe40003f44070 */
[----:B------:R-:W-:Y:S01]  /*8380*/  @!P4 IADD3 R171, R171, -R236, RZ ;  /* 0x800000ecababc210 */ /* 0x000fe20007ffe0ff */
[----:B------:R-:W-:Y:S01]  /*8390*/  IMAD.MOV R3, RZ, RZ, -R3 ;  /* 0x000000ffff037224 */ /* 0x000fe200078e0a03 */
[----:B------:R-:W-:Y:S01]  /*83a0*/  IABS R7, R6 ;  /* 0x0000000600077213 */ /* 0x000fe20000000000 */
[----:B------:R-:W-:Y:S01]  /*83b0*/  IMAD.HI.U32 R2, R0, R5, RZ ;  /* 0x0000000500027227 */ /* 0x000fe200078e00ff */
[----:B------:R-:W-:-:S03]  /*83c0*/  ISETP.GE.AND P4, PT, R4, RZ, PT ;  /* 0x000000ff0400720c */ /* 0x000fc60003f86270 */
[----:B------:R-:W-:Y:S01]  /*83d0*/  @!P0 IMAD.MOV R171, RZ, RZ, -R171 ;  /* 0x000000ffffab8224 */ /* 0x000fe200078e0aab */
[C---:B------:R-:W-:Y:S01]  /*83e0*/  ISETP.GT.U32.AND P0, PT, R236.reuse, R175, PT ;  /* 0x000000afec00720c */ /* 0x040fe20003f04070 */
[----:B------:R-:W-:Y:S02]  /*83f0*/  IMAD R177, R236, R3, R177 ;  /* 0x00000003ecb17224 */ /* 0x000fe400078e02b1 */
[----:B------:R-:W-:Y:S02]  /*8400*/  @!P3 IMAD.IADD R173, R173, 0x1, -R236 ;  /* 0x00000001adadb824 */ /* 0x000fe400078e0aec */
[----:B------:R-:W-:Y:S02]  /*8410*/  IMAD.MOV R174, RZ, RZ, -R2 ;  /* 0x000000ffffae7224 */ /* 0x000fe400078e0a02 */
[----:B------:R-:W-:Y:S02]  /*8420*/  VIADD R4, R152, 0xab ;  /* 0x000000ab98047836 */ /* 0x000fe40000000000 */
[----:B------:R-:W-:-:S03]  /*8430*/  IMAD.HI.U32 R2, R0, R7, RZ ;  /* 0x0000000700027227 */ /* 0x000fc600078e00ff */
[----:B------:R-:W-:Y:S01]  /*8440*/  IABS R3, R4 ;  /* 0x0000000400037213 */ /* 0x000fe20000000000 */
[----:B------:R-:W-:Y:S01]  /*8450*/  @!P6 IMAD.MOV R173, RZ, RZ, -R173 ;  /* 0x000000ffffade224 */ /* 0x000fe200078e0aad */
[----:B------:R-:W-:Y:S01]  /*8460*/  ISETP.GT.U32.AND P6, PT, R236, R177, PT ;  /* 0x000000b1ec00720c */ /* 0x000fe20003fc4070 */
[----:B------:R-:W-:Y:S01]  /*8470*/  @!P2 IMAD.IADD R172, R172, 0x1, -R236 ;  /* 0x00000001acaca824 */ /* 0x000fe200078e0aec */
[----:B------:R-:W-:Y:S01]  /*8480*/  @!P0 IADD3 R175, R175, -R236, RZ ;  /* 0x800000ecafaf8210 */ /* 0x000fe20007ffe0ff */
[----:B------:R-:W-:Y:S02]  /*8490*/  IMAD R174, R236, R174, R5 ;  /* 0x000000aeecae7224 */ /* 0x000fe400078e0205 */
[----:B------:R-:W-:Y:S01]  /*84a0*/  IMAD.MOV R2, RZ, RZ, -R2 ;  /* 0x000000ffff027224 */ /* 0x000fe200078e0a02 */
[----:B------:R-:W-:Y:S02]  /*84b0*/  @!P1 IADD3 R172, -R172, RZ, RZ ;  /* 0x000000ffacac9210 */ /* 0x000fe40007ffe1ff */
[----:B------:R-:W-:Y:S01]  /*84c0*/  ISETP.GE.AND P1, PT, R6, RZ, PT ;  /* 0x000000ff0600720c */ /* 0x000fe20003f26270 */
[C---:B------:R-:W-:Y:S01]  /*84d0*/  IMAD R176, R236.reuse, R2, R7 ;  /* 0x00000002ecb07224 */ /* 0x040fe200078e0207 */
[----:B------:R-:W-:Y:S01]  /*84e0*/  ISETP.GT.U32.AND P2, PT, R236, R174, PT ;  /* 0x000000aeec00720c */ /* 0x000fe20003f44070 */
[----:B------:R-:W-:Y:S01]  /*84f0*/  IMAD.HI.U32 R2, R0, R3, RZ ;  /* 0x0000000300027227 */ /* 0x000fe200078e00ff */
[----:B------:R-:W-:-:S02]  /*8500*/  IADD3 R6, R152, 0xac, RZ ;  /* 0x000000ac98067810 */ /* 0x000fc40007ffe0ff */
[----:B------:R-:W-:Y:S01]  /*8510*/  ISETP.GT.U32.AND P0, PT, R236, R175, PT ;  /* 0x000000afec00720c */ /* 0x000fe20003f04070 */
[----:B------:R-:W-:Y:S01]  /*8520*/  IMAD.MOV R2, RZ, RZ, -R2 ;  /* 0x000000ffff027224 */ /* 0x000fe200078e0a02 */
[----:B------:R-:W-:Y:S01]  /*8530*/  IABS R179, R6 ;  /* 0x0000000600b37213 */ /* 0x000fe20000000000 */
[----:B------:R-:W-:Y:S01]  /*8540*/  VIADD R7, R152, 0xad ;  /* 0x000000ad98077836 */ /* 0x000fe20000000000 */
[C---:B------:R-:W-:Y:S01]  /*8550*/  ISETP.GT.U32.AND P3, PT, R236.reuse, R176, PT ;  /* 0x000000b0ec00720c */ /* 0x040fe20003f64070 */
[----:B------:R-:W-:Y:S01]  /*8560*/  IMAD R178, R236, R2, R3 ;  /* 0x00000002ecb27224 */ /* 0x000fe200078e0203 */
[----:B------:R-:W-:Y:S01]  /*8570*/  @!P6 IADD3 R177, R177, -R236, RZ ;  /* 0x800000ecb1b1e210 */ /* 0x000fe20007ffe0ff */
[----:B------:R-:W-:Y:S01]  /*8580*/  IMAD.HI.U32 R2, R0, R179, RZ ;  /* 0x000000b300027227 */ /* 0x000fe200078e00ff */
[----:B------:R-:W-:Y:S02]  /*8590*/  IABS R5, R7 ;  /* 0x0000000700057213 */ /* 0x000fe40000000000 */
[----:B------:R-:W-:Y:S01]  /*85a0*/  ISETP.GT.U32.AND P6, PT, R236, R177, PT ;  /* 0x000000b1ec00720c */ /* 0x000fe20003fc4070 */
[--C-:B------:R-:W-:Y:S01]  /*85b0*/  @!P2 IMAD.IADD R174, R174, 0x1, -R236.reuse ;  /* 0x00000001aeaea824 */ /* 0x100fe200078e0aec */
[----:B------:R-:W-:Y:S01]  /*85c0*/  IADD3 R2, -R2, RZ, RZ ;  /* 0x000000ff02027210 */ /* 0x000fe20007ffe1ff */
[----:B------:R-:W-:Y:S01]  /*85d0*/  @!P0 IMAD.IADD R175, R175, 0x1, -R236 ;  /* 0x00000001afaf8824 */ /* 0x000fe200078e0aec */
[----:B------:R-:W-:Y:S01]  /*85e0*/  ISETP.GT.U32.AND P0, PT, R236, R178, PT ;  /* 0x000000b2ec00720c */ /* 0x000fe20003f04070 */
[----:B------:R-:W-:Y:S01]  /*85f0*/  IMAD.HI.U32 R3, R0, R5, RZ ;  /* 0x0000000500037227 */ /* 0x000fe200078e00ff */
[----:B------:R-:W-:-:S03]  /*8600*/  ISETP.GT.U32.AND P2, PT, R236, R174, PT ;  /* 0x000000aeec00720c */ /* 0x000fc60003f44070 */
[--C-:B------:R-:W-:Y:S02]  /*8610*/  @!P3 IMAD.IADD R176, R176, 0x1, -R236.reuse ;  /* 0x00000001b0b0b824 */ /* 0x100fe400078e0aec */
[C---:B------:R-:W-:Y:S02]  /*8620*/  IMAD R179, R236.reuse, R2, R179 ;  /* 0x00000002ecb37224 */ /* 0x040fe400078e02b3 */
[----:B------:R-:W-:Y:S01]  /*8630*/  @!P6 IMAD.IADD R177, R177, 0x1, -R236 ;  /* 0x00000001b1b1e824 */ /* 0x000fe200078e0aec */
[C---:B------:R-:W-:Y:S01]  /*8640*/  ISETP.GT.U32.AND P3, PT, R236.reuse, R176, PT ;  /* 0x000000b0ec00720c */ /* 0x040fe20003f64070 */
[----:B------:R-:W-:Y:S01]  /*8650*/  IMAD.MOV R3, RZ, RZ, -R3 ;  /* 0x000000ffff037224 */ /* 0x000fe200078e0a03 */
[----:B------:R-:W-:Y:S01]  /*8660*/  ISETP.GT.U32.AND P6, PT, R236, R179, PT ;  /* 0x000000b3ec00720c */ /* 0x000fe20003fc4070 */
[----:B------:R-:W-:Y:S01]  /*8670*/  VIADD R2, R152, 0xae ;  /* 0x000000ae98027836 */ /* 0x000fe20000000000 */
[-C--:B------:R-:W-:Y:S01]  /*8680*/  @!P0 IADD3 R178, R178, -R236.reuse, RZ ;  /* 0x800000ecb2b28210 */ /* 0x080fe20007ffe0ff */
[----:B------:R-:W-:Y:S01]  /*8690*/  IMAD R180, R236, R3, R5 ;  /* 0x00000003ecb47224 */ /* 0x000fe200078e0205 */
[----:B------:R-:W-:Y:S01]  /*86a0*/  @!P2 IADD3 R174, R174, -R236, RZ ;  /* 0x800000ecaeaea210 */ /* 0x000fe20007ffe0ff */
[----:B------:R-:W-:Y:S01]  /*86b0*/  @!P4 IMAD.MOV R175, RZ, RZ, -R175 ;  /* 0x000000ffffafc224 */ /* 0x000fe200078e0aaf */
[----:B------:R-:W-:-:S02]  /*86c0*/  ISETP.GT.U32.AND P0, PT, R236, R178, PT ;  /* 0x000000b2ec00720c */ /* 0x000fc40003f04070 */
[----:B------:R-:W-:Y:S01]  /*86d0*/  ISETP.GE.AND P2, PT, R8, RZ, PT ;  /* 0x000000ff0800720c */ /* 0x000fe20003f46270 */
[----:B------:R-:W-:Y:S01]  /*86e0*/  @!P5 IMAD.MOV R174, RZ, RZ, -R174 ;  /* 0x000000ffffaed224 */ /* 0x000fe200078e0aae */
[----:B------:R-:W-:Y:S01]  /*86f0*/  IADD3 R3, R152, 0xaf, RZ ;  /* 0x000000af98037810 */ /* 0x000fe20007ffe0ff */
[--C-:B------:R-:W-:Y:S01]  /*8700*/  @!P3 IMAD.IADD R176, R176, 0x1, -R236.reuse ;  /* 0x00000001b0b0b824 */ /* 0x100fe200078e0aec */
[----:B------:R-:W-:Y:S01]  /*8710*/  IABS R181, R2 ;  /* 0x0000000200b57213 */ /* 0x000fe20000000000 */
[----:B------:R-:W-:Y:S01]  /*8720*/  @!P6 IMAD.IADD R179, R179, 0x1, -R236 ;  /* 0x00000001b3b3e824 */ /* 0x000fe200078e0aec */
[----:B------:R-:W-:Y:S01]  /*8730*/  IABS R5, R3 ;  /* 0x0000000300057213 */ /* 0x000fe20000000000 */
[----:B------:R-:W-:Y:S01]  /*8740*/  @!P1 IMAD.MOV R176, RZ, RZ, -R176 ;  /* 0x000000ffffb09224 */ /* 0x000fe200078e0ab0 */
[----:B------:R-:W-:Y:S01]  /*8750*/  ISETP.GE.AND P1, PT, R2, RZ, PT ;  /* 0x000000ff0200720c */ /* 0x000fe20003f26270 */
[----:B------:R-:W-:Y:S01]  /*8760*/  IMAD.HI.U32 R2, R0, R181, RZ ;  /* 0x000000b500027227 */ /* 0x000fe200078e00ff */
[----:B------:R-:W-:-:S02]  /*8770*/  ISETP.GT.U32.AND P6, PT, R236, R179, PT ;  /* 0x000000b3ec00720c */ /* 0x000fc40003fc4070 */
[----:B------:R-:W-:Y:S01]  /*8780*/  @!P0 IADD3 R178, R178, -R236, RZ ;  /* 0x800000ecb2b28210 */ /* 0x000fe20007ffe0ff */
[----:B------:R-:W-:Y:S01]  /*8790*/  @!P2 IMAD.MOV R177, RZ, RZ, -R177 ;  /* 0x000000ffffb1a224 */ /* 0x000fe200078e0ab1 */
[----:B------:R-:W-:Y:S01]  /*87a0*/  ISETP.GT.U32.AND P0, PT, R236, R180, PT ;  /* 0x000000b4ec00720c */ /* 0x000fe20003f04070 */
[----:B------:R-:W-:Y:S01]  /*87b0*/  IMAD.MOV R2, RZ, RZ, -R2 ;  /* 0x000000ffff027224 */ /* 0x000fe200078e0a02 */
[----:B------:R-:W-:Y:S01]  /*87c0*/  ISETP.GE.AND P5, PT, R4, RZ, PT ;  /* 0x000000ff0400720c */ /* 0x000fe20003fa6270 */
[----:B------:R-:W-:Y:S01]  /*87d0*/  VIADD R4, R152, 0xb0 ;  /* 0x000000b098047836 */ /* 0x000fe20000000000 */
[----:B------:R-:W-:Y:S01]  /*87e0*/  ISETP.GE.AND P2, PT, R3, RZ, PT ;  /* 0x000000ff0300720c */ /* 0x000fe20003f46270 */
[----:B------:R-:W-:Y:S01]  /*87f0*/  IMAD.HI.U32 R3, R0, R5, RZ ;  /* 0x0000000500037227 */ /* 0x000fe200078e00ff */
[----:B------:R-:W-:Y:S02]  /*8800*/  ISETP.GE.AND P4, PT, R6, RZ, PT ;  /* 0x000000ff0600720c */ /* 0x000fe40003f86270 */
[----:B------:R-:W-:Y:S01]  /*8810*/  IADD3 R6, R152, 0xb1, RZ ;  /* 0x000000b198067810 */ /* 0x000fe20007ffe0ff */
[----:B------:R-:W-:Y:S01]  /*8820*/  IMAD.MOV R3, RZ, RZ, -R3 ;  /* 0x000000ffff037224 */ /* 0x000fe200078e0a03 */
[----:B------:R-:W-:Y:S01]  /*8830*/  IABS R183, R4 ;  /* 0x0000000400b77213 */ /* 0x000fe20000000000 */
[C---:B------:R-:W-:Y:S01]  /*8840*/  IMAD R181, R236.reuse, R2, R181 ;  /* 0x00000002ecb57224 */ /* 0x040fe200078e02b5 */
[----:B------:R-:W-:Y:S01]  /*8850*/  ISETP.GE.AND P3, PT, R7, RZ, PT ;  /* 0x000000ff0700720c */ /* 0x000fe20003f66270 */
[----:B------:R-:W-:Y:S01]  /*8860*/  IMAD R182, R236, R3, R5 ;  /* 0x00000003ecb67224 */ /* 0x000fe200078e0205 */
[----:B------:R-:W-:Y:S01]  /*8870*/  @!P0 IADD3 R180, R180, -R236, RZ ;  /* 0x800000ecb4b48210 */ /* 0x000fe20007ffe0ff */
[----:B------:R-:W-:Y:S01]  /*8880*/  @!P6 IMAD.IADD R179, R179, 0x1, -R236 ;  /* 0x00000001b3b3e824 */ /* 0x000fe200078e0aec */
[C---:B------:R-:W-:Y:S01]  /*8890*/  ISETP.GT.U32.AND P6, PT, R236.reuse, R181, PT ;  /* 0x000000b5ec00720c */ /* 0x040fe20003fc4070 */
[----:B------:R-:W-:Y:S01]  /*88a0*/  @!P5 IMAD.MOV R178, RZ, RZ, -R178 ;  /* 0x000000ffffb2d224 */ /* 0x000fe200078e0ab2 */
[----:B------:R-:W-:Y:S01]  /*88b0*/  ISETP.GT.U32.AND P5, PT, R236, R182, PT ;  /* 0x000000b6ec00720c */ /* 0x000fe20003fa4070 */
[----:B------:R-:W-:Y:S01]  /*88c0*/  IMAD.HI.U32 R2, R0, R183, RZ ;  /* 0x000000b700027227 */ /* 0x000fe200078e00ff */
[----:B------:R-:W-:-:S02]  /*88d0*/  ISETP.GT.U32.AND P0, PT, R236, R180, PT ;  /* 0x000000b4ec00720c */ /* 0x000fc40003f04070 */
[----:B------:R-:W-:Y:S01]  /*88e0*/  IABS R7, R6 ;  /* 0x0000000600077213 */ /* 0x000fe20000000000 */
[----:B------:R-:W-:Y:S01]  /*88f0*/  IMAD.MOV R2, RZ, RZ, -R2 ;  /* 0x000000ffff027224 */ /* 0x000fe200078e0a02 */
[----:B------:R-:W-:Y:S01]  /*8900*/  IADD3 R8, R152, 0xb3, RZ ;  /* 0x000000b398087810 */ /* 0x000fe20007ffe0ff */
[----:B------:R-:W-:Y:S01]  /*8910*/  @!P4 IMAD.MOV R179, RZ, RZ, -R179 ;  /* 0x000000ffffb3c224 */ /* 0x000fe200078e0ab3 */
[----:B------:R-:W-:Y:S01]  /*8920*/  ISETP.GE.AND P4, PT, R4, RZ, PT ;  /* 0x000000ff0400720c */ /* 0x000fe20003f86270 */
[----:B------:R-:W-:Y:S01]  /*8930*/  IMAD.HI.U32 R3, R0, R7, RZ ;  /* 0x0000000700037227 */ /* 0x000fe200078e00ff */
[----:B------:R-:W-:-:S03]  /*8940*/  IABS R5, R8 ;  /* 0x0000000800057213 */ /* 0x000fc60000000000 */
[--C-:B------:R-:W-:Y:S01]  /*8950*/  @!P6 IMAD.IADD R181, R181, 0x1, -R236.reuse ;  /* 0x00000001b5b5e824 */ /* 0x100fe200078e0aec */
[----:B------:R-:W-:Y:S01]  /*8960*/  IADD3 R3, -R3, RZ, RZ ;  /* 0x000000ff03037210 */ /* 0x000fe20007ffe1ff */
[----:B------:R-:W-:Y:S01]  /*8970*/  @!P5 IMAD.IADD R182, R182, 0x1, -R236 ;  /* 0x00000001b6b6d824 */ /* 0x000fe200078e0aec */
[----:B------:R-:W-:Y:S01]  /*8980*/  @!P0 IADD3 R180, R180, -R236, RZ ;  /* 0x800000ecb4b48210 */ /* 0x000fe20007ffe0ff */
[C---:B------:R-:W-:Y:S01]  /*8990*/  IMAD R183, R236.reuse, R2, R183 ;  /* 0x00000002ecb77224 */ /* 0x040fe200078e02b7 */
[C---:B------:R-:W-:Y:S01]  /*89a0*/  ISETP.GT.U32.AND P6, PT, R236.reuse, R181, PT ;  /* 0x000000b5ec00720c */ /* 0x040fe20003fc4070 */
[----:B------:R-:W-:Y:S01]  /*89b0*/  IMAD R184, R236, R3, R7 ;  /* 0x00000003ecb87224 */ /* 0x000fe200078e0207 */
[----:B------:R-:W-:Y:S01]  /*89c0*/  ISETP.GE.AND P0, PT, R6, RZ, PT ;  /* 0x000000ff0600720c */ /* 0x000fe20003f06270 */
[----:B------:R-:W-:Y:S01]  /*89d0*/  VIADD R6, R152, 0xb2 ;  /* 0x000000b298067836 */ /* 0x000fe20000000000 */
[----:B------:R-:W-:Y:S01]  /*89e0*/  ISETP.GT.U32.AND P5, PT, R236, R182, PT ;  /* 0x000000b6ec00720c */ /* 0x000fe20003fa4070 */
[----:B------:R-:W-:Y:S01]  /*89f0*/  IMAD.HI.U32 R3, R0, R187, RZ ;  /* 0x000000bb00037227 */ /* 0x000fe200078e00ff */
[----:B------:R-:W-:-:S02]  /*8a00*/  IABS R7, R10 ;  /* 0x0000000a00077213 */ /* 0x000fc40000000000 */
[----:B------:R-:W-:Y:S01]  /*8a10*/  IABS R185, R6 ;  /* 0x0000000600b97213 */ /* 0x000fe20000000000 */
[----:B------:R-:W-:Y:S01]  /*8a20*/  @!P3 IMAD.MOV R180, RZ, RZ, -R180 ;  /* 0x000000ffffb4b224 */ /* 0x000fe200078e0ab4 */
[----:B------:R-:W-:-:S03]  /*8a30*/  IADD3 R3, -R3, RZ, RZ ;  /* 0x000000ff03037210 */ /* 0x000fc60007ffe1ff */
[----:B------:R-:W-:-:S04]  /*8a40*/  IMAD.HI.U32 R2, R0, R185, RZ ;  /* 0x000000b900027227 */ /* 0x000fc800078e00ff */
[--C-:B------:R-:W-:Y:S01]  /*8a50*/  @!P6 IMAD.IADD R181, R181, 0x1, -R236.reuse ;  /* 0x00000001b5b5e824 */ /* 0x100fe200078e0aec */
[----:B------:R-:W-:Y:S01]  /*8a60*/  ISETP.GT.U32.AND P6, PT, R236, R183, PT ;  /* 0x000000b7ec00720c */ /* 0x000fe20003fc4070 */
[----:B------:R-:W-:Y:S01]  /*8a70*/  @!P5 IMAD.IADD R182, R182, 0x1, -R236 ;  /* 0x00000001b6b6d824 */ /* 0x000fe200078e0aec */
[----:B------:R-:W-:Y:S01]  /*8a80*/  IADD3 R4, -R2, RZ, RZ ;  /* 0x000000ff02047210 */ /* 0x000fe20007ffe1ff */
[----:B------:R-:W-:Y:S01]  /*8a90*/  IMAD.HI.U32 R2, R0, R5, RZ ;  /* 0x0000000500027227 */ /* 0x000fe200078e00ff */
[----:B------:R-:W-:-:S03]  /*8aa0*/  ISETP.GT.U32.AND P5, PT, R236, R184, PT ;  /* 0x000000b8ec00720c */ /* 0x000fc60003fa4070 */
[----:B------:R-:W-:Y:S02]  /*8ab0*/  IMAD R185, R236, R4, R185 ;  /* 0x00000004ecb97224 */ /* 0x000fe400078e02b9 */
[----:B------:R-:W-:Y:S02]  /*8ac0*/  IMAD.MOV R186, RZ, RZ, -R2 ;  /* 0x000000ffffba7224 */ /* 0x000fe400078e0a02 */
[----:B------:R-:W-:-:S04]  /*8ad0*/  IMAD.HI.U32 R4, R0, R7, RZ ;  /* 0x0000000700047227 */ /* 0x000fc800078e00ff */
[--C-:B------:R-:W-:Y:S01]  /*8ae0*/  @!P6 IMAD.IADD R183, R183, 0x1, -R236.reuse ;  /* 0x00000001b7b7e824 */ /* 0x100fe200078e0aec */
[C---:B------:R-:W-:Y:S01]  /*8af0*/  ISETP.GT.U32.AND P6, PT, R236.reuse, R185, PT ;  /* 0x000000b9ec00720c */ /* 0x040fe20003fc4070 */
[----:B------:R-:W-:Y:S02]  /*8b00*/  IMAD R186, R236, R186, R5 ;  /* 0x000000baecba7224 */ /* 0x000fe400078e0205 */
[----:B------:R-:W-:Y:S01]  /*8b10*/  @!P5 IMAD.IADD R184, R184, 0x1, -R236 ;  /* 0x00000001b8b8d824 */ /* 0x000fe200078e0aec */
[----:B------:R-:W-:Y:S01]  /*8b20*/  ISETP.GT.U32.AND P3, PT, R236, R183, PT ;  /* 0x000000b7ec00720c */ /* 0x000fe20003f64070 */
[----:B------:R-:W-:Y:S01]  /*8b30*/  IMAD.HI.U32 R2, R0, R189, RZ ;  /* 0x000000bd00027227 */ /* 0x000fe200078e00ff */
[----:B------:R-:W-:-:S03]  /*8b40*/  ISETP.GT.U32.AND P5, PT, R236, R186, PT ;  /* 0x000000baec00720c */ /* 0x000fc60003fa4070 */
[----:B------:R-:W-:Y:S01]  /*8b50*/  IMAD.MOV R4, RZ, RZ, -R4 ;  /* 0x000000ffff047224 */ /* 0x000fe200078e0a04 */
[----:B------:R-:W-:Y:S01]  /*8b60*/  IADD3 R2, -R2, RZ, RZ ;  /* 0x000000ff02027210 */ /* 0x000fe20007ffe1ff */
[----:B------:R-:W-:Y:S02]  /*8b70*/  @!P1 IMAD.MOV R181, RZ, RZ, -R181 ;  /* 0x000000ffffb59224 */ /* 0x000fe400078e0ab5 */
[----:B------:R-:W-:Y:S01]  /*8b80*/  @!P6 IMAD.IADD R185, R185, 0x1, -R236 ;  /* 0x00000001b9b9e824 */ /* 0x000fe200078e0aec */
[C---:B------:R-:W-:Y:S01]  /*8b90*/  ISETP.GT.U32.AND P6, PT, R236.reuse, R184, PT ;  /* 0x000000b8ec00720c */ /* 0x040fe20003fc4070 */
[----:B------:R-:W-:Y:S01]  /*8ba0*/  IMAD R188, R236, R4, R7 ;  /* 0x00000004ecbc7224 */ /* 0x000fe200078e0207 */
[----:B------:R-:W-:Y:S01]  /*8bb0*/  IADD3 R7, R152, 0xb8, RZ ;  /* 0x000000b898077810 */ /* 0x000fe20007ffe0ff */
[C---:B------:R-:W-:Y:S01]  /*8bc0*/  IMAD R189, R236.reuse, R2, R189 ;  /* 0x00000002ecbd7224 */ /* 0x040fe200078e02bd */
[-C--:B------:R-:W-:Y:S01]  /*8bd0*/  @!P3 IADD3 R183, R183, -R236.reuse, RZ ;  /* 0x800000ecb7b7b210 */ /* 0x080fe20007ffe0ff */
[----:B------:R-:W-:Y:S01]  /*8be0*/  IMAD R187, R236, R3, R187 ;  /* 0x00000003ecbb7224 */ /* 0x000fe200078e02bb */
[----:B------:R-:W-:Y:S01]  /*8bf0*/  @!P5 IADD3 R186, R186, -R236, RZ ;  /* 0x800000ecbabad210 */ /* 0x000fe20007ffe0ff */
[----:B------:R-:W-:Y:S01]  /*8c00*/  VIADD R4, R152, 0xb7 ;  /* 0x000000b798047836 */ /* 0x000fe20000000000 */
[C---:B------:R-:W-:Y:S01]  /*8c10*/  ISETP.GT.U32.AND P5, PT, R236.reuse, R185, PT ;  /* 0x000000b9ec00720c */ /* 0x040fe20003fa4070 */
[----:B------:R-:W-:Y:S01]  /*8c20*/  @!P2 IMAD.MOV R182, RZ, RZ, -R182 ;  /* 0x000000ffffb6a224 */ /* 0x000fe200078e0ab6 */
[----:B------:R-:W-:Y:S01]  /*8c30*/  ISETP.GT.U32.AND P1, PT, R236, R186, PT ;  /* 0x000000baec00720c */ /* 0x000fe20003f24070 */
[----:B------:R-:W-:Y:S01]  /*8c40*/  @!P4 IMAD.MOV R183, RZ, RZ, -R183 ;  /* 0x000000ffffb7c224 */ /* 0x000fe200078e0ab7 */
[----:B------:R-:W-:Y:S01]  /*8c50*/  IABS R191, R7 ;  /* 0x0000000700bf7213 */ /* 0x000fe20000000000 */
[----:B------:R-:W-:Y:S01]  /*8c60*/  @!P6 IMAD.IADD R184, R184, 0x1, -R236 ;  /* 0x00000001b8b8e824 */ /* 0x000fe200078e0aec */
[----:B------:R-:W-:-:S02]  /*8c70*/  IABS R5, R4 ;  /* 0x0000000400057213 */ /* 0x000fc40000000000 */
[----:B------:R-:W-:Y:S01]  /*8c80*/  ISETP.GT.U32.AND P2, PT, R236, R187, PT ;  /* 0x000000bbec00720c */ /* 0x000fe20003f44070 */
[----:B------:R-:W-:Y:S01]  /*8c90*/  IMAD.HI.U32 R3, R0, R191, RZ ;  /* 0x000000bf00037227 */ /* 0x000fe200078e00ff */
[----:B------:R-:W-:Y:S02]  /*8ca0*/  ISETP.GE.AND P6, PT, R6, RZ, PT ;  /* 0x000000ff0600720c */ /* 0x000fe40003fc6270 */
[C---:B------:R-:W-:Y:S01]  /*8cb0*/  ISETP.GT.U32.AND P3, PT, R236.reuse, R188, PT ;  /* 0x000000bcec00720c */ /* 0x040fe20003f64070 */
[----:B------:R-:W-:Y:S01]  /*8cc0*/  @!P5 IMAD.IADD R185, R185, 0x1, -R236 ;  /* 0x00000001b9b9d824 */ /* 0x000fe200078e0aec */
[----:B------:R-:W-:Y:S01]  /*8cd0*/  ISETP.GT.U32.AND P5, PT, R236, R189, PT ;  /* 0x000000bdec00720c */ /* 0x000fe20003fa4070 */
[----:B------:R-:W-:Y:S01]  /*8ce0*/  IMAD.HI.U32 R2, R0, R5, RZ ;  /* 0x0000000500027227 */ /* 0x000fe200078e00ff */
[-C--:B------:R-:W-:Y:S02]  /*8cf0*/  @!P1 IADD3 R186, R186, -R236.reuse, RZ ;  /* 0x800000ecbaba9210 */ /* 0x080fe40007ffe0ff */
[----:B------:R-:W-:Y:S01]  /*8d00*/  ISETP.GE.AND P1, PT, R8, RZ, PT ;  /* 0x000000ff0800720c */ /* 0x000fe20003f26270 */
[----:B------:R-:W-:Y:S01]  /*8d10*/  IMAD.MOV R3, RZ, RZ, -R3 ;  /* 0x000000ffff037224 */ /* 0x000fe200078e0a03 */
[----:B------:R-:W-:Y:S01]  /*8d20*/  IADD3 R6, R152, 0xba, RZ ;  /* 0x000000ba98067810 */ /* 0x000fe20007ffe0ff */
[----:B------:R-:W-:Y:S01]  /*8d30*/  IMAD.MOV R2, RZ, RZ, -R2 ;  /* 0x000000ffff027224 */ /* 0x000fe200078e0a02 */
[----:B------:R-:W-:Y:S01]  /*8d40*/  @!P2 IADD3 R187, R187, -R236, RZ ;  /* 0x800000ecbbbba210 */ /* 0x000fe20007ffe0ff */
[----:B------:R-:W-:Y:S01]  /*8d50*/  IMAD R191, R236, R3, R191 ;  /* 0x00000003ecbf7224 */ /* 0x000fe200078e02bf */
[----:B------:R-:W-:Y:S01]  /*8d60*/  ISETP.GE.AND P2, PT, R9, RZ, PT ;  /* 0x000000ff0900720c */ /* 0x000fe20003f46270 */
[----:B------:R-:W-:Y:S01]  /*8d70*/  VIADD R3, R152, 0xb9 ;  /* 0x000000b998037836 */ /* 0x000fe20000000000 */
[C---:B------:R-:W-:Y:S01]  /*8d80*/  ISETP.GT.U32.AND P4, PT, R236.reuse, R187, PT ;  /* 0x000000bbec00720c */ /* 0x040fe20003f84070 */
[C---:B------:R-:W-:Y:S01]  /*8d90*/  IMAD R190, R236.reuse, R2, R5 ;  /* 0x00000002ecbe7224 */ /* 0x040fe200078e0205 */
[----:B------:R-:W-:Y:S01]  /*8da0*/  @!P5 IADD3 R189, R189, -R236, RZ ;  /* 0x800000ecbdbdd210 */ /* 0x000fe20007ffe0ff */
[----:B------:R-:W-:Y:S01]  /*8db0*/  @!P0 IMAD.MOV R184, RZ, RZ, -R184 ;  /* 0x000000ffffb88224 */ /* 0x000fe200078e0ab8 */
[----:B------:R-:W-:Y:S01]  /*8dc0*/  IABS R5, R3 ;  /* 0x0000000300057213 */ /* 0x000fe20000000000 */
[----:B------:R-:W-:Y:S01]  /*8dd0*/  @!P6 IMAD.MOV R185, RZ, RZ, -R185 ;  /* 0x000000ffffb9e224 */ /* 0x000fe200078e0ab9 */
[C---:B------:R-:W-:Y:S01]  /*8de0*/  ISETP.GT.U32.AND P0, PT, R236.reuse, R189, PT ;  /* 0x000000bdec00720c */ /* 0x040fe20003f04070 */
[----:B------:R-:W-:Y:S01]  /*8df0*/  @!P1 IMAD.MOV R186, RZ, RZ, -R186 ;  /* 0x000000ffffba9224 */ /* 0x000fe200078e0aba */
[----:B------:R-:W-:Y:S01]  /*8e00*/  ISETP.GT.U32.AND P6, PT, R236, R190, PT ;  /* 0x000000beec00720c */ /* 0x000fe20003fc4070 */
[----:B------:R-:W-:Y:S01]  /*8e10*/  IMAD.HI.U32 R2, R0, R5, RZ ;  /* 0x0000000500027227 */ /* 0x000fe200078e00ff */
[----:B------:R-:W-:-:S02]  /*8e20*/  ISETP.GE.AND P1, PT, R11, RZ, PT ;  /* 0x000000ff0b00720c */ /* 0x000fc40003f26270 */
[----:B------:R-:W-:Y:S01]  /*8e30*/  IABS R193, R6 ;  /* 0x0000000600c17213 */ /* 0x000fe20000000000 */
[----:B------:R-:W-:Y:S01]  /*8e40*/  IMAD.MOV R2, RZ, RZ, -R2 ;  /* 0x000000ffff027224 */ /* 0x000fe200078e0a02 */
[----:B------:R-:W-:Y:S01]  /*8e50*/  @!P4 IADD3 R187, R187, -R236, RZ ;  /* 0x800000ecbbbbc210 */ /* 0x000fe20007ffe0ff */
[--C-:B------:R-:W-:Y:S01]  /*8e60*/  @!P3 IMAD.IADD R188, R188, 0x1, -R236.reuse ;  /* 0x00000001bcbcb824 */ /* 0x100fe200078e0aec */
[C---:B------:R-:W-:Y:S01]  /*8e70*/  ISETP.GT.U32.AND P4, PT, R236.reuse, R191, PT ;  /* 0x000000bfec00720c */ /* 0x040fe20003f84070 */
[C---:B------:R-:W-:Y:S01]  /*8e80*/  IMAD R192, R236.reuse, R2, R5 ;  /* 0x00000002ecc07224 */ /* 0x040fe200078e0205 */
[----:B------:R-:W-:Y:S01]  /*8e90*/  @!P2 IADD3 R187, -R187, RZ, RZ ;  /* 0x000000ffbbbba210 */ /* 0x000fe20007ffe1ff */
[----:B------:R-:W-:Y:S01]  /*8ea0*/  @!P0 IMAD.IADD R189, R189, 0x1, -R236 ;  /* 0x00000001bdbd8824 */ /* 0x000fe200078e0aec */
[----:B------:R-:W-:Y:S01]  /*8eb0*/  ISETP.GT.U32.AND P5, PT, R236, R188, PT ;  /* 0x000000bcec00720c */ /* 0x000fe20003fa4070 */
[----:B------:R-:W-:Y:S01]  /*8ec0*/  VIADD R8, R152, 0xc0 ;  /* 0x000000c098087836 */ /* 0x000fe20000000000 */
[----:B------:R-:W-:Y:S01]  /*8ed0*/  @!P6 IADD3 R190, R190, -R236, RZ ;  /* 0x800000ecbebee210 */ /* 0x000fe20007ffe0ff */
[----:B------:R-:W-:Y:S01]  /*8ee0*/  @!P1 IMAD.MOV R189, RZ, RZ, -R189 ;  /* 0x000000ffffbd9224 */ /* 0x000fe200078e0abd */
[----:B------:R-:W-:-:S02]  /*8ef0*/  ISETP.GT.U32.AND P1, PT, R236, R192, PT ;  /* 0x000000c0ec00720c */ /* 0x000fc40003f24070 */
[----:B------:R-:W-:Y:S02]  /*8f00*/  ISETP.GT.U32.AND P2, PT, R236, R190, PT ;  /* 0x000000beec00720c */ /* 0x000fe40003f44070 */
[----:B------:R-:W-:Y:S01]  /*8f10*/  ISETP.GE.AND P3, PT, R10, RZ, PT ;  /* 0x000000ff0a00720c */ /* 0x000fe20003f66270 */
[--C-:B------:R-:W-:Y:S01]  /*8f20*/  @!P4 IMAD.IADD R191, R191, 0x1, -R236.reuse ;  /* 0x00000001bfbfc824 */ /* 0x100fe200078e0aec */
[----:B------:R-:W-:Y:S02]  /*8f30*/  IADD3 R2, R152, 0xbb, RZ ;  /* 0x000000bb98027810 */ /* 0x000fe40007ffe0ff */
[----:B------:R-:W-:Y:S01]  /*8f40*/  ISETP.GE.AND P6, PT, R3, RZ, PT ;  /* 0x000000ff0300720c */ /* 0x000fe20003fc6270 */
[----:B------:R-:W-:Y:S01]  /*8f50*/  @!P5 IMAD.IADD R188, R188, 0x1, -R236 ;  /* 0x00000001bcbcd824 */ /* 0x000fe200078e0aec */
[----:B------:R-:W-:Y:S01]  /*8f60*/  IABS R5, R2 ;  /* 0x0000000200057213 */ /* 0x000fe20000000000 */
[----:B------:R-:W-:Y:S01]  /*8f70*/  IMAD.HI.U32 R3, R0, R193, RZ ;  /* 0x000000c100037227 */ /* 0x000fe200078e00ff */
[----:B------:R-:W-:-:S02]  /*8f80*/  ISETP.GE.AND P5, PT, R4, RZ, PT ;  /* 0x000000ff0400720c */ /* 0x000fc40003fa6270 */
[----:B------:R-:W-:Y:S01]  /*8f90*/  @!P1 IADD3 R192, R192, -R236, RZ ;  /* 0x800000ecc0c09210 */ /* 0x000fe20007ffe0ff */
[----:B------:R-:W-:Y:S01]  /*8fa0*/  @!P2 IMAD.IADD R190, R190, 0x1, -R236 ;  /* 0x00000001bebea824 */ /* 0x000fe200078e0aec */
[----:B------:R-:W-:Y:S01]  /*8fb0*/  ISETP.GE.AND P2, PT, R2, RZ, PT ;  /* 0x000000ff0200720c */ /* 0x000fe20003f46270 */
[----:B------:R-:W-:Y:S01]  /*8fc0*/  @!P3 IMAD.MOV R188, RZ, RZ, -R188 ;  /* 0x000000ffffbcb224 */ /* 0x000fe200078e0abc */
[C---:B------:R-:W-:Y:S01]  /*8fd0*/  ISETP.GT.U32.AND P3, PT, R236.reuse, R191, PT ;  /* 0x000000bfec00720c */ /* 0x040fe20003f64070 */
[----:B------:R-:W-:Y:S01]  /*8fe0*/  IMAD.MOV R3, RZ, RZ, -R3 ;  /* 0x000000ffff037224 */ /* 0x000fe200078e0a03 */
[----:B------:R-:W-:Y:S01]  /*8ff0*/  ISETP.GT.U32.AND P1, PT, R236, R192, PT ;  /* 0x000000c0ec00720c */ /* 0x000fe20003f24070 */
[----:B------:R-:W-:Y:S01]  /*9000*/  IMAD.HI.U32 R2, R0, R5, RZ ;  /* 0x0000000500027227 */ /* 0x000fe200078e00ff */
[----:B------:R-:W-:Y:S02]  /*9010*/  ISETP.GE.AND P4, PT, R6, RZ, PT ;  /* 0x000000ff0600720c */ /* 0x000fe40003f86270 */
[----:B------:R-:W-:Y:S01]  /*9020*/  IADD3 R6, R152, 0xbd, RZ ;  /* 0x000000bd98067810 */ /* 0x000fe20007ffe0ff */
[----:B------:R-:W-:Y:S01]  /*9030*/  IMAD R193, R236, R3, R193 ;  /* 0x00000003ecc17224 */ /* 0x000fe200078e02c1 */
[----:B------:R-:W-:Y:S01]  /*9040*/  IADD3 R2, -R2, RZ, RZ ;  /* 0x000000ff02027210 */ /* 0x000fe20007ffe1ff */
[----:B------:R-:W-:Y:S01]  /*9050*/  VIADD R3, R152, 0xbc ;  /* 0x000000bc98037836 */ /* 0x000fe20000000000 */
[----:B------:R-:W-:Y:S01]  /*9060*/  ISETP.GE.AND P0, PT, R7, RZ, PT ;  /* 0x000000ff0700720c */ /* 0x000fe20003f06270 */
[----:B------:R-:W-:Y:S01]  /*9070*/  @!P5 IMAD.MOV R190, RZ, RZ, -R190 ;  /* 0x000000ffffbed224 */ /* 0x000fe200078e0abe */
[----:B------:R-:W-:Y:S01]  /*9080*/  IABS R7, R6 ;  /* 0x0000000600077213 */ /* 0x000fe20000000000 */
[C---:B------:R-:W-:Y:S01]  /*9090*/  IMAD R194, R236.reuse, R2, R5 ;  /* 0x00000002ecc27224 */ /* 0x040fe200078e0205 */
[----:B------:R-:W-:Y:S01]  /*90a0*/  IABS R195, R3 ;  /* 0x0000000300c37213 */ /* 0x000fe20000000000 */
[--C-:B------:R-:W-:Y:S01]  /*90b0*/  @!P3 IMAD.IADD R191, R191, 0x1, -R236.reuse ;  /* 0x00000001bfbfb824 */ /* 0x100fe200078e0aec */
[----:B------:R-:W-:Y:S01]  /*90c0*/  ISETP.GT.U32.AND P3, PT, R236, R193, PT ;  /* 0x000000c1ec00720c */ /* 0x000fe20003f64070 */
[----:B------:R-:W-:Y:S01]  /*90d0*/  @!P1 IMAD.IADD R192, R192, 0x1, -R236 ;  /* 0x00000001c0c09824 */ /* 0x000fe200078e0aec */
[----:B------:R-:W-:Y:S01]  /*90e0*/  ISETP.GE.AND P5, PT, R3, RZ, PT ;  /* 0x000000ff0300720c */ /* 0x000fe20003fa6270 */
[----:B------:R-:W-:Y:S01]  /*90f0*/  IMAD.HI.U32 R3, R0, R195, RZ ;  /* 0x000000c300037227 */ /* 0x000fe200078e00ff */
[----:B------:R-:W-:-:S02]  /*9100*/  ISETP.GT.U32.AND P1, PT, R236, R194, PT ;  /* 0x000000c2ec00720c */ /* 0x000fc40003f24070 */
[----:B------:R-:W-:Y:S01]  /*9110*/  IABS R199, R8 ;  /* 0x0000000800c77213 */ /* 0x000fe20000000000 */
[----:B------:R-:W-:Y:S01]  /*9120*/  IMAD.HI.U32 R4, R0, R7, RZ ;  /* 0x0000000700047227 */ /* 0x000fe200078e00ff */
[----:B------:R-:W-:Y:S02]  /*9130*/  IADD3 R9, R152, 0xc1, RZ ;  /* 0x000000c198097810 */ /* 0x000fe40007ffe0ff */
[----:B------:R-:W-:Y:S01]  /*9140*/  IABS R11, R24 ;  /* 0x00000018000b7213 */ /* 0x000fe20000000000 */
[----:B------:R-:W-:Y:S01]  /*9150*/  IMAD.MOV R3, RZ, RZ, -R3 ;  /* 0x000000ffff037224 */ /* 0x000fe200078e0a03 */
[----:B------:R-:W-:Y:S01]  /*9160*/  IADD3 R4, -R4, RZ, RZ ;  /* 0x000000ff04047210 */ /* 0x000fe20007ffe1ff */
[--C-:B------:R-:W-:Y:S01]  /*9170*/  @!P3 IMAD.IADD R193, R193, 0x1, -R236.reuse ;  /* 0x00000001c1c1b824 */ /* 0x100fe200078e0aec */
[----:B------:R-:W-:Y:S01]  /*9180*/  IABS R10, R153 ;  /* 0x00000099000a7213 */ /* 0x000fe20000000000 */
[----:B------:R-:W-:Y:S02]  /*9190*/  IMAD R195, R236, R3, R195 ;  /* 0x00000003ecc37224 */ /* 0x000fe400078e02c3 */
[----:B------:R-:W-:Y:S01]  /*91a0*/  VIADD R3, R152, 0xbe ;  /* 0x000000be98037836 */ /* 0x000fe20000000000 */
[----:B------:R-:W-:Y:S01]  /*91b0*/  ISETP.GT.U32.AND P3, PT, R236, R193, PT ;  /* 0x000000c1ec00720c */ /* 0x000fe20003f64070 */
[----:B------:R-:W-:-:S02]  /*91c0*/  @!P1 IMAD.IADD R194, R194, 0x1, -R236 ;  /* 0x00000001c2c29824 */ /* 0x000fc400078e0aec */
[C---:B------:R-:W-:Y:S01]  /*91d0*/  IMAD R196, R236.reuse, R4, R7 ;  /* 0x00000004ecc47224 */ /* 0x040fe200078e0207 */
[----:B------:R-:W-:Y:S01]  /*91e0*/  IABS R197, R3 ;  /* 0x0000000300c57213 */ /* 0x000fe20000000000 */
[----:B------:R-:W-:Y:S01]  /*91f0*/  @!P6 IMAD.MOV R192, RZ, RZ, -R192 ;  /* 0x000000ffffc0e224 */ /* 0x000fe200078e0ac0 */
[C---:B------:R-:W-:Y:S01]  /*9200*/  ISETP.GT.U32.AND P6, PT, R236.reuse, R194, PT ;  /* 0x000000c2ec00720c */ /* 0x040fe20003fc4070 */
[----:B------:R-:W-:Y:S01]  /*9210*/  @!P0 IMAD.MOV R191, RZ, RZ, -R191 ;  /* 0x000000ffffbf8224 */ /* 0x000fe200078e0abf */
[----:B------:R-:W-:Y:S01]  /*9220*/  ISETP.GT.U32.AND P1, PT, R236, R196, PT ;  /* 0x000000c4ec00720c */ /* 0x000fe20003f24070 */
[----:B------:R-:W-:Y:S01]  /*9230*/  IMAD.HI.U32 R2, R0, R197, RZ ;  /* 0x000000c500027227 */ /* 0x000fe200078e00ff */
[----:B------:R-:W-:Y:S02]  /*9240*/  ISETP.GE.AND P0, PT, R6, RZ, PT ;  /* 0x000000ff0600720c */ /* 0x000fe40003f06270 */
[----:B------:R-:W-:Y:S01]  /*9250*/  IADD3 R6, R152, 0xbf, RZ ;  /* 0x000000bf98067810 */ /* 0x000fe20007ffe0ff */
[----:B------:R-:W-:Y:S01]  /*9260*/  IMAD.MOV R2, RZ, RZ, -R2 ;  /* 0x000000ffff027224 */ /* 0x000fe200078e0a02 */
[----:B------:R-:W-:Y:S01]  /*9270*/  IABS R7, R9 ;  /* 0x0000000900077213 */ /* 0x000fe20000000000 */
[--C-:B------:R-:W-:Y:S01]  /*9280*/  @!P3 IMAD.IADD R193, R193, 0x1, -R236.reuse ;  /* 0x00000001c1c1b824 */ /* 0x100fe200078e0aec */
[----:B------:R-:W-:Y:S01]  /*9290*/  IABS R5, R6 ;  /* 0x0000000600057213 */ /* 0x000fe20000000000 */
[C---:B------:R-:W-:Y:S01]  /*92a0*/  IMAD R197, R236.reuse, R2, R197 ;  /* 0x00000002ecc57224 */ /* 0x040fe200078e02c5 */
[----:B------:R-:W-:Y:S01]  /*92b0*/  ISETP.GT.U32.AND P3, PT, R236, R195, PT ;  /* 0x000000c3ec00720c */ /* 0x000fe20003f64070 */
[----:B------:R-:W-:Y:S01]  /*92c0*/  @!P4 IMAD.MOV R193, RZ, RZ, -R193 ;  /* 0x000000ffffc1c224 */ /* 0x000fe200078e0ac1 */
[----:B------:R-:W-:Y:S01]  /*92d0*/  @!P6 IADD3 R194, R194, -R236, RZ ;  /* 0x800000ecc2c2e210 */ /* 0x000fe20007ffe0ff */
[----:B------:R-:W-:Y:S01]  /*92e0*/  @!P1 IMAD.IADD R196, R196, 0x1, -R236 ;  /* 0x00000001c4c49824 */ /* 0x000fe200078e0aec */
[----:B------:R-:W-:Y:S01]  /*92f0*/  ISETP.GT.U32.AND P6, PT, R236, R197, PT ;  /* 0x000000c5ec00720c */ /* 0x000fe20003fc4070 */
[----:B------:R-:W-:Y:S01]  /*9300*/  IMAD.HI.U32 R2, R0, R5, RZ ;  /* 0x0000000500027227 */ /* 0x000fe200078e00ff */
[----:B------:R-:W-:-:S02]  /*9310*/  ISETP.GE.AND P4, PT, R3, RZ, PT ;  /* 0x000000ff0300720c */ /* 0x000fc40003f86270 */
[----:B------:R-:W-:Y:S01]  /*9320*/  ISETP.GT.U32.AND P1, PT, R236, R196, PT ;  /* 0x000000c4ec00720c */ /* 0x000fe20003f24070 */
[----:B------:R-:W-:-:S04]  /*9330*/  IMAD.HI.U32 R3, R0, R199, RZ ;  /* 0x000000c700037227 */ /* 0x000fc800078e00ff */
[----:B------:R-:W-:Y:S01]  /*9340*/  IMAD.MOV R2, RZ, RZ, -R2 ;  /* 0x000000ffff027224 */ /* 0x000fe200078e0a02 */
[----:B------:R-:W-:Y:S01]  /*9350*/  IADD3 R3, -R3, RZ, RZ ;  /* 0x000000ff03037210 */ /* 0x000fe20007ffe1ff */
[----:B------:R-:W-:Y:S01]  /*9360*/  IMAD.HI.U32 R4, R0, R7, RZ ;  /* 0x0000000700047227 */ /* 0x000fe200078e00ff */
[----:B------:R-:W-:-:S03]  /*9370*/  @!P3 IADD3 R195, R195, -R236, RZ ;  /* 0x800000ecc3c3b210 */ /* 0x000fc60007ffe0ff */
[----:B------:R-:W-:Y:S01]  /*9380*/  IMAD R198, R236, R2, R5 ;  /* 0x00000002ecc67224 */ /* 0x000fe200078e0205 */
[----:B------:R-:W-:Y:S01]  /*9390*/  IADD3 R5, R152, 0xc2, RZ ;  /* 0x000000c298057810 */ /* 0x000fe20007ffe0ff */
[----:B------:R-:W-:Y:S01]  /*93a0*/  @!P6 IMAD.IADD R197, R197, 0x1, -R236 ;  /* 0x00000001c5c5e824 */ /* 0x000fe200078e0aec */
[----:B------:R-:W-:Y:S01]  /*93b0*/  @!P1 IADD3 R196, R196, -R236, RZ ;  /* 0x800000ecc4c49210 */ /* 0x000fe20007ffe0ff */
[C---:B------:R-:W-:Y:S01]  /*93c0*/  IMAD R199, R236.reuse, R3, R199 ;  /* 0x00000003ecc77224 */ /* 0x040fe200078e02c7 */
[C---:B------:R-:W-:Y:S01]  /*93d0*/  ISETP.GT.U32.AND P6, PT, R236.reuse, R198, PT ;  /* 0x000000c6ec00720c */ /* 0x040fe20003fc4070 */
[----:B------:R-:W-:Y:S01]  /*93e0*/  @!P2 IMAD.MOV R194, RZ, RZ, -R194 ;  /* 0x000000ffffc2a224 */ /* 0x000fe200078e0ac2 */
[C---:B------:R-:W-:Y:S01]  /*93f0*/  ISETP.GT.U32.AND P2, PT, R236.reuse, R197, PT ;  /* 0x000000c5ec00720c */ /* 0x040fe20003f44070 */
[----:B------:R-:W-:Y:S01]  /*9400*/  IMAD.MOV R4, RZ, RZ, -R4 ;  /* 0x000000ffff047224 */ /* 0x000fe200078e0a04 */
[C---:B------:R-:W-:Y:S02]  /*9410*/  ISETP.GT.U32.AND P1, PT, R236.reuse, R199, PT ;  /* 0x000000c7ec00720c */ /* 0x040fe40003f24070 */
[----:B------:R-:W-:Y:S01]  /*9420*/  IABS R201, R5 ;  /* 0x0000000500c97213 */ /* 0x000fe20000000000 */
[----:B------:R-:W-:Y:S01]  /*9430*/  IMAD R200, R236, R4, R7 ;  /* 0x00000004ecc87224 */ /* 0x000fe200078e0207 */
[----:B------:R-:W-:Y:S01]  /*9440*/  @!P0 IADD3 R196, -R196, RZ, RZ ;  /* 0x000000ffc4c48210 */ /* 0x000fe20007ffe1ff */
[----:B------:R-:W-:Y:S01]  /*9450*/  VIADD R4, R152, 0xc3 ;  /* 0x000000c398047836 */ /* 0x000fe20000000000 */
[----:B------:R-:W-:Y:S01]  /*9460*/  ISETP.GT.U32.AND P3, PT, R236, R195, PT ;  /* 0x000000c3ec00720c */ /* 0x000fe20003f64070 */
[----:B------:R-:W-:Y:S01]  /*9470*/  IMAD.HI.U32 R2, R0, R201, RZ ;  /* 0x000000c900027227 */ /* 0x000fe200078e00ff */
[----:B------:R-:W-:-:S02]  /*9480*/  ISETP.GT.U32.AND P0, PT, R236, R200, PT ;  /* 0x000000c8ec00720c */ /* 0x000fc40003f04070 */
[----:B------:R-:W-:Y:S01]  /*9490*/  IABS R3, R4 ;  /* 0x0000000400037213 */ /* 0x000fe20000000000 */
[--C-:B------:R-:W-:Y:S01]  /*94a0*/  @!P6 IMAD.IADD R198, R198, 0x1, -R236.reuse ;  /* 0x00000001c6c6e824 */ /* 0x100fe200078e0aec */
[----:B------:R-:W-:Y:S01]  /*94b0*/  IADD3 R2, -R2, RZ, RZ ;  /* 0x000000ff02027210 */ /* 0x000fe20007ffe1ff */
[--C-:B------:R-:W-:Y:S01]  /*94c0*/  @!P2 IMAD.IADD R197, R197, 0x1, -R236.reuse ;  /* 0x00000001c5c5a824 */ /* 0x100fe200078e0aec */
[----:B------:R-:W-:Y:S01]  /*94d0*/  ISETP.GE.AND P6, PT, R5, RZ, PT ;  /* 0x000000ff0500720c */ /* 0x000fe20003fc6270 */
[----:B------:R-:W-:Y:S01]  /*94e0*/  @!P1 IMAD.IADD R199, R199, 0x1, -R236 ;  /* 0x00000001c7c79824 */ /* 0x000fe200078e0aec */
[C---:B------:R-:W-:Y:S01]  /*94f0*/  ISETP.GT.U32.AND P1, PT, R236.reuse, R198, PT ;  /* 0x000000c6ec00720c */ /* 0x040fe20003f24070 */
[----:B------:R-:W-:Y:S01]  /*9500*/  IMAD R201, R236, R2, R201 ;  /* 0x00000002ecc97224 */ /* 0x000fe200078e02c9 */
[----:B------:R-:W-:Y:S01]  /*9510*/  @!P4 IADD3 R197, -R197, RZ, RZ ;  /* 0x000000ffc5c5c210 */ /* 0x000fe20007ffe1ff */
[----:B------:R-:W-:Y:S01]  /*9520*/  IMAD.HI.U32 R2, R0, R3, RZ ;  /* 0x0000000300027227 */ /* 0x000fe200078e00ff */
[----:B------:R-:W-:-:S02]  /*9530*/  ISETP.GT.U32.AND P4, PT, R236, R199, PT ;  /* 0x000000c7ec00720c */ /* 0x000fc40003f84070 */
[----:B------:R-:W-:Y:S01]  /*9540*/  ISETP.GE.AND P2, PT, R9, RZ, PT ;  /* 0x000000ff0900720c */ /* 0x000fe20003f46270 */
[--C-:B------:R-:W-:Y:S01]  /*9550*/  @!P0 IMAD.IADD R200, R200, 0x1, -R236.reuse ;  /* 0x00000001c8c88824 */ /* 0x100fe200078e0aec */
[----:B------:R-:W-:Y:S01]  /*9560*/  IADD3 R2, -R2, RZ, RZ ;  /* 0x000000ff02027210 */ /* 0x000fe20007ffe1ff */
[----:B------:R-:W-:Y:S02]  /*9570*/  VIADD R7, R152, 0xc5 ;  /* 0x000000c598077836 */ /* 0x000fe40000000000 */
[--C-:B------:R-:W-:Y:S01]  /*9580*/  @!P3 IMAD.IADD R195, R195, 0x1, -R236.reuse ;  /* 0x00000001c3c3b824 */ /* 0x100fe200078e0aec */
[----:B------:R-:W-:Y:S01]  /*9590*/  ISETP.GT.U32.AND P0, PT, R236, R200, PT ;  /* 0x000000c8ec00720c */ /* 0x000fe20003f04070 */
[----:B------:R-:W-:Y:S01]  /*95a0*/  @!P1 IMAD.IADD R198, R198, 0x1, -R236 ;  /* 0x00000001c6c69824 */ /* 0x000fe200078e0aec */
[C---:B------:R-:W-:Y:S01]  /*95b0*/  ISETP.GT.U32.AND P1, PT, R236.reuse, R201, PT ;  /* 0x000000c9ec00720c */ /* 0x040fe20003f24070 */
[----:B------:R-:W-:Y:S01]  /*95c0*/  IMAD R202, R236, R2, R3 ;  /* 0x00000002ecca7224 */ /* 0x000fe200078e0203 */
[----:B------:R-:W-:Y:S01]  /*95d0*/  IABS R5, R7 ;  /* 0x0000000700057213 */ /* 0x000fe20000000000 */
[----:B------:R-:W-:Y:S01]  /*95e0*/  @!P5 IMAD.MOV R195, RZ, RZ, -R195 ;  /* 0x000000ffffc3d224 */ /* 0x000fe200078e0ac3 */
[----:B------:R-:W-:Y:S01]  /*95f0*/  ISETP.GE.AND P5, PT, R8, RZ, PT ;  /* 0x000000ff0800720c */ /* 0x000fe20003fa6270 */
[----:B------:R-:W-:Y:S01]  /*9600*/  VIADD R8, R152, 0xc6 ;  /* 0x000000c698087836 */ /* 0x000fe20000000000 */
[----:B------:R-:W-:Y:S01]  /*9610*/  @!P4 IADD3 R199, R199, -R236, RZ ;  /* 0x800000ecc7c7c210 */ /* 0x000fe20007ffe0ff */
[----:B------:R-:W-:Y:S01]  /*9620*/  IMAD.HI.U32 R3, R0, R5, RZ ;  /* 0x0000000500037227 */ /* 0x000fe200078e00ff */
[----:B------:R-:W-:-:S02]  /*9630*/  ISETP.GT.U32.AND P4, PT, R236, R202, PT ;  /* 0x000000caec00720c */ /* 0x000fc40003f84070 */
[----:B------:R-:W-:Y:S01]  /*9640*/  ISETP.GE.AND P3, PT, R6, RZ, PT ;  /* 0x000000ff0600720c */ /* 0x000fe20003f66270 */
[----:B------:R-:W-:Y:S01]  /*9650*/  VIADD R6, R152, 0xc4 ;  /* 0x000000c498067836 */ /* 0x000fe20000000000 */
[----:B------:R-:W-:Y:S01]  /*9660*/  IABS R205, R8 ;  /* 0x0000000800cd7213 */ /* 0x000fe20000000000 */
[----:B------:R-:W-:Y:S02]  /*9670*/  IMAD.MOV R3, RZ, RZ, -R3 ;  /* 0x000000ffff037224 */ /* 0x000fe400078e0a03 */
[--C-:B------:R-:W-:Y:S01]  /*9680*/  @!P0 IMAD.IADD R200, R200, 0x1, -R236.reuse ;  /* 0x00000001c8c88824 */ /* 0x100fe200078e0aec */
[----:B------:R-:W-:Y:S01]  /*9690*/  ISETP.GE.AND P0, PT, R4, RZ, PT ;  /* 0x000000ff0400720c */ /* 0x000fe20003f06270 */
[----:B------:R-:W-:Y:S01]  /*96a0*/  @!P1 IMAD.IADD R201, R201, 0x1, -R236 ;  /* 0x00000001c9c99824 */ /* 0x000fe200078e0aec */
[----:B------:R-:W-:Y:S01]  /*96b0*/  IABS R203, R6 ;  /* 0x0000000600cb7213 */ /* 0x000fe20000000000 */
[----:B------:R-:W-:Y:S01]  /*96c0*/  IMAD R204, R236, R3, R5 ;  /* 0x00000003eccc7224 */ /* 0x000fe200078e0205 */
[----:B------:R-:W-:Y:S01]  /*96d0*/  ISETP.GE.AND P1, PT, R6, RZ, PT ;  /* 0x000000ff0600720c */ /* 0x000fe20003f26270 */
[----:B------:R-:W-:Y:S01]  /*96e0*/  IMAD.HI.U32 R4, R0, R205, RZ ;  /* 0x000000cd00047227 */ /* 0x000fe200078e00ff */
[----:B------:R-:W-:-:S02]  /*96f0*/  IADD3 R6, R152, 0xc8, RZ ;  /* 0x000000c898067810 */ /* 0x000fc40007ffe0ff */
[----:B------:R-:W-:Y:S01]  /*9700*/  @!P3 IADD3 R198, -R198, RZ, RZ ;  /* 0x000000ffc6c6b210 */ /* 0x000fe20007ffe1ff */
[----:B------:R-:W-:Y:S01]  /*9710*/  @!P4 IMAD.IADD R202, R202, 0x1, -R236 ;  /* 0x00000001cacac824 */ /* 0x000fe200078e0aec */
[C---:B------:R-:W-:Y:S01]  /*9720*/  ISETP.GT.U32.AND P4, PT, R236.reuse, R201, PT ;  /* 0x000000c9ec00720c */ /* 0x040fe20003f84070 */
[----:B------:R-:W-:Y:S01]  /*9730*/  @!P2 IMAD.MOV R200, RZ, RZ, -R200 ;  /* 0x000000ffffc8a224 */ /* 0x000fe200078e0ac8 */
[----:B------:R-:W-:Y:S01]  /*9740*/  ISETP.GT.U32.AND P2, PT, R236, R204, PT ;  /* 0x000000ccec00720c */ /* 0x000fe20003f44070 */
[----:B------:R-:W-:Y:S01]  /*9750*/  IMAD.MOV R4, RZ, RZ, -R4 ;  /* 0x000000ffff047224 */ /* 0x000fe200078e0a04 */
[----:B------:R-:W-:Y:S01]  /*9760*/  IABS R207, R6 ;  /* 0x0000000600cf7213 */ /* 0x000fe20000000000 */
[----:B------:R-:W-:Y:S01]  /*9770*/  IMAD.HI.U32 R2, R0, R203, RZ ;  /* 0x000000cb00027227 */ /* 0x000fe200078e00ff */
[----:B------:R-:W-:-:S03]  /*9780*/  ISETP.GT.U32.AND P3, PT, R236, R202, PT ;  /* 0x000000caec00720c */ /* 0x000fc60003f64070 */
[----:B------:R-:W-:Y:S01]  /*9790*/  IMAD R205, R236, R4, R205 ;  /* 0x00000004eccd7224 */ /* 0x000fe200078e02cd */
[----:B------:R-:W-:Y:S01]  /*97a0*/  IADD3 R4, R152, 0xc7, RZ ;  /* 0x000000c798047810 */ /* 0x000fe20007ffe0ff */
[----:B------:R-:W-:Y:S01]  /*97b0*/  @!P5 IMAD.MOV R199, RZ, RZ, -R199 ;  /* 0x000000ffffc7d224 */ /* 0x000fe200078e0ac7 */
[----:B------:R-:W-:Y:S01]  /*97c0*/  IADD3 R2, -R2, RZ, RZ ;  /* 0x000000ff02027210 */ /* 0x000fe20007ffe1ff */
[--C-:B------:R-:W-:Y:S01]  /*97d0*/  @!P4 IMAD.IADD R201, R201, 0x1, -R236.reuse ;  /* 0x00000001c9c9c824 */ /* 0x100fe200078e0aec */
[----:B------:R-:W-:Y:S01]  /*97e0*/  IABS R3, R4 ;  /* 0x0000000400037213 */ /* 0x000fe20000000000 */
[----:B------:R-:W-:Y:S01]  /*97f0*/  @!P2 IMAD.IADD R204, R204, 0x1, -R236 ;  /* 0x00000001cccca824 */ /* 0x000fe200078e0aec */
[----:B------:R-:W-:Y:S01]  /*9800*/  ISETP.GE.AND P4, PT, R7, RZ, PT ;  /* 0x000000ff0700720c */ /* 0x000fe20003f86270 */
[----:B------:R-:W-:Y:S01]  /*9810*/  IMAD R203, R236, R2, R203 ;  /* 0x00000002eccb7224 */ /* 0x000fe200078e02cb */
[----:B------:R-:W-:Y:S01]  /*9820*/  IADD3 R7, R152, 0xc9, RZ ;  /* 0x000000c998077810 */ /* 0x000fe20007ffe0ff */
[----:B------:R-:W-:-:S03]  /*9830*/  IMAD.HI.U32 R2, R0, R3, RZ ;  /* 0x0000000300027227 */ /* 0x000fc600078e00ff */
[C---:B------:R-:W-:Y:S01]  /*9840*/  ISETP.GT.U32.AND P5, PT, R236.reuse, R203, PT ;  /* 0x000000cbec00720c */ /* 0x040fe20003fa4070 */
[----:B------:R-:W-:Y:S01]  /*9850*/  @!P6 IMAD.MOV R201, RZ, RZ, -R201 ;  /* 0x000000ffffc9e224 */ /* 0x000fe200078e0ac9 */
[----:B------:R-:W-:Y:S01]  /*9860*/  ISETP.GT.U32.AND P6, PT, R236, R204, PT ;  /* 0x000000ccec00720c */ /* 0x000fe20003fc4070 */
[----:B------:R-:W-:Y:S02]  /*9870*/  IMAD.MOV R206, RZ, RZ, -R2 ;  /* 0x000000ffffce7224 */ /* 0x000fe400078e0a02 */
[----:B------:R-:W-:-:S04]  /*9880*/  IMAD.HI.U32 R2, R0, R207, RZ ;  /* 0x000000cf00027227 */ /* 0x000fc800078e00ff */
[----:B------:R-:W-:Y:S02]  /*9890*/  IMAD.MOV R2, RZ, RZ, -R2 ;  /* 0x000000ffff027224 */ /* 0x000fe400078e0a02 */
[--C-:B------:R-:W-:Y:S01]  /*98a0*/  @!P3 IMAD.IADD R202, R202, 0x1, -R236.reuse ;  /* 0x00000001cacab824 */ /* 0x100fe200078e0aec */
[C---:B------:R-:W-:Y:S01]  /*98b0*/  ISETP.GT.U32.AND P3, PT, R236.reuse, R205, PT ;  /* 0x000000cdec00720c */ /* 0x040fe20003f64070 */
[----:B------:R-:W-:Y:S02]  /*98c0*/  IMAD R207, R236, R2, R207 ;  /* 0x00000002eccf7224 */ /* 0x000fe400078e02cf */
[----:B------:R-:W-:Y:S01]  /*98d0*/  @!P5 IMAD.IADD R203, R203, 0x1, -R236 ;  /* 0x00000001cbcbd824 */ /* 0x000fe200078e0aec */
[----:B------:R-:W-:Y:S01]  /*98e0*/  @!P6 IADD3 R204, R204, -R236, RZ ;  /* 0x800000eccccce210 */ /* 0x000fe20007ffe0ff */
[C---:B------:R-:W-:Y:S01]  /*98f0*/  IMAD R206, R236.reuse, R206, R3 ;  /* 0x000000ceecce7224 */ /* 0x040fe200078e0203 */
[----:B------:R-:W-:Y:S01]  /*9900*/  ISETP.GT.U32.AND P6, PT, R236, R207, PT ;  /* 0x000000cfec00720c */ /* 0x000fe20003fc4070 */
[----:B------:R-:W-:Y:S01]  /*9910*/  VIADD R9, R152, 0xcb ;  /* 0x000000cb98097836 */ /* 0x000fe20000000000 */
[----:B------:R-:W-:Y:S01]  /*9920*/  ISETP.GT.U32.AND P2, PT, R236, R203, PT ;  /* 0x000000cbec00720c */ /* 0x000fe20003f44070 */
[----:B------:R-:W-:Y:S01]  /*9930*/  @!P4 IMAD.MOV R204, RZ, RZ, -R204 ;  /* 0x000000ffffccc224 */ /* 0x000fe200078e0acc */
[----:B------:R-:W-:-:S02]  /*9940*/  ISETP.GE.AND P5, PT, R8, RZ, PT ;  /* 0x000000ff0800720c */ /* 0x000fc40003fa6270 */
[----:B------:R-:W-:Y:S02]  /*9950*/  IABS R3, R7 ;  /* 0x0000000700037213 */ /* 0x000fe40000000000 */
[----:B------:R-:W-:Y:S02]  /*9960*/  IADD3 R8, R152, 0xca, RZ ;  /* 0x000000ca98087810 */ /* 0x000fe40007ffe0ff */
[----:B------:R-:W-:Y:S01]  /*9970*/  @!P0 IADD3 R202, -R202, RZ, RZ ;  /* 0x000000ffcaca8210 */ /* 0x000fe20007ffe1ff */
[----:B------:R-:W-:Y:S01]  /*9980*/  IMAD.HI.U32 R2, R0, R3, RZ ;  /* 0x0000000300027227 */ /* 0x000fe200078e00ff */
[----:B------:R-:W-:Y:S02]  /*9990*/  IABS R209, R8 ;  /* 0x0000000800d17213 */ /* 0x000fe40000000000 */
[----:B------:R-:W-:Y:S01]  /*99a0*/  @!P3 IADD3 R205, R205, -R236, RZ ;  /* 0x800000eccdcdb210 */ /* 0x000fe20007ffe0ff */
[--C-:B------:R-:W-:Y:S01]  /*99b0*/  @!P6 IMAD.IADD R207, R207, 0x1, -R236.reuse ;  /* 0x00000001cfcfe824 */ /* 0x100fe200078e0aec */
[----:B------:R-:W-:Y:S01]  /*99c0*/  IABS R5, R9 ;  /* 0x0000000900057213 */ /* 0x000fe20000000000 */
[----:B------:R-:W-:Y:S01]  /*99d0*/  @!P2 IMAD.IADD R203, R203, 0x1, -R236 ;  /* 0x00000001cbcba824 */ /* 0x000fe200078e0aec */
[C---:B------:R-:W-:Y:S01]  /*99e0*/  ISETP.GT.U32.AND P2, PT, R236.reuse, R206, PT ;  /* 0x000000ceec00720c */ /* 0x040fe20003f44070 */
[----:B------:R-:W-:Y:S01]  /*99f0*/  IMAD.MOV R208, RZ, RZ, -R2 ;  /* 0x000000ffffd07224 */ /* 0x000fe200078e0a02 */
[----:B------:R-:W-:Y:S01]  /*9a00*/  ISETP.GT.U32.AND P0, PT, R236, R207, PT ;  /* 0x000000cfec00720c */ /* 0x000fe20003f04070 */
[----:B------:R-:W-:Y:S01]  /*9a10*/  IMAD.HI.U32 R2, R0, R209, RZ ;  /* 0x000000d100027227 */ /* 0x000fe200078e00ff */
[----:B------:R-:W-:-:S02]  /*9a20*/  ISETP.GT.U32.AND P3, PT, R236, R205, PT ;  /* 0x000000cdec00720c */ /* 0x000fc40003f64070 */
[----:B------:R-:W-:Y:S01]  /*9a30*/  ISETP.GE.AND P4, PT, R7, RZ, PT ;  /* 0x000000ff0700720c */ /* 0x000fe20003f86270 */
[----:B------:R-:W-:Y:S02]  /*9a40*/  IMAD R208, R236, R208, R3 ;  /* 0x000000d0ecd07224 */ /* 0x000fe400078e0203 */
[----:B------:R-:W-:Y:S02]  /*9a50*/  IMAD.MOV R3, RZ, RZ, -R2 ;  /* 0x000000ffff037224 */ /* 0x000fe400078e0a02 */
[----:B------:R-:W-:Y:S02]  /*9a60*/  IMAD.HI.U32 R2, R0, R5, RZ ;  /* 0x0000000500027227 */ /* 0x000fe400078e00ff */
[----:B------:R-:W-:Y:S02]  /*9a70*/  @!P2 IADD3 R206, R206, -R236, RZ ;  /* 0x800000eccecea210 */ /* 0x000fe40007ffe0ff */
[----:B------:R-:W-:Y:S01]  /*9a80*/  IMAD R209, R236, R3, R209 ;  /* 0x00000003ecd17224 */ /* 0x000fe200078e02d1 */
[----:B------:R-:W-:Y:S01]  /*9a90*/  ISETP.GE.AND P2, PT, R6, RZ, PT ;  /* 0x000000ff0600720c */ /* 0x000fe20003f46270 */
[--C-:B------:R-:W-:Y:S01]  /*9aa0*/  @!P0 IMAD.IADD R207, R207, 0x1, -R236.reuse ;  /* 0x00000001cfcf8824 */ /* 0x100fe200078e0aec */
[C---:B------:R-:W-:Y:S01]  /*9ab0*/  ISETP.GT.U32.AND P6, PT, R236.reuse, R206, PT ;  /* 0x000000ceec00720c */ /* 0x040fe20003fc4070 */
[--C-:B------:R-:W-:Y:S01]  /*9ac0*/  @!P3 IMAD.IADD R205, R205, 0x1, -R236.reuse ;  /* 0x00000001cdcdb824 */ /* 0x100fe200078e0aec */
[----:B------:R-:W-:Y:S01]  /*9ad0*/  ISETP.GT.U32.AND P0, PT, R236, R209, PT ;  /* 0x000000d1ec00720c */ /* 0x000fe20003f04070 */
[----:B------:R-:W-:Y:S01]  /*9ae0*/  VIADD R3, R152, 0xcc ;  /* 0x000000cc98037836 */ /* 0x000fe20000000000 */
[----:B------:R-:W-:Y:S01]  /*9af0*/  IADD3 R2, -R2, RZ, RZ ;  /* 0x000000ff02027210 */ /* 0x000fe20007ffe1ff */
[----:B------:R-:W-:Y:S01]  /*9b00*/  @!P1 IMAD.MOV R203, RZ, RZ, -R203 ;  /* 0x000000ffffcb9224 */ /* 0x000fe200078e0acb */
[----:B------:R-:W-:Y:S01]  /*9b10*/  ISETP.GE.AND P3, PT, R4, RZ, PT ;  /* 0x000000ff0400720c */ /* 0x000fe20003f66270 */
[----:B------:R-:W-:Y:S01]  /*9b20*/  VIADD R4, R152, 0xce ;  /* 0x000000ce98047836 */ /* 0x000fe20000000000 */
[----:B------:R-:W-:Y:S01]  /*9b30*/  IABS R211, R3 ;  /* 0x0000000300d37213 */ /* 0x000fe20000000000 */
[C---:B------:R-:W-:Y:S01]  /*9b40*/  IMAD R210, R236.reuse, R2, R5 ;  /* 0x00000002ecd27224 */ /* 0x040fe200078e0205 */
[----:B------:R-:W-:Y:S01]  /*9b50*/  ISETP.GT.U32.AND P1, PT, R236, R208, PT ;  /* 0x000000d0ec00720c */ /* 0x000fe20003f24070 */
[----:B------:R-:W-:Y:S01]  /*9b60*/  @!P2 IMAD.MOV R207, RZ, RZ, -R207 ;  /* 0x000000ffffcfa224 */ /* 0x000fe200078e0acf */
[----:B------:R-:W-:Y:S01]  /*9b70*/  @!P5 IADD3 R205, -R205, RZ, RZ ;  /* 0x000000ffcdcdd210 */ /* 0x000fe20007ffe1ff */
[----:B------:R-:W-:Y:S01]  /*9b80*/  @!P6 IMAD.IADD R206, R206, 0x1, -R236 ;  /* 0x00000001cecee824 */ /* 0x000fe200078e0aec */
[----:B------:R-:W-:Y:S01]  /*9b90*/  ISETP.GT.U32.AND P2, PT, R236, R210, PT ;  /* 0x000000d2ec00720c */ /* 0x000fe20003f44070 */
[----:B------:R-:W-:Y:S01]  /*9ba0*/  IMAD.HI.U32 R2, R0, R211, RZ ;  /* 0x000000d300027227 */ /* 0x000fe200078e00ff */
[----:B------:R-:W-:-:S02]  /*9bb0*/  @!P0 IADD3 R209, R209, -R236, RZ ;  /* 0x800000ecd1d18210 */ /* 0x000fc40007ffe0ff */
[----:B------:R-:W-:Y:S01]  /*9bc0*/  ISETP.GE.AND P5, PT, R8, RZ, PT ;  /* 0x000000ff0800720c */ /* 0x000fe20003fa6270 */
[----:B------:R-:W-:Y:S01]  /*9bd0*/  IMAD.MOV R2, RZ, RZ, -R2 ;  /* 0x000000ffff027224 */ /* 0x000fe200078e0a02 */
[----:B------:R-:W-:Y:S01]  /*9be0*/  ISETP.GT.U32.AND P0, PT, R236, R209, PT ;  /* 0x000000d1ec00720c */ /* 0x000fe20003f04070 */
[----:B------:R-:W-:Y:S01]  /*9bf0*/  VIADD R6, R152, 0xcf ;  /* 0x000000cf98067836 */ /* 0x000fe20000000000 */
[----:B------:R-:W-:Y:S01]  /*9c00*/  @!P3 IADD3 R206, -R206, RZ, RZ ;  /* 0x000000ffceceb210 */ /* 0x000fe20007ffe1ff */
[----:B------:R-:W-:Y:S01]  /*9c10*/  IMAD R211, R236, R2, R211 ;  /* 0x00000002ecd37224 */ /* 0x000fe200078e02d3 */
[----:B------:R-:W-:Y:S01]  /*9c20*/  ISETP.GE.AND P3, PT, R3, RZ, PT ;  /* 0x000000ff0300720c */ /* 0x000fe20003f66270 */
[----:B------:R-:W-:Y:S01]  /*9c30*/  VIADD R3, R152, 0xcd ;  /* 0x000000cd98037836 */ /* 0x000fe20000000000 */
[----:B------:R-:W-:Y:S01]  /*9c40*/  IABS R213, R4 ;  /* 0x0000000400d57213 */ /* 0x000fe20000000000 */
[--C-:B------:R-:W-:Y:S01]  /*9c50*/  @!P2 IMAD.IADD R210, R210, 0x1, -R236.reuse ;  /* 0x00000001d2d2a824 */ /* 0x100fe200078e0aec */
[----:B------:R-:W-:Y:S01]  /*9c60*/  IABS R7, R6 ;  /* 0x0000000600077213 */ /* 0x000fe20000000000 */
[----:B------:R-:W-:Y:S01]  /*9c70*/  @!P1 IMAD.IADD R208, R208, 0x1, -R236 ;  /* 0x00000001d0d09824 */ /* 0x000fe200078e0aec */
[----:B------:R-:W-:Y:S01]  /*9c80*/  IABS R5, R3 ;  /* 0x0000000300057213 */ /* 0x000fe20000000000 */
[----:B------:R-:W-:Y:S01]  /*9c90*/  VIADD R8, R152, 0xd5 ;  /* 0x000000d598087836 */ /* 0x000fe20000000000 */
[----:B------:R-:W-:-:S02]  /*9ca0*/  ISETP.GT.U32.AND P2, PT, R236, R210, PT ;  /* 0x000000d2ec00720c */ /* 0x000fc40003f44070 */
[----:B------:R-:W-:Y:S01]  /*9cb0*/  @!P0 IADD3 R209, R209, -R236, RZ ;  /* 0x800000ecd1d18210 */ /* 0x000fe20007ffe0ff */
[----:B------:R-:W-:Y:S01]  /*9cc0*/  IMAD.HI.U32 R2, R0, R5, RZ ;  /* 0x0000000500027227 */ /* 0x000fe200078e00ff */
[C---:B------:R-:W-:Y:S02]  /*9cd0*/  ISETP.GT.U32.AND P0, PT, R236.reuse, R211, PT ;  /* 0x000000d3ec00720c */ /* 0x040fe40003f04070 */
[----:B------:R-:W-:Y:S01]  /*9ce0*/  ISETP.GT.U32.AND P1, PT, R236, R208, PT ;  /* 0x000000d0ec00720c */ /* 0x000fe20003f24070 */
[----:B------:R-:W-:Y:S01]  /*9cf0*/  IMAD.MOV R2, RZ, RZ, -R2 ;  /* 0x000000ffff027224 */ /* 0x000fe200078e0a02 */
[----:B------:R-:W-:Y:S01]  /*9d00*/  ISETP.GE.AND P6, PT, R9, RZ, PT ;  /* 0x000000ff0900720c */ /* 0x000fe20003fc6270 */
[----:B------:R-:W-:Y:S01]  /*9d10*/  @!P5 IMAD.MOV R209, RZ, RZ, -R209 ;  /* 0x000000ffffd1d224 */ /* 0x000fe200078e0ad1 */
[----:B------:R-:W-:Y:S01]  /*9d20*/  ISETP.GE.AND P5, PT, R6, RZ, PT ;  /* 0x000000ff0600720c */ /* 0x000fe20003fa6270 */
[----:B------:R-:W-:Y:S01]  /*9d30*/  IMAD R212, R236, R2, R5 ;  /* 0x00000002ecd47224 */ /* 0x000fe200078e0205 */
[----:B------:R-:W-:Y:S01]  /*9d40*/  IADD3 R6, R152, 0xd1, RZ ;  /* 0x000000d198067810 */ /* 0x000fe20007ffe0ff */
[----:B------:R-:W-:-:S02]  /*9d50*/  @!P2 IMAD.IADD R210, R210, 0x1, -R236 ;  /* 0x00000001d2d2a824 */ /* 0x000fc400078e0aec */
[----:B------:R-:W-:Y:S01]  /*9d60*/  IMAD.HI.U32 R2, R0, R7, RZ ;  /* 0x0000000700027227 */ /* 0x000fe200078e00ff */
[----:B------:R-:W-:Y:S02]  /*9d70*/  ISETP.GT.U32.AND P2, PT, R236, R212, PT ;  /* 0x000000d4ec00720c */ /* 0x000fe40003f44070 */
[-C--:B------:R-:W-:Y:S01]  /*9d80*/  @!P0 IADD3 R211, R211, -R236.reuse, RZ ;  /* 0x800000ecd3d38210 */ /* 0x080fe20007ffe0ff */
[----:B------:R-:W-:Y:S01]  /*9d90*/  IMAD.MOV R2, RZ, RZ, -R2 ;  /* 0x000000ffff027224 */ /* 0x000fe200078e0a02 */
[----:B------:R-:W-:Y:S01]  /*9da0*/  @!P1 IADD3 R208, R208, -R236, RZ ;  /* 0x800000ecd0d09210 */ /* 0x000fe20007ffe0ff */
[----:B------:R-:W-:Y:S01]  /*9db0*/  @!P6 IMAD.MOV R210, RZ, RZ, -R210 ;  /* 0x000000ffffd2e224 */ /* 0x000fe200078e0ad2 */
[----:B------:R-:W-:Y:S01]  /*9dc0*/  ISETP.GE.AND P1, PT, R3, RZ, PT ;  /* 0x000000ff0300720c */ /* 0x000fe20003f26270 */
[----:B------:R-:W-:Y:S01]  /*9dd0*/  IMAD.HI.U32 R3, R0, R213, RZ ;  /* 0x000000d500037227 */ /* 0x000fe200078e00ff */
[C---:B------:R-:W-:Y:S02]  /*9de0*/  ISETP.GT.U32.AND P0, PT, R236.reuse, R211, PT ;  /* 0x000000d3ec00720c */ /* 0x040fe40003f04070 */
[----:B------:R-:W-:Y:S01]  /*9df0*/  IABS R5, R6 ;  /* 0x0000000600057213 */ /* 0x000fe20000000000 */
[----:B------:R-:W-:Y:S01]  /*9e00*/  IMAD R214, R236, R2, R7 ;  /* 0x00000002ecd67224 */ /* 0x000fe200078e0207 */
[----:B------:R-:W-:Y:S01]  /*9e10*/  IADD3 R3, -R3, RZ, RZ ;  /* 0x000000ff03037210 */ /* 0x000fe20007ffe1ff */
[----:B------:R-:W-:Y:S01]  /*9e20*/  @!P4 IMAD.MOV R208, RZ, RZ, -R208 ;  /* 0x000000ffffd0c224 */ /* 0x000fe200078e0ad0 */
[----:B------:R-:W-:Y:S01]  /*9e30*/  @!P2 IADD3 R212, R212, -R236, RZ ;  /* 0x800000ecd4d4a210 */ /* 0x000fe20007ffe0ff */
[----:B------:R-:W-:Y:S01]  /*9e40*/  VIADD R7, R152, 0xd2 ;  /* 0x000000d298077836 */ /* 0x000fe20000000000 */
[----:B------:R-:W-:Y:S01]  /*9e50*/  ISETP.GE.AND P4, PT, R4, RZ, PT ;  /* 0x000000ff0400720c */ /* 0x000fe20003f86270 */
[C---:B------:R-:W-:Y:S01]  /*9e60*/  IMAD R213, R236.reuse, R3, R213 ;  /* 0x00000003ecd57224 */ /* 0x040fe200078e02d5 */
[----:B------:R-:W-:Y:S01]  /*9e70*/  ISETP.GT.U32.AND P2, PT, R236, R212, PT ;  /* 0x000000d4ec00720c */ /* 0x000fe20003f44070 */
[----:B------:R-:W-:Y:S01]  /*9e80*/  IMAD.HI.U32 R3, R0, R5, RZ ;  /* 0x0000000500037227 */ /* 0x000fe200078e00ff */
[----:B------:R-:W-:-:S02]  /*9e90*/  IABS R217, R7 ;  /* 0x0000000700d97213 */ /* 0x000fc40000000000 */
[C---:B------:R-:W-:Y:S01]  /*9ea0*/  ISETP.GT.U32.AND P6, PT, R236.reuse, R213, PT ;  /* 0x000000d5ec00720c */ /* 0x040fe20003fc4070 */
[----:B------:R-:W-:Y:S01]  /*9eb0*/  @!P0 IMAD.IADD R211, R211, 0x1, -R236 ;  /* 0x00000001d3d38824 */ /* 0x000fe200078e0aec */
[----:B------:R-:W-:Y:S01]  /*9ec0*/  ISETP.GT.U32.AND P0, PT, R236, R214, PT ;  /* 0x000000d6ec00720c */ /* 0x000fe20003f04070 */
[----:B------:R-:W-:Y:S02]  /*9ed0*/  IMAD.MOV R3, RZ, RZ, -R3 ;  /* 0x000000ffff037224 */ /* 0x000fe400078e0a03 */
[----:B------:R-:W-:Y:S01]  /*9ee0*/  VIADD R4, R152, 0xd0 ;  /* 0x000000d098047836 */ /* 0x000fe20000000000 */
[----:B------:R-:W-:Y:S01]  /*9ef0*/  @!P3 IADD3 R211, -R211, RZ, RZ ;  /* 0x000000ffd3d3b210 */ /* 0x000fe20007ffe1ff */
[----:B------:R-:W-:Y:S02]  /*9f00*/  IMAD R216, R236, R3, R5 ;  /* 0x00000003ecd87224 */ /* 0x000fe400078e0205 */
[----:B------:R-:W-:Y:S01]  /*9f10*/  @!P2 IADD3 R212, R212, -R236, RZ ;  /* 0x800000ecd4d4a210 */ /* 0x000fe20007ffe0ff */
[----:B------:R-:W-:Y:S01]  /*9f20*/  VIADD R9, R152, 0xd6 ;  /* 0x000000d698097836 */ /* 0x000fe20000000000 */
[----:B------:R-:W-:-:S02]  /*9f30*/  IABS R215, R4 ;  /* 0x0000000400d77213 */ /* 0x000fc40000000000 */
[--C-:B------:R-:W-:Y:S01]  /*9f40*/  @!P6 IMAD.IADD R213, R213, 0x1, -R236.reuse ;  /* 0x00000001d5d5e824 */ /* 0x100fe200078e0aec */
[----:B------:R-:W-:Y:S01]  /*9f50*/  ISETP.GE.AND P2, PT, R6, RZ, PT ;  /* 0x000000ff0600720c */ /* 0x000fe20003f46270 */
[----:B------:R-:W-:Y:S01]  /*9f60*/  @!P0 IMAD.IADD R214, R214, 0x1, -R236 ;  /* 0x00000001d6d68824 */ /* 0x000fe200078e0aec */
[----:B------:R-:W-:Y:S01]  /*9f70*/  ISETP.GE.AND P3, PT, R4, RZ, PT ;  /* 0x000000ff0400720c */ /* 0x000fe20003f66270 */
[----:B------:R-:W-:Y:S01]  /*9f80*/  @!P1 IMAD.MOV R212, RZ, RZ, -R212 ;  /* 0x000000ffffd49224 */ /* 0x000fe200078e0ad4 */
[----:B------:R-:W-:Y:S01]  /*9f90*/  ISETP.GT.U32.AND P1, PT, R236, R216, PT ;  /* 0x000000d8ec00720c */ /* 0x000fe20003f24070 */
[----:B------:R-:W-:Y:S01]  /*9fa0*/  IMAD.HI.U32 R2, R0, R215, RZ ;  /* 0x000000d700027227 */ /* 0x000fe200078e00ff */
[C---:B------:R-:W-:Y:S02]  /*9fb0*/  ISETP.GT.U32.AND P0, PT, R236.reuse, R214, PT ;  /* 0x000000d6ec00720c */ /* 0x040fe40003f04070 */
[----:B------:R-:W-:Y:S01]  /*9fc0*/  ISETP.GT.U32.AND P6, PT, R236, R213, PT ;  /* 0x000000d5ec00720c */ /* 0x000fe20003fc4070 */
[----:B------:R-:W-:Y:S01]  /*9fd0*/  IMAD.MOV R2, RZ, RZ, -R2 ;  /* 0x000000ffff027224 */ /* 0x000fe200078e0a02 */
[----:B------:R-:W-:Y:S01]  /*9fe0*/  IABS R221, R9 ;  /* 0x0000000900dd7213 */ /* 0x000fe20000000000 */
[----:B------:R-:W-:-:S02]  /*9ff0*/  VIADD R6, R152, 0xd4 ;  /* 0x000000d498067836 */ /* 0x000fc40000000000 */
[----:B------:R-:W-:Y:S02]  /*a000*/  IMAD R215, R236, R2, R215 ;  /* 0x00000002ecd77224 */ /* 0x000fe400078e02d7 */
[----:B------:R-:W-:Y:S01]  /*a010*/  VIADD R2, R152, 0xd3 ;  /* 0x000000d398027836 */ /* 0x000fe20000000000 */
[----:B------:R-:W-:Y:S01]  /*a020*/  IABS R219, R6 ;  /* 0x0000000600db7213 */ /* 0x000fe20000000000 */
[--C-:B------:R-:W-:Y:S02]  /*a030*/  @!P1 IMAD.IADD R216, R216, 0x1, -R236.reuse ;  /* 0x00000001d8d89824 */ /* 0x100fe400078e0aec */
[----:B------:R-:W-:Y:S01]  /*a040*/  @!P0 IMAD.IADD R214, R214, 0x1, -R236 ;  /* 0x00000001d6d68824 */ /* 0x000fe200078e0aec */
[----:B------:R-:W-:Y:S01]  /*a050*/  IABS R5, R2 ;  /* 0x0000000200057213 */ /* 0x000fe20000000000 */
[----:B------:R-:W-:Y:S01]  /*a060*/  IMAD.HI.U32 R3, R0, R219, RZ ;  /* 0x000000db00037227 */ /* 0x000fe200078e00ff */
[----:B------:R-:W-:Y:S02]  /*a070*/  @!P6 IADD3 R213, R213, -R236, RZ ;  /* 0x800000ecd5d5e210 */ /* 0x000fe40007ffe0ff */
[C---:B------:R-:W-:Y:S01]  /*a080*/  ISETP.GT.U32.AND P6, PT, R236.reuse, R215, PT ;  /* 0x000000d7ec00720c */ /* 0x040fe20003fc4070 */
[----:B------:R-:W-:Y:S01]  /*a090*/  @!P5 IMAD.MOV R214, RZ, RZ, -R214 ;  /* 0x000000ffffd6d224 */ /* 0x000fe200078e0ad6 */
[----:B------:R-:W-:Y:S01]  /*a0a0*/  ISETP.GT.U32.AND P5, PT, R236, R216, PT ;  /* 0x000000d8ec00720c */ /* 0x000fe20003fa4070 */
[----:B------:R-:W-:Y:S01]  /*a0b0*/  IMAD.HI.U32 R4, R0, R217, RZ ;  /* 0x000000d900047227 */ /* 0x000fe200078e00ff */
[----:B------:R-:W-:-:S02]  /*a0c0*/  IADD3 R3, -R3, RZ, RZ ;  /* 0x000000ff03037210 */ /* 0x000fc40007ffe1ff */
[----:B------:R-:W-:Y:S01]  /*a0d0*/  @!P4 IADD3 R213, -R213, RZ, RZ ;  /* 0x000000ffd5d5c210 */ /* 0x000fe20007ffe1ff */
[----:B------:R-:W-:Y:S01]  /*a0e0*/  IMAD.MOV R4, RZ, RZ, -R4 ;  /* 0x000000ffff047224 */ /* 0x000fe200078e0a04 */
[----:B------:R-:W-:Y:S01]  /*a0f0*/  ISETP.GE.AND P4, PT, R7, RZ, PT ;  /* 0x000000ff0700720c */ /* 0x000fe20003f86270 */
[C---:B------:R-:W-:Y:S02]  /*a100*/  IMAD R219, R236.reuse, R3, R219 ;  /* 0x00000003ecdb7224 */ /* 0x040fe400078e02db */
[----:B------:R-:W-:Y:S01]  /*a110*/  IMAD R217, R236, R4, R217 ;  /* 0x00000004ecd97224 */ /* 0x000fe200078e02d9 */
[----:B------:R-:W-:Y:S02]  /*a120*/  IABS R4, R8 ;  /* 0x0000000800047213 */ /* 0x000fe40000000000 */
[----:B------:R-:W-:Y:S01]  /*a130*/  @!P6 IADD3 R215, R215, -R236, RZ ;  /* 0x800000ecd7d7e210 */ /* 0x000fe20007ffe0ff */
[----:B------:R-:W-:Y:S01]  /*a140*/  @!P5 IMAD.IADD R216, R216, 0x1, -R236 ;  /* 0x00000001d8d8d824 */ /* 0x000fe200078e0aec */
[----:B------:R-:W-:Y:S01]  /*a150*/  ISETP.GE.AND P6, PT, R2, RZ, PT ;  /* 0x000000ff0200720c */ /* 0x000fe20003fc6270 */
[----:B------:R-:W-:Y:S01]  /*a160*/  IMAD.HI.U32 R2, R0, R5, RZ ;  /* 0x0000000500027227 */ /* 0x000fe200078e00ff */
[----:B------:R-:W-:-:S02]  /*a170*/  ISETP.GT.U32.AND P5, PT, R236, R219, PT ;  /* 0x000000dbec00720c */ /* 0x000fc40003fa4070 */
[----:B------:R-:W-:Y:S02]  /*a180*/  ISETP.GT.U32.AND P1, PT, R236, R215, PT ;  /* 0x000000d7ec00720c */ /* 0x000fe40003f24070 */
[----:B------:R-:W-:Y:S02]  /*a190*/  IADD3 R2, -R2, RZ, RZ ;  /* 0x000000ff02027210 */ /* 0x000fe40007ffe1ff */
[----:B------:R-:W-:Y:S02]  /*a1a0*/  ISETP.GT.U32.AND P0, PT, R236, R217, PT ;  /* 0x000000d9ec00720c */ /* 0x000fe40003f04070 */
[----:B------:R-:W-:Y:S01]  /*a1b0*/  @!P2 IADD3 R216, -R216, RZ, RZ ;  /* 0x000000ffd8d8a210 */ /* 0x000fe20007ffe1ff */
[----:B------:R-:W-:Y:S02]  /*a1c0*/  IMAD R218, R236, R2, R5 ;  /* 0x00000002ecda7224 */ /* 0x000fe400078e0205 */
[----:B------:R-:W-:Y:S02]  /*a1d0*/  IMAD.MOV.U32 R5, RZ, RZ, R4 ;  /* 0x000000ffff057224 */ /* 0x000fe400078e0004 */
[----:B------:R-:W-:-:S02]  /*a1e0*/  @!P5 IMAD.IADD R219, R219, 0x1, -R236 ;  /* 0x00000001dbdbd824 */ /* 0x000fc400078e0aec */
[----:B------:R-:W-:Y:S01]  /*a1f0*/  IMAD.HI.U32 R2, R0, R5, RZ ;  /* 0x0000000500027227 */ /* 0x000fe200078e00ff */
[----:B------:R-:W-:Y:S02]  /*a200*/  @!P1 IADD3 R215, R215, -R236, RZ ;  /* 0x800000ecd7d79210 */ /* 0x000fe40007ffe0ff */
[C---:B------:R-:W-:Y:S01]  /*a210*/  ISETP.GT.U32.AND P5, PT, R236.reuse, R219, PT ;  /* 0x000000dbec00720c */ /* 0x040fe20003fa4070 */
[----:B------:R-:W-:Y:S01]  /*a220*/  IMAD.MOV R220, RZ, RZ, -R2 ;  /* 0x000000ffffdc7224 */ /* 0x000fe200078e0a02 */
[----:B------:R-:W-:Y:S01]  /*a230*/  ISETP.GT.U32.AND P1, PT, R236, R218, PT ;  /* 0x000000daec00720c */ /* 0x000fe20003f24070 */
[----:B------:R-:W-:Y:S01]  /*a240*/  IMAD.HI.U32 R2, R0, R221, RZ ;  /* 0x000000dd00027227 */ /* 0x000fe200078e00ff */
[----:B------:R-:W-:Y:S02]  /*a250*/  @!P3 IADD3 R215, -R215, RZ, RZ ;  /* 0x000000ffd7d7b210 */ /* 0x000fe40007ffe1ff */
[----:B------:R-:W-:Y:S01]  /*a260*/  ISETP.GE.AND P3, PT, R8, RZ, PT ;  /* 0x000000ff0800720c */ /* 0x000fe20003f66270 */
[----:B------:R-:W-:-:S02]  /*a270*/  IMAD.MOV R2, RZ, RZ, -R2 ;  /* 0x000000ffff027224 */ /* 0x000fc400078e0a02 */
[----:B------:R-:W-:Y:S02]  /*a280*/  VIADD R4, R152, 0xd7 ;  /* 0x000000d798047836 */ /* 0x000fe40000000000 */
[----:B------:R-:W-:Y:S02]  /*a290*/  IMAD R221, R236, R2, R221 ;  /* 0x00000002ecdd7224 */ /* 0x000fe400078e02dd */
[--C-:B------:R-:W-:Y:S01]  /*a2a0*/  @!P5 IMAD.IADD R219, R219, 0x1, -R236.reuse ;  /* 0x00000001dbdbd824 */ /* 0x100fe200078e0aec */
[----:B------:R-:W-:Y:S01]  /*a2b0*/  IABS R7, R4 ;  /* 0x0000000400077213 */ /* 0x000fe20000000000 */
[--C-:B------:R-:W-:Y:S01]  /*a2c0*/  @!P1 IMAD.IADD R218, R218, 0x1, -R236.reuse ;  /* 0x00000001dada9824 */ /* 0x100fe200078e0aec */
[C---:B------:R-:W-:Y:S01]  /*a2d0*/  ISETP.GT.U32.AND P5, PT, R236.reuse, R221, PT ;  /* 0x000000ddec00720c */ /* 0x040fe20003fa4070 */
[----:B------:R-:W-:Y:S02]  /*a2e0*/  @!P0 IMAD.IADD R217, R217, 0x1, -R236 ;  /* 0x00000001d9d98824 */ /* 0x000fe400078e0aec */
[C---:B------:R-:W-:Y:S01]  /*a2f0*/  IMAD R220, R236.reuse, R220, R5 ;  /* 0x000000dcecdc7224 */ /* 0x040fe200078e0205 */
[----:B------:R-:W-:Y:S01]  /*a300*/  ISETP.GT.U32.AND P1, PT, R236, R218, PT ;  /* 0x000000daec00720c */ /* 0x000fe20003f24070 */
[----:B------:R-:W-:Y:S01]  /*a310*/  VIADD R8, R152, 0xd9 ;  /* 0x000000d998087836 */ /* 0x000fe20000000000 */
[----:B------:R-:W-:Y:S01]  /*a320*/  ISETP.GT.U32.AND P0, PT, R236, R217, PT ;  /* 0x000000d9ec00720c */ /* 0x000fe20003f04070 */
[----:B------:R-:W-:Y:S01]  /*a330*/  IMAD.HI.U32 R3, R0, R7, RZ ;  /* 0x0000000700037227 */ /* 0x000fe200078e00ff */
[----:B------:R-:W-:-:S02]  /*a340*/  ISETP.GT.U32.AND P2, PT, R236, R220, PT ;  /* 0x000000dcec00720c */ /* 0x000fc40003f44070 */
[----:B------:R-:W-:Y:S01]  /*a350*/  IABS R5, R8 ;  /* 0x0000000800057213 */ /* 0x000fe20000000000 */
[----:B------:R-:W-:Y:S02]  /*a360*/  IMAD.MOV R3, RZ, RZ, -R3 ;  /* 0x000000ffff037224 */ /* 0x000fe400078e0a03 */
[----:B------:R-:W-:Y:S02]  /*a370*/  @!P5 IMAD.IADD R221, R221, 0x1, -R236 ;  /* 0x00000001ddddd824 */ /* 0x000fe400078e0aec */
[----:B------:R-:W-:Y:S02]  /*a380*/  VIADD R2, R152, 0xd8 ;  /* 0x000000d898027836 */ /* 0x000fe40000000000 */
[C---:B------:R-:W-:Y:S01]  /*a390*/  IMAD R222, R236.reuse, R3, R7 ;  /* 0x00000003ecde7224 */ /* 0x040fe200078e0207 */
[----:B------:R-:W-:Y:S01]  /*a3a0*/  ISETP.GT.U32.AND P5, PT, R236, R221, PT ;  /* 0x000000ddec00720c */ /* 0x000fe20003fa4070 */
[----:B------:R-:W-:Y:S01]  /*a3b0*/  IMAD.HI.U32 R3, R0, R5, RZ ;  /* 0x0000000500037227 */ /* 0x000fe200078e00ff */
[----:B------:R-:W-:-:S02]  /*a3c0*/  @!P1 IADD3 R218, R218, -R236, RZ ;  /* 0x800000ecdada9210 */ /* 0x000fc40007ffe0ff */
[----:B------:R-:W-:Y:S01]  /*a3d0*/  IABS R223, R2 ;  /* 0x0000000200df7213 */ /* 0x000fe20000000000 */
[----:B------:R-:W-:Y:S01]  /*a3e0*/  @!P2 IMAD.IADD R220, R220, 0x1, -R236 ;  /* 0x00000001dcdca824 */ /* 0x000fe200078e0aec */
[----:B------:R-:W-:Y:S01]  /*a3f0*/  @!P0 IADD3 R217, R217, -R236, RZ ;  /* 0x800000ecd9d98210 */ /* 0x000fe20007ffe0ff */
[----:B------:R-:W-:Y:S01]  /*a400*/  IMAD.MOV R3, RZ, RZ, -R3 ;  /* 0x000000ffff037224 */ /* 0x000fe200078e0a03 */
[----:B------:R-:W-:Y:S01]  /*a410*/  ISETP.GE.AND P0, PT, R6, RZ, PT ;  /* 0x000000ff0600720c */ /* 0x000fe20003f06270 */
[----:B------:R-:W-:Y:S01]  /*a420*/  @!P6 IMAD.MOV R218, RZ, RZ, -R218 ;  /* 0x000000ffffdae224 */ /* 0x000fe200078e0ada */
[----:B------:R-:W-:Y:S01]  /*a430*/  ISETP.GE.AND P2, PT, R2, RZ, PT ;  /* 0x000000ff0200720c */ /* 0x000fe20003f46270 */
[----:B------:R-:W-:Y:S01]  /*a440*/  IMAD.HI.U32 R2, R0, R223, RZ ;  /* 0x000000df00027227 */ /* 0x000fe200078e00ff */
[----:B------:R-:W-:Y:S02]  /*a450*/  ISETP.GT.U32.AND P6, PT, R236, R220, PT ;  /* 0x000000dcec00720c */ /* 0x000fe40003fc4070 */
[----:B------:R-:W-:Y:S01]  /*a460*/  IADD3 R6, R152, 0xda, RZ ;  /* 0x000000da98067810 */ /* 0x000fe20007ffe0ff */
[----:B------:R-:W-:Y:S01]  /*a470*/  IMAD R224, R236, R3, R5 ;  /* 0x00000003ece07224 */ /* 0x000fe200078e0205 */
[----:B------:R-:W-:Y:S01]  /*a480*/  IADD3 R2, -R2, RZ, RZ ;  /* 0x000000ff02027210 */ /* 0x000fe20007ffe1ff */
[----:B------:R-:W-:Y:S01]  /*a490*/  @!P5 IMAD.IADD R221, R221, 0x1, -R236 ;  /* 0x00000001ddddd824 */ /* 0x000fe200078e0aec */
[----:B------:R-:W-:Y:S01]  /*a4a0*/  IABS R225, R6 ;  /* 0x0000000600e17213 */ /* 0x000fe20000000000 */
[----:B------:R-:W-:Y:S01]  /*a4b0*/  @!P4 IMAD.MOV R217, RZ, RZ, -R217 ;  /* 0x000000ffffd9c224 */ /* 0x000fe200078e0ad9 */
[C---:B------:R-:W-:Y:S01]  /*a4c0*/  ISETP.GT.U32.AND P5, PT, R236.reuse, R224, PT ;  /* 0x000000e0ec00720c */ /* 0x040fe20003fa4070 */
[----:B------:R-:W-:Y:S01]  /*a4d0*/  @!P0 IMAD.MOV R219, RZ, RZ, -R219 ;  /* 0x000000ffffdb8224 */ /* 0x000fe200078e0adb */
[C---:B------:R-:W-:Y:S01]  /*a4e0*/  ISETP.GT.U32.AND P0, PT, R236.reuse, R222, PT ;  /* 0x000000deec00720c */ /* 0x040fe20003f04070 */
[----:B------:R-:W-:Y:S01]  /*a4f0*/  IMAD R223, R236, R2, R223 ;  /* 0x00000002ecdf7224 */ /* 0x000fe200078e02df */
[----:B------:R-:W-:Y:S01]  /*a500*/  ISETP.GE.AND P1, PT, R4, RZ, PT ;  /* 0x000000ff0400720c */ /* 0x000fe20003f26270 */
[----:B------:R-:W-:Y:S01]  /*a510*/  IMAD.HI.U32 R2, R0, R225, RZ ;  /* 0x000000e100027227 */ /* 0x000fe200078e00ff */
[----:B------:R-:W-:-:S02]  /*a520*/  IADD3 R4, R152, 0xdb, RZ ;  /* 0x000000db98047810 */ /* 0x000fc40007ffe0ff */
[----:B------:R-:W-:Y:S01]  /*a530*/  IADD3 R5, R152, 0xdc, RZ ;  /* 0x000000dc98057810 */ /* 0x000fe20007ffe0ff */
[--C-:B------:R-:W-:Y:S01]  /*a540*/  @!P6 IMAD.IADD R220, R220, 0x1, -R236.reuse ;  /* 0x00000001dcdce824 */ /* 0x100fe200078e0aec */
[----:B------:R-:W-:Y:S02]  /*a550*/  ISETP.GT.U32.AND P6, PT, R236, R223, PT ;  /* 0x000000dfec00720c */ /* 0x000fe40003fc4070 */
[----:B------:R-:W-:Y:S01]  /*a560*/  IADD3 R2, -R2, RZ, RZ ;  /* 0x000000ff02027210 */ /* 0x000fe20007ffe1ff */
[--C-:B------:R-:W-:Y:S01]  /*a570*/  @!P5 IMAD.IADD R224, R224, 0x1, -R236.reuse ;  /* 0x00000001e0e0d824 */ /* 0x100fe200078e0aec */
[----:B------:R-:W-:Y:S01]  /*a580*/  IABS R7, R4 ;  /* 0x0000000400077213 */ /* 0x000fe20000000000 */
[----:B------:R-:W-:Y:S01]  /*a590*/  @!P0 IMAD.IADD R222, R222, 0x1, -R236 ;  /* 0x00000001dede8824 */ /* 0x000fe200078e0aec */
[----:B------:R-:W-:Y:S01]  /*a5a0*/  IABS R227, R5 ;  /* 0x0000000500e37213 */ /* 0x000fe20000000000 */
[----:B------:R-:W-:Y:S01]  /*a5b0*/  IMAD R225, R236, R2, R225 ;  /* 0x00000002ece17224 */ /* 0x000fe200078e02e1 */
[----:B------:R-:W-:Y:S01]  /*a5c0*/  ISETP.GE.AND P4, PT, R9, RZ, PT ;  /* 0x000000ff0900720c */ /* 0x000fe20003f86270 */
[----:B------:R-:W-:Y:S01]  /*a5d0*/  IMAD.HI.U32 R3, R0, R7, RZ ;  /* 0x0000000700037227 */ /* 0x000fe200078e00ff */
[----:B------:R-:W-:-:S02]  /*a5e0*/  @!P3 IADD3 R220, -R220, RZ, RZ ;  /* 0x000000ffdcdcb210 */ /* 0x000fc40007ffe1ff */
[----:B------:R-:W-:Y:S01]  /*a5f0*/  ISETP.GT.U32.AND P3, PT, R236, R224, PT ;  /* 0x000000e0ec00720c */ /* 0x000fe20003f64070 */
[----:B------:R-:W-:Y:S01]  /*a600*/  IMAD.HI.U32 R2, R0, R227, RZ ;  /* 0x000000e300027227 */ /* 0x000fe200078e00ff */
[----:B------:R-:W-:Y:S02]  /*a610*/  ISETP.GE.AND P0, PT, R8, RZ, PT ;  /* 0x000000ff0800720c */ /* 0x000fe40003f06270 */
[----:B------:R-:W-:Y:S01]  /*a620*/  IADD3 R8, R152, 0xde, RZ ;  /* 0x000000de98087810 */ /* 0x000fe20007ffe0ff */
[----:B------:R-:W-:Y:S01]  /*a630*/  @!P6 IMAD.IADD R223, R223, 0x1, -R236 ;  /* 0x00000001dfdfe824 */ /* 0x000fe200078e0aec */
[C---:B------:R-:W-:Y:S01]  /*a640*/  ISETP.GT.U32.AND P6, PT, R236.reuse, R222, PT ;  /* 0x000000deec00720c */ /* 0x040fe20003fc4070 */
[----:B------:R-:W-:Y:S01]  /*a650*/  IMAD.MOV R3, RZ, RZ, -R3 ;  /* 0x000000ffff037224 */ /* 0x000fe200078e0a03 */
[----:B------:R-:W-:Y:S01]  /*a660*/  IABS R229, R8 ;  /* 0x0000000800e57213 */ /* 0x000fe20000000000 */
[----:B------:R-:W-:Y:S01]  /*a670*/  IMAD.MOV R2, RZ, RZ, -R2 ;  /* 0x000000ffff027224 */ /* 0x000fe200078e0a02 */
[C---:B------:R-:W-:Y:S01]  /*a680*/  ISETP.GT.U32.AND P5, PT, R236.reuse, R223, PT ;  /* 0x000000dfec00720c */ /* 0x040fe20003fa4070 */
[----:B------:R-:W-:Y:S01]  /*a690*/  IMAD R226, R236, R3, R7 ;  /* 0x00000003ece27224 */ /* 0x000fe200078e0207 */
[----:B------:R-:W-:Y:S01]  /*a6a0*/  IADD3 R7, R152, 0xdd, RZ ;  /* 0x000000dd98077810 */ /* 0x000fe20007ffe0ff */
[----:B------:R-:W-:Y:S01]  /*a6b0*/  IMAD R227, R236, R2, R227 ;  /* 0x00000002ece37224 */ /* 0x000fe200078e02e3 */
[----:B------:R-:W-:Y:S01]  /*a6c0*/  @!P3 IADD3 R224, R224, -R236, RZ ;  /* 0x800000ece0e0b210 */ /* 0x000fe20007ffe0ff */
[----:B------:R-:W-:Y:S01]  /*a6d0*/  @!P4 IMAD.MOV R221, RZ, RZ, -R221 ;  /* 0x000000ffffddc224 */ /* 0x000fe200078e0add */
[----:B------:R-:W-:Y:S01]  /*a6e0*/  ISETP.GT.U32.AND P4, PT, R236, R225, PT ;  /* 0x000000e1ec00720c */ /* 0x000fe20003f84070 */
[----:B------:R-:W-:Y:S01]  /*a6f0*/  VIADD R9, R152, 0xee ;  /* 0x000000ee98097836 */ /* 0x000fe20000000000 */
[----:B------:R-:W-:Y:S01]  /*a700*/  IABS R3, R7 ;  /* 0x0000000700037213 */ /* 0x000fe20000000000 */
[----:B------:R-:W-:Y:S01]  /*a710*/  @!P6 IMAD.IADD R222, R222, 0x1, -R236 ;  /* 0x00000001dedee824 */ /* 0x000fe200078e0aec */
[C---:B------:R-:W-:Y:S01]  /*a720*/  ISETP.GT.U32.AND P3, PT, R236.reuse, R227, PT ;  /* 0x000000e3ec00720c */ /* 0x040fe20003f64070 */
[----:B------:R-:W-:Y:S01]  /*a730*/  @!P0 IMAD.MOV R224, RZ, RZ, -R224 ;  /* 0x000000ffffe08224 */ /* 0x000fe200078e0ae0 */
[----:B------:R-:W-:Y:S01]  /*a740*/  ISETP.GT.U32.AND P6, PT, R236, R226, PT ;  /* 0x000000e2ec00720c */ /* 0x000fe20003fc4070 */
[----:B------:R-:W-:Y:S01]  /*a750*/  IMAD.HI.U32 R2, R0, R3, RZ ;  /* 0x0000000300027227 */ /* 0x000fe200078e00ff */
[----:B------:R-:W-:-:S02]  /*a760*/  IABS R18, R9 ;  /* 0x0000000900127213 */ /* 0x000fc40000000000 */
[----:B------:R-:W-:Y:S01]  /*a770*/  IABS R9, R155 ;  /* 0x0000009b00097213 */ /* 0x000fe20000000000 */
[----:B------:R-:W-:Y:S02]  /*a780*/  IMAD.MOV R2, RZ, RZ, -R2 ;  /* 0x000000ffff027224 */ /* 0x000fe400078e0a02 */
[--C-:B------:R-:W-:Y:S01]  /*a790*/  @!P4 IMAD.IADD R225, R225, 0x1, -R236.reuse ;  /* 0x00000001e1e1c824 */ /* 0x100fe200078e0aec */
[----:B------:R-:W-:Y:S01]  /*a7a0*/  ISETP.GE.AND P4, PT, R4, RZ, PT ;  /* 0x000000ff0400720c */ /* 0x000fe20003f86270 */
[----:B------:R-:W-:Y:S01]  /*a7b0*/  IMAD R228, R236, R2, R3 ;  /* 0x00000002ece47224 */ /* 0x000fe200078e0203 */
[----:B------:R-:W-:Y:S01]  /*a7c0*/  IADD3 R3, R152, 0xe0, RZ ;  /* 0x000000e098037810 */ /* 0x000fe20007ffe0ff */
[----:B------:R-:W-:Y:S02]  /*a7d0*/  @!P3 IMAD.IADD R227, R227, 0x1, -R236 ;  /* 0x00000001e3e3b824 */ /* 0x000fe400078e0aec */
[----:B------:R-:W-:Y:S01]  /*a7e0*/  @!P1 IMAD.MOV R222, RZ, RZ, -R222 ;  /* 0x000000ffffde9224 */ /* 0x000fe200078e0ade */
[----:B------:R-:W-:Y:S01]  /*a7f0*/  ISETP.GT.U32.AND P1, PT, R236, R225, PT ;  /* 0x000000e1ec00720c */ /* 0x000fe20003f24070 */
[----:B------:R-:W-:Y:S01]  /*a800*/  IMAD.HI.U32 R2, R0, R229, RZ ;  /* 0x000000e500027227 */ /* 0x000fe200078e00ff */
[----:B------:R-:W-:-:S02]  /*a810*/  @!P6 IADD3 R226, R226, -R236, RZ ;  /* 0x800000ece2e2e210 */ /* 0x000fc40007ffe0ff */
[C---:B------:R-:W-:Y:S01]  /*a820*/  ISETP.GT.U32.AND P3, PT, R236.reuse, R227, PT ;  /* 0x000000e3ec00720c */ /* 0x040fe20003f64070 */
[----:B------:R-:W-:Y:S01]  /*a830*/  @!P5 IMAD.IADD R223, R223, 0x1, -R236 ;  /* 0x00000001dfdfd824 */ /* 0x000fe200078e0aec */
[----:B------:R-:W-:Y:S01]  /*a840*/  ISETP.GT.U32.AND P0, PT, R236, R228, PT ;  /* 0x000000e4ec00720c */ /* 0x000fe20003f04070 */
[----:B------:R-:W-:Y:S01]  /*a850*/  IMAD.MOV R2, RZ, RZ, -R2 ;  /* 0x000000ffff027224 */ /* 0x000fe200078e0a02 */
[----:B------:R-:W-:Y:S01]  /*a860*/  ISETP.GE.AND P5, PT, R6, RZ, PT ;  /* 0x000000ff0600720c */ /* 0x000fe20003fa6270 */
[----:B------:R-:W-:Y:S01]  /*a870*/  VIADD R4, R152, 0xe2 ;  /* 0x000000e298047836 */ /* 0x000fe20000000000 */
[C---:B------:R-:W-:Y:S01]  /*a880*/  ISETP.GT.U32.AND P6, PT, R236.reuse, R226, PT ;  /* 0x000000e2ec00720c */ /* 0x040fe20003fc4070 */
[----:B------:R-:W-:Y:S01]  /*a890*/  IMAD R229, R236, R2, R229 ;  /* 0x00000002ece57224 */ /* 0x000fe200078e02e5 */
[----:B------:R-:W-:Y:S01]  /*a8a0*/  IABS R231, R3 ;  /* 0x0000000300e77213 */ /* 0x000fe20000000000 */
[C---:B------:R-:W-:Y:S01]  /*a8b0*/  VIADD R2, R152.reuse, 0xdf ;  /* 0x000000df98027836 */ /* 0x040fe20000000000 */
[----:B------:R-:W-:Y:S01]  /*a8c0*/  @!P1 IADD3 R225, R225, -R236, RZ ;  /* 0x800000ece1e19210 */ /* 0x000fe20007ffe0ff */
[----:B------:R-:W-:Y:S01]  /*a8d0*/  VIADD R6, R152, 0xe1 ;  /* 0x000000e198067836 */ /* 0x000fe20000000000 */
[----:B------:R-:W-:-:S02]  /*a8e0*/  ISETP.GE.AND P1, PT, R7, RZ, PT ;  /* 0x000000ff0700720c */ /* 0x000fc40003f26270 */
[----:B------:R-:W-:Y:S01]  /*a8f0*/  @!P3 IADD3 R227, R227, -R236, RZ ;  /* 0x800000ece3e3b210 */ /* 0x000fe20007ffe0ff */
[--C-:B------:R-:W-:Y:S01]  /*a900*/  @!P0 IMAD.IADD R228, R228, 0x1, -R236.reuse ;  /* 0x00000001e4e48824 */ /* 0x100fe200078e0aec */
[----:B------:R-:W-:Y:S01]  /*a910*/  ISETP.GE.AND P3, PT, R2, RZ, PT ;  /* 0x000000ff0200720c */ /* 0x000fe20003f66270 */
[----:B------:R-:W-:Y:S01]  /*a920*/  @!P5 IMAD.MOV R225, RZ, RZ, -R225 ;  /* 0x000000ffffe1d224 */ /* 0x000fe200078e0ae1 */
[----:B------:R-:W-:Y:S01]  /*a930*/  IABS R2, R2 ;  /* 0x0000000200027213 */ /* 0x000fe20000000000 */
[----:B------:R-:W-:Y:S01]  /*a940*/  @!P6 IMAD.IADD R226, R226, 0x1, -R236 ;  /* 0x00000001e2e2e824 */ /* 0x000fe200078e0aec */
[----:B------:R-:W-:Y:S02]  /*a950*/  ISETP.GE.AND P5, PT, R3, RZ, PT ;  /* 0x000000ff0300720c */ /* 0x000fe40003fa6270 */
[----:B------:R-:W-:Y:S01]  /*a960*/  ISETP.GT.U32.AND P0, PT, R236, R228, PT ;  /* 0x000000e4ec00720c */ /* 0x000fe20003f04070 */
[----:B------:R-:W-:Y:S01]  /*a970*/  @!P4 IMAD.MOV R226, RZ, RZ, -R226 ;  /* 0x000000ffffe2c224 */ /* 0x000fe200078e0ae2 */
[----:B------:R-:W-:-:S02]  /*a980*/  MOV R3, R2 ;  /* 0x0000000200037202 */ /* 0x000fc40000000f00 */
[----:B------:R-:W-:Y:S02]  /*a990*/  ISETP.GT.U32.AND P4, PT, R236, R229, PT ;  /* 0x000000e5ec00720c */ /* 0x000fe40003f84070 */
[----:B------:R-:W-:Y:S01]  /*a9a0*/  @!P2 IADD3 R223, -R223, RZ, RZ ;  /* 0x000000ffdfdfa210 */ /* 0x000fe20007ffe1ff */
[----:B------:R-:W-:Y:S01]  /*a9b0*/  IMAD.HI.U32 R2, R0, R3, RZ ;  /* 0x0000000300027227 */ /* 0x000fe200078e00ff */
[----:B------:R-:W-:Y:S02]  /*a9c0*/  ISETP.GE.AND P2, PT, R5, RZ, PT ;  /* 0x000000ff0500720c */ /* 0x000fe40003f46270 */
[----:B------:R-:W-:Y:S01]  /*a9d0*/  IABS R233, R4 ;  /* 0x0000000400e97213 */ /* 0x000fe20000000000 */
[----:B------:R-:W-:Y:S01]  /*a9e0*/  IMAD.MOV R2, RZ, RZ, -R2 ;  /* 0x000000ffff027224 */ /* 0x000fe200078e0a02 */
[----:B------:R-:W-:Y:S02]  /*a9f0*/  ISETP.GE.AND P6, PT, R8, RZ, PT ;  /* 0x000000ff0800720c */ /* 0x000fe40003fc6270 */
[----:B------:R-:W-:Y:S01]  /*aa00*/  @!P0 IADD3 R228, R228, -R236, RZ ;  /* 0x800000ece4e48210 */ /* 0x000fe20007ffe0ff */
[----:B------:R-:W-:Y:S01]  /*aa10*/  IMAD R230, R236, R2, R3 ;  /* 0x00000002ece67224 */ /* 0x000fe200078e0203 */
[----:B------:R-:W-:Y:S01]  /*aa20*/  ISETP.GE.AND P0, PT, R4, RZ, PT ;  /* 0x000000ff0400720c */ /* 0x000fe20003f06270 */
[----:B------:R-:W-:Y:S01]  /*aa30*/  @!P4 IMAD.IADD R229, R229, 0x1, -R236 ;  /* 0x00000001e5e5c824 */ /* 0x000fe200078e0aec */
[----:B------:R-:W-:Y:S01]  /*aa40*/  IABS R5, R6 ;  /* 0x0000000600057213 */ /* 0x000fe20000000000 */
[----:B------:R-:W-:Y:S01]  /*aa50*/  @!P1 IMAD.MOV R228, RZ, RZ, -R228 ;  /* 0x000000ffffe49224 */ /* 0x000fe200078e0ae4 */
[----:B------:R-:W-:Y:S01]  /*aa60*/  ISETP.GT.U32.AND P1, PT, R236, R230, PT ;  /* 0x000000e6ec00720c */ /* 0x000fe20003f24070 */
[----:B------:R-:W-:Y:S01]  /*aa70*/  IMAD.HI.U32 R4, R0, R231, RZ ;  /* 0x000000e700047227 */ /* 0x000fe200078e00ff */
[----:B------:R-:W-:-:S03]  /*aa80*/  ISETP.GT.U32.AND P4, PT, R236, R229, PT ;  /* 0x000000e5ec00720c */ /* 0x000fc60003f84070 */
[----:B------:R-:W-:Y:S01]  /*aa90*/  @!P2 IMAD.MOV R227, RZ, RZ, -R227 ;  /* 0x000000ffffe3a224 */ /* 0x000fe200078e0ae3 */
[----:B------:R-:W-:Y:S01]  /*aaa0*/  IADD3 R4, -R4, RZ, RZ ;  /* 0x000000ff04047210 */ /* 0x000fe20007ffe1ff */
[----:B------:R-:W-:Y:S01]  /*aab0*/  VIADD R3, R152, 0xe5 ;  /* 0x000000e598037836 */ /* 0x000fe20000000000 */
[----:B------:R-:W-:Y:S01]  /*aac0*/  ISETP.GE.AND P2, PT, R6, RZ, PT ;  /* 0x000000ff0600720c */ /* 0x000fe20003f46270 */
[----:B------:R-:W-:-:S03]  /*aad0*/  IMAD.HI.U32 R6, R0, R5, RZ ;  /* 0x0000000500067227 */ /* 0x000fc600078e00ff */
[----:B------:R-:W-:Y:S01]  /*aae0*/  IABS R244, R3 ;  /* 0x0000000300f47213 */ /* 0x000fe20000000000 */
[----:B------:R-:W-:Y:S02]  /*aaf0*/  @!P1 IMAD.IADD R230, R230, 0x1, -R236 ;  /* 0x00000001e6e69824 */ /* 0x000fe400078e0aec */
[----:B------:R-:W-:Y:S01]  /*ab00*/  @!P4 IADD3 R229, R229, -R236, RZ ;  /* 0x800000ece5e5c210 */ /* 0x000fe20007ffe0ff */
[----:B------:R-:W-:Y:S01]  /*ab10*/  IMAD R231, R236, R4, R231 ;  /* 0x00000004ece77224 */ /* 0x000fe200078e02e7 */
[----:B------:R-:W-:Y:S01]  /*ab20*/  IADD3 R4, R152, 0xe3, RZ ;  /* 0x000000e398047810 */ /* 0x000fe20007ffe0ff */
[----:B------:R-:W-:Y:S01]  /*ab30*/  IMAD.MOV R6, RZ, RZ, -R6 ;  /* 0x000000ffff067224 */ /* 0x000fe200078e0a06 */
[C---:B------:R-:W-:Y:S01]  /*ab40*/  ISETP.GT.U32.AND P1, PT, R236.reuse, R230, PT ;  /* 0x000000e6ec00720c */ /* 0x040fe20003f24070 */
[----:B------:R-:W-:Y:S01]  /*ab50*/  @!P6 IMAD.MOV R229, RZ, RZ, -R229 ;  /* 0x000000ffffe5e224 */ /* 0x000fe200078e0ae5 */
[C---:B------:R-:W-:Y:S01]  /*ab60*/  ISETP.GT.U32.AND P6, PT, R236.reuse, R231, PT ;  /* 0x000000e7ec00720c */ /* 0x040fe20003fc4070 */
[----:B------:R-:W-:Y:S01]  /*ab70*/  IMAD R232, R236, R6, R5 ;  /* 0x00000006ece87224 */ /* 0x000fe200078e0205 */
[----:B------:R-:W-:Y:S01]  /*ab80*/  IABS R234, R4 ;  /* 0x0000000400ea7213 */ /* 0x000fe20000000000 */
[----:B------:R-:W-:Y:S01]  /*ab90*/  IMAD.HI.U32 R7, R0, R233, RZ ;  /* 0x000000e900077227 */ /* 0x000fe200078e00ff */
[----:B------:R-:W-:-:S03]  /*aba0*/  ISETP.GE.AND P4, PT, R4, RZ, PT ;  /* 0x000000ff0400720c */ /* 0x000fc60003f86270 */
[----:B------:R-:W-:Y:S02]  /*abb0*/  IMAD.MOV R7, RZ, RZ, -R7 ;  /* 0x000000ffff077224 */ /* 0x000fe400078e0a07 */
[----:B------:R-:W-:-:S04]  /*abc0*/  IMAD.HI.U32 R6, R0, R244, RZ ;  /* 0x000000f400067227 */ /* 0x000fc800078e00ff */
[----:B------:R-:W-:Y:S01]  /*abd0*/  @!P1 IMAD.IADD R230, R230, 0x1, -R236 ;  /* 0x00000001e6e69824 */ /* 0x000fe200078e0aec */
[C---:B------:R-:W-:Y:S01]  /*abe0*/  ISETP.GT.U32.AND P1, PT, R236.reuse, R232, PT ;  /* 0x000000e8ec00720c */ /* 0x040fe20003f24070 */
[----:B------:R-:W-:Y:S01]  /*abf0*/  IMAD R233, R236, R7, R233 ;  /* 0x00000007ece97224 */ /* 0x000fe200078e02e9 */
[----:B------:R-:W-:Y:S01]  /*ac00*/  @!P6 IADD3 R231, R231, -R236, RZ ;  /* 0x800000ece7e7e210 */ /* 0x000fe20007ffe0ff */
[----:B------:R-:W-:Y:S01]  /*ac10*/  IMAD.HI.U32 R8, R0, R234, RZ ;  /* 0x000000ea00087227 */ /* 0x000fe200078e00ff */
[----:B------:R-:W-:Y:S02]  /*ac20*/  IADD3 R6, -R6, RZ, RZ ;  /* 0x000000ff06067210 */ /* 0x000fe40007ffe1ff */
[----:B------:R-:W-:Y:S01]  /*ac30*/  ISETP.GT.U32.AND P6, PT, R236, R231, PT ;  /* 0x000000e7ec00720c */ /* 0x000fe20003fc4070 */
[----:B------:R-:W-:Y:S01]  /*ac40*/  IMAD.HI.U32 R4, R0, R246, RZ ;  /* 0x000000f600047227 */ /* 0x000fe200078e00ff */
[----:B------:R-:W-:-:S03]  /*ac50*/  @!P3 IADD3 R230, -R230, RZ, RZ ;  /* 0x000000ffe6e6b210 */ /* 0x000fc60007ffe1ff */
[----:B------:R-:W-:Y:S01]  /*ac60*/  IMAD R244, R236, R6, R244 ;  /* 0x00000006ecf47224 */ /* 0x000fe200078e02f4 */
[----:B------:R-:W-:Y:S01]  /*ac70*/  IADD3 R4, -R4, RZ, RZ ;  /* 0x000000ff04047210 */ /* 0x000fe20007ffe1ff */
[----:B------:R-:W-:Y:S02]  /*ac80*/  @!P1 IMAD.IADD R232, R232, 0x1, -R236 ;  /* 0x00000001e8e89824 */ /* 0x000fe400078e0aec */
[----:B------:R-:W-:-:S03]  /*ac90*/  IMAD.HI.U32 R5, R0, R245, RZ ;  /* 0x000000f500057227 */ /* 0x000fc600078e00ff */
[C---:B------:R-:W-:Y:S01]  /*aca0*/  ISETP.GT.U32.AND P1, PT, R236.reuse, R232, PT ;  /* 0x000000e8ec00720c */ /* 0x040fe20003f24070 */
[----:B------:R-:W-:Y:S01]  /*acb0*/  @!P6 IMAD.IADD R231, R231, 0x1, -R236 ;  /* 0x00000001e7e7e824 */ /* 0x000fe200078e0aec */
[C---:B------:R-:W-:Y:S01]  /*acc0*/  ISETP.GT.U32.AND P6, PT, R236.reuse, R233, PT ;  /* 0x000000e9ec00720c */ /* 0x040fe20003fc4070 */
[----:B------:R-:W-:Y:S02]  /*acd0*/  IMAD.MOV R8, RZ, RZ, -R8 ;  /* 0x000000ffff087224 */ /* 0x000fe400078e0a08 */
[----:B------:R-:W-:Y:S02]  /*ace0*/  IMAD.MOV R5, RZ, RZ, -R5 ;  /* 0x000000ffff057224 */ /* 0x000fe400078e0a05 */
[----:B------:R-:W-:Y:S01]  /*acf0*/  IMAD R234, R236, R8, R234 ;  /* 0x00000008ecea7224 */ /* 0x000fe200078e02ea */
[C---:B------:R-:W-:Y:S01]  /*ad00*/  IADD3 R8, R152.reuse, 0xef, RZ ;  /* 0x000000ef98087810 */ /* 0x040fe20007ffe0ff */
[----:B------:R-:W-:Y:S02]  /*ad10*/  VIADD R2, R152, 0xe4 ;  /* 0x000000e498027836 */ /* 0x000fe40000000000 */
[C---:B------:R-:W-:Y:S01]  /*ad20*/  IMAD R245, R236.reuse, R5, R245 ;  /* 0x00000005ecf57224 */ /* 0x040fe200078e02f5 */
[C---:B------:R-:W-:Y:S01]  /*ad30*/  ISETP.GT.U32.AND P3, PT, R236.reuse, R234, PT ;  /* 0x000000eaec00720c */ /* 0x040fe20003f64070 */
[----:B------:R-:W-:Y:S01]  /*ad40*/  IMAD R246, R236, R4, R246 ;  /* 0x00000004ecf67224 */ /* 0x000fe200078e02f6 */
[----:B------:R-:W-:Y:S01]  /*ad50*/  @!P1 IADD3 R232, R232, -R236, RZ ;  /* 0x800000ece8e89210 */ /* 0x000fe20007ffe0ff */
[----:B------:R-:W-:Y:S01]  /*ad60*/  @!P6 IMAD.IADD R233, R233, 0x1, -R236 ;  /* 0x00000001e9e9e824 */ /* 0x000fe200078e0aec */
[----:B------:R-:W-:Y:S01]  /*ad70*/  ISETP.GT.U32.AND P1, PT, R236, R244, PT ;  /* 0x000000f4ec00720c */ /* 0x000fe20003f24070 */
[----:B------:R-:W-:Y:S01]  /*ad80*/  IMAD.HI.U32 R4, R0, R248, RZ ;  /* 0x000000f800047227 */ /* 0x000fe200078e00ff */
[----:B------:R-:W-:-:S02]  /*ad90*/  IABS R235, R2 ;  /* 0x0000000200eb7213 */ /* 0x000fc40000000000 */
[----:B------:R-:W-:Y:S01]  /*ada0*/  ISETP.GT.U32.AND P6, PT, R236, R233, PT ;  /* 0x000000e9ec00720c */ /* 0x000fe20003fc4070 */
[----:B------:R-:W-:Y:S01]  /*adb0*/  @!P5 IMAD.MOV R231, RZ, RZ, -R231 ;  /* 0x000000ffffe7d224 */ /* 0x000fe200078e0ae7 */
[----:B------:R-:W-:Y:S01]  /*adc0*/  IADD3 R4, -R4, RZ, RZ ;  /* 0x000000ff04047210 */ /* 0x000fe20007ffe1ff */
[----:B------:R-:W-:Y:S01]  /*add0*/  IMAD.HI.U32 R7, R0, R235, RZ ;  /* 0x000000eb00077227 */ /* 0x000fe200078e00ff */
[----:B------:R-:W-:Y:S02]  /*ade0*/  IABS R5, R239 ;  /* 0x000000ef00057213 */ /* 0x000fe40000000000 */
[----:B------:R-:W-:Y:S01]  /*adf0*/  IABS R17, R8 ;  /* 0x0000000800117213 */ /* 0x000fe20000000000 */
[----:B------:R-:W-:Y:S01]  /*ae00*/  IMAD R248, R236, R4, R248 ;  /* 0x00000004ecf87224 */ /* 0x000fe200078e02f8 */
[----:B------:R-:W-:Y:S01]  /*ae10*/  IABS R8, R157 ;  /* 0x0000009d00087213 */ /* 0x000fe20000000000 */
[----:B------:R-:W-:Y:S02]  /*ae20*/  @!P1 IMAD.IADD R244, R244, 0x1, -R236 ;  /* 0x00000001f4f49824 */ /* 0x000fe400078e0aec */
[----:B------:R-:W-:-:S02]  /*ae30*/  IMAD.MOV R7, RZ, RZ, -R7 ;  /* 0x000000ffff077224 */ /* 0x000fc400078e0a07 */
[----:B------:R-:W-:Y:S01]  /*ae40*/  @!P6 IADD3 R233, R233, -R236, RZ ;  /* 0x800000ece9e9e210 */ /* 0x000fe20007ffe0ff */
[----:B------:R-:W-:Y:S01]  /*ae50*/  @!P3 IMAD.IADD R234, R234, 0x1, -R236 ;  /* 0x00000001eaeab824 */ /* 0x000fe200078e0aec */
[C---:B------:R-:W-:Y:S01]  /*ae60*/  ISETP.GT.U32.AND P1, PT, R236.reuse, R244, PT ;  /* 0x000000f4ec00720c */ /* 0x040fe20003f24070 */
[C---:B------:R-:W-:Y:S01]  /*ae70*/  IMAD R235, R236.reuse, R7, R235 ;  /* 0x00000007eceb7224 */ /* 0x040fe200078e02eb */
[----:B------:R-:W-:Y:S01]  /*ae80*/  ISETP.GT.U32.AND P6, PT, R236, R245, PT ;  /* 0x000000f5ec00720c */ /* 0x000fe20003fc4070 */
[----:B------:R-:W-:Y:S01]  /*ae90*/  IMAD.HI.U32 R6, R0, R249, RZ ;  /* 0x000000f900067227 */ /* 0x000fe200078e00ff */
[C---:B------:R-:W-:Y:S02]  /*aea0*/  ISETP.GT.U32.AND P3, PT, R236.reuse, R234, PT ;  /* 0x000000eaec00720c */ /* 0x040fe40003f64070 */
[----:B------:R-:W-:Y:S01]  /*aeb0*/  ISETP.GT.U32.AND P5, PT, R236, R235, PT ;  /* 0x000000ebec00720c */ /* 0x000fe20003fa4070 */
[----:B------:R-:W-:Y:S01]  /*aec0*/  IMAD.MOV R6, RZ, RZ, -R6 ;  /* 0x000000ffff067224 */ /* 0x000fe200078e0a06 */
[----:B------:R-:W-:Y:S01]  /*aed0*/  IABS R7, R152 ;  /* 0x0000009800077213 */ /* 0x000fe20000000000 */
[----:B------:R-:W-:-:S04]  /*aee0*/  IMAD.HI.U32 R4, R0, R250, RZ ;  /* 0x000000fa00047227 */ /* 0x000fc800078e00ff */
[--C-:B------:R-:W-:Y:S01]  /*aef0*/  @!P1 IMAD.IADD R244, R244, 0x1, -R236.reuse ;  /* 0x00000001f4f49824 */ /* 0x100fe200078e0aec */
[C---:B------:R-:W-:Y:S01]  /*af00*/  ISETP.GT.U32.AND P1, PT, R236.reuse, R248, PT ;  /* 0x000000f8ec00720c */ /* 0x040fe20003f24070 */
[----:B------:R-:W-:Y:S02]  /*af10*/  @!P6 IMAD.IADD R245, R245, 0x1, -R236 ;  /* 0x00000001f5f5e824 */ /* 0x000fe400078e0aec */
[----:B------:R-:W-:Y:S02]  /*af20*/  IMAD R249, R236, R6, R249 ;  /* 0x00000006ecf97224 */ /* 0x000fe400078e02f9 */
[----:B------:R-:W-:Y:S01]  /*af30*/  IMAD.HI.U32 R6, R0, R252, RZ ;  /* 0x000000fc00067227 */ /* 0x000fe200078e00ff */
[----:B------:R-:W-:-:S03]  /*af40*/  ISETP.GT.U32.AND P6, PT, R236, R245, PT ;  /* 0x000000f5ec00720c */ /* 0x000fc60003fc4070 */
[----:B------:R-:W-:Y:S02]  /*af50*/  IMAD.MOV R4, RZ, RZ, -R4 ;  /* 0x000000ffff047224 */ /* 0x000fe400078e0a04 */
[--C-:B------:R-:W-:Y:S01]  /*af60*/  @!P3 IMAD.IADD R234, R234, 0x1, -R236.reuse ;  /* 0x00000001eaeab824 */ /* 0x100fe200078e0aec */
[----:B------:R-:W-:Y:S01]  /*af70*/  ISETP.GT.U32.AND P3, PT, R236, R246, PT ;  /* 0x000000f6ec00720c */ /* 0x000fe20003f64070 */
[--C-:B------:R-:W-:Y:S02]  /*af80*/  @!P1 IMAD.IADD R248, R248, 0x1, -R236.reuse ;  /* 0x00000001f8f89824 */ /* 0x100fe400078e0aec */
[----:B------:R-:W-:Y:S02]  /*af90*/  @!P5 IMAD.IADD R235, R235, 0x1, -R236 ;  /* 0x00000001ebebd824 */ /* 0x000fe400078e0aec */
[C---:B------:R-:W-:Y:S01]  /*afa0*/  IMAD R250, R236.reuse, R4, R250 ;  /* 0x00000004ecfa7224 */ /* 0x040fe200078e02fa */
[C---:B------:R-:W-:Y:S01]  /*afb0*/  ISETP.GT.U32.AND P1, PT, R236.reuse, R248, PT ;  /* 0x000000f8ec00720c */ /* 0x040fe20003f24070 */
[----:B------:R-:W-:Y:S01]  /*afc0*/  @!P6 IMAD.IADD R245, R245, 0x1, -R236 ;  /* 0x00000001f5f5e824 */ /* 0x000fe200078e0aec */
[----:B------:R-:W-:Y:S01]  /*afd0*/  ISETP.GT.U32.AND P6, PT, R236, R249, PT ;  /* 0x000000f9ec00720c */ /* 0x000fe20003fc4070 */
[----:B------:R-:W-:Y:S01]  /*afe0*/  IMAD.HI.U32 R247, R0, R5, RZ ;  /* 0x0000000500f77227 */ /* 0x000fe200078e00ff */
[----:B------:R-:W-:-:S02]  /*aff0*/  IADD3 R4, -R6, RZ, RZ ;  /* 0x000000ff06047210 */ /* 0x000fc40007ffe1ff */
[----:B------:R-:W-:Y:S01]  /*b000*/  ISETP.GT.U32.AND P5, PT, R236, R235, PT ;  /* 0x000000ebec00720c */ /* 0x000fe20003fa4070 */
[----:B------:R-:W-:Y:S01]  /*b010*/  IMAD.MOV R247, RZ, RZ, -R247 ;  /* 0x000000fffff77224 */ /* 0x000fe200078e0af7 */
[----:B------:R-:W-:Y:S01]  /*b020*/  @!P3 IADD3 R246, R246, -R236, RZ ;  /* 0x800000ecf6f6b210 */ /* 0x000fe20007ffe0ff */
[C---:B------:R-:W-:Y:S02]  /*b030*/  IMAD R252, R236.reuse, R4, R252 ;  /* 0x00000004ecfc7224 */ /* 0x040fe400078e02fc */
[C---:B------:R-:W-:Y:S01]  /*b040*/  IMAD R247, R236.reuse, R247, R5 ;  /* 0x000000f7ecf77224 */ /* 0x040fe200078e0205 */
[----:B------:R-:W-:Y:S01]  /*b050*/  ISETP.GT.U32.AND P3, PT, R236, R246, PT ;  /* 0x000000f6ec00720c */ /* 0x000fe20003f64070 */
[----:B------:R-:W-:Y:S01]  /*b060*/  IMAD.HI.U32 R4, R0, R18, RZ ;  /* 0x0000001200047227 */ /* 0x000fe200078e00ff */
[----:B------:R-:W-:Y:S02]  /*b070*/  @!P1 IADD3 R248, R248, -R236, RZ ;  /* 0x800000ecf8f89210 */ /* 0x000fe40007ffe0ff */
[----:B------:R-:W-:Y:S01]  /*b080*/  ISETP.GT.U32.AND P1, PT, R236, R252, PT ;  /* 0x000000fcec00720c */ /* 0x000fe20003f24070 */
[----:B------:R-:W-:-:S02]  /*b090*/  @!P6 IMAD.IADD R249, R249, 0x1, -R236 ;  /* 0x00000001f9f9e824 */ /* 0x000fc400078e0aec */
[----:B------:R-:W-:Y:S01]  /*b0a0*/  @!P5 IADD3 R235, R235, -R236, RZ ;  /* 0x800000ecebebd210 */ /* 0x000fe20007ffe0ff */
[----:B------:R-:W-:Y:S01]  /*b0b0*/  IMAD.HI.U32 R6, R0, R17, RZ ;  /* 0x0000001100067227 */ /* 0x000fe200078e00ff */
[C---:B------:R-:W-:Y:S02]  /*b0c0*/  ISETP.GT.U32.AND P5, PT, R236.reuse, R247, PT ;  /* 0x000000f7ec00720c */ /* 0x040fe40003fa4070 */
[----:B------:R-:W-:Y:S01]  /*b0d0*/  ISETP.GT.U32.AND P6, PT, R236, R249, PT ;  /* 0x000000f9ec00720c */ /* 0x000fe20003fc4070 */
[----:B------:R-:W-:-:S04]  /*b0e0*/  IMAD.HI.U32 R5, R0, R251, RZ ;  /* 0x000000fb00057227 */ /* 0x000fc800078e00ff */
[--C-:B------:R-:W-:Y:S01]  /*b0f0*/  @!P3 IMAD.IADD R246, R246, 0x1, -R236.reuse ;  /* 0x00000001f6f6b824 */ /* 0x100fe200078e0aec */
[----:B------:R-:W-:Y:S01]  /*b100*/  ISETP.GT.U32.AND P3, PT, R236, R250, PT ;  /* 0x000000faec00720c */ /* 0x000fe20003f64070 */
[----:B------:R-:W-:Y:S01]  /*b110*/  @!P1 IMAD.IADD R252, R252, 0x1, -R236 ;  /* 0x00000001fcfc9824 */ /* 0x000fe200078e0aec */
[----:B------:R-:W-:Y:S01]  /*b120*/  IADD3 R5, -R5, RZ, RZ ;  /* 0x000000ff05057210 */ /* 0x000fe20007ffe1ff */
[----:B------:R-:W-:-:S03]  /*b130*/  IMAD.HI.U32 R19, R0, R8, RZ ;  /* 0x0000000800137227 */ /* 0x000fc600078e00ff */
[C---:B------:R-:W-:Y:S01]  /*b140*/  ISETP.GT.U32.AND P1, PT, R236.reuse, R252, PT ;  /* 0x000000fcec00720c */ /* 0x040fe20003f24070 */
[----:B------:R-:W-:Y:S01]  /*b150*/  @!P5 IMAD.IADD R247, R247, 0x1, -R236 ;  /* 0x00000001f7f7d824 */ /* 0x000fe200078e0aec */
[----:B------:R-:W-:Y:S01]  /*b160*/  @!P6 IADD3 R249, R249, -R236, RZ ;  /* 0x800000ecf9f9e210 */ /* 0x000fe20007ffe0ff */
[----:B------:R-:W-:Y:S01]  /*b170*/  IMAD R251, R236, R5, R251 ;  /* 0x00000005ecfb7224 */ /* 0x000fe200078e02fb */
[----:B------:R-:W-:Y:S01]  /*b180*/  ISETP.GE.AND P6, PT, R2, RZ, PT ;  /* 0x000000ff0200720c */ /* 0x000fe20003fc6270 */
[----:B------:R-:W-:Y:S01]  /*b190*/  IMAD.HI.U32 R5, R0, R7, RZ ;  /* 0x0000000700057227 */ /* 0x000fe200078e00ff */
[----:B------:R-:W-:Y:S02]  /*b1a0*/  IADD3 R2, -R4, RZ, RZ ;  /* 0x000000ff04027210 */ /* 0x000fe40007ffe1ff */
[----:B------:R-:W-:Y:S01]  /*b1b0*/  ISETP.GT.U32.AND P5, PT, R236, R247, PT ;  /* 0x000000f7ec00720c */ /* 0x000fe20003fa4070 */
[----:B------:R-:W-:Y:S01]  /*b1c0*/  IMAD.MOV R4, RZ, RZ, -R6 ;  /* 0x000000ffff047224 */ /* 0x000fe200078e0a06 */
[----:B------:R-:W-:Y:S01]  /*b1d0*/  IABS R6, R158 ;  /* 0x0000009e00067213 */ /* 0x000fe20000000000 */
[----:B------:R-:W-:-:S02]  /*b1e0*/  @!P3 IMAD.IADD R250, R250, 0x1, -R236 ;  /* 0x00000001fafab824 */ /* 0x000fc400078e0aec */
[----:B------:R-:W-:Y:S02]  /*b1f0*/  IMAD R17, R236, R4, R17 ;  /* 0x00000004ec117224 */ /* 0x000fe400078e0211 */
[----:B------:R-:W-:Y:S01]  /*b200*/  @!P1 IMAD.IADD R252, R252, 0x1, -R236 ;  /* 0x00000001fcfc9824 */ /* 0x000fe200078e0aec */
[C---:B------:R-:W-:Y:S01]  /*b210*/  ISETP.GT.U32.AND P3, PT, R236.reuse, R250, PT ;  /* 0x000000faec00720c */ /* 0x040fe20003f64070 */
[C---:B------:R-:W-:Y:S01]  /*b220*/  IMAD R18, R236.reuse, R2, R18 ;  /* 0x00000002ec127224 */ /* 0x040fe200078e0212 */
[----:B------:R-:W-:Y:S01]  /*b230*/  ISETP.GT.U32.AND P1, PT, R236, R17, PT ;  /* 0x00000011ec00720c */ /* 0x000fe20003f24070 */
[----:B------:R-:W-:-:S04]  /*b240*/  IMAD.HI.U32 R2, R0, R16, RZ ;  /* 0x0000001000027227 */ /* 0x000fc800078e00ff */
[----:B------:R-:W-:Y:S01]  /*b250*/  @!P5 IMAD.IADD R247, R247, 0x1, -R236 ;  /* 0x00000001f7f7d824 */ /* 0x000fe200078e0aec */
[----:B------:R-:W-:Y:S01]  /*b260*/  ISETP.GT.U32.AND P5, PT, R236, R251, PT ;  /* 0x000000fbec00720c */ /* 0x000fe20003fa4070 */
[----:B------:R-:W-:Y:S01]  /*b270*/  IMAD.MOV R5, RZ, RZ, -R5 ;  /* 0x000000ffff057224 */ /* 0x000fe200078e0a05 */
[----:B------:R-:W-:Y:S01]  /*b280*/  IADD3 R2, -R2, RZ, RZ ;  /* 0x000000ff02027210 */ /* 0x000fe20007ffe1ff */
[----:B------:R-:W-:-:S04]  /*b290*/  IMAD.HI.U32 R4, R0, R13, RZ ;  /* 0x0000000d00047227 */ /* 0x000fc800078e00ff */
[--C-:B------:R-:W-:Y:S02]  /*b2a0*/  @!P1 IMAD.IADD R17, R17, 0x1, -R236.reuse ;  /* 0x0000000111119824 */ /* 0x100fe400078e0aec */
[----:B------:R-:W-:Y:S01]  /*b2b0*/  @!P3 IMAD.IADD R250, R250, 0x1, -R236 ;  /* 0x00000001fafab824 */ /* 0x000fe200078e0aec */
[----:B------:R-:W-:Y:S01]  /*b2c0*/  ISETP.GE.AND P3, PT, R3, RZ, PT ;  /* 0x000000ff0300720c */ /* 0x000fe20003f66270 */
[----:B------:R-:W-:Y:S01]  /*b2d0*/  IMAD.HI.U32 R3, R0, R15, RZ ;  /* 0x0000000f00037227 */ /* 0x000fe200078e00ff */
[----:B------:R-:W-:-:S03]  /*b2e0*/  ISETP.GT.U32.AND P1, PT, R236, R17, PT ;  /* 0x00000011ec00720c */ /* 0x000fc60003f24070 */
[----:B------:R-:W-:Y:S02]  /*b2f0*/  @!P5 IMAD.IADD R251, R251, 0x1, -R236 ;  /* 0x00000001fbfbd824 */ /* 0x000fe400078e0aec */
[C---:B------:R-:W-:Y:S02]  /*b300*/  IMAD R16, R236.reuse, R2, R16 ;  /* 0x00000002ec107224 */ /* 0x040fe400078e0210 */
[----:B------:R-:W-:Y:S01]  /*b310*/  IMAD.MOV R2, RZ, RZ, -R3 ;  /* 0x000000ffff027224 */ /* 0x000fe200078e0a03 */
[C---:B------:R-:W-:Y:S01]  /*b320*/  ISETP.GT.U32.AND P5, PT, R236.reuse, R251, PT ;  /* 0x000000fbec00720c */ /* 0x040fe20003fa4070 */
[C---:B------:R-:W-:Y:S02]  /*b330*/  IMAD R7, R236.reuse, R5, R7 ;  /* 0x00000005ec077224 */ /* 0x040fe400078e0207 */
[----:B------:R-:W-:Y:S02]  /*b340*/  IMAD R15, R236, R2, R15 ;  /* 0x00000002ec0f7224 */ /* 0x000fe400078e020f */
[----:B------:R-:W-:Y:S01]  /*b350*/  @!P1 IADD3 R17, R17, -R236, RZ ;  /* 0x800000ec11119210 */ /* 0x000fe20007ffe0ff */
[----:B------:R-:W-:-:S02]  /*b360*/  IMAD.HI.U32 R5, R0, R14, RZ ;  /* 0x0000000e00057227 */ /* 0x000fc400078e00ff */
[C---:B------:R-:W-:Y:S02]  /*b370*/  ISETP.GT.U32.AND P1, PT, R236.reuse, R15, PT ;  /* 0x0000000fec00720c */ /* 0x040fe40003f24070 */
[----:B------:R-:W-:Y:S02]  /*b380*/  IMAD.MOV R5, RZ, RZ, -R5 ;  /* 0x000000ffff057224 */ /* 0x000fe400078e0a05 */
[----:B------:R-:W-:Y:S02]  /*b390*/  IMAD.MOV R2, RZ, RZ, -R4 ;  /* 0x000000ffff027224 */ /* 0x000fe400078e0a04 */
[----:B------:R-:W-:Y:S01]  /*b3a0*/  @!P5 IMAD.IADD R251, R251, 0x1, -R236 ;  /* 0x00000001fbfbd824 */ /* 0x000fe200078e0aec */
[C---:B------:R-:W-:Y:S01]  /*b3b0*/  ISETP.GT.U32.AND P5, PT, R236.reuse, R18, PT ;  /* 0x00000012ec00720c */ /* 0x040fe20003fa4070 */
[C---:B------:R-:W-:Y:S02]  /*b3c0*/  IMAD R14, R236.reuse, R5, R14 ;  /* 0x00000005ec0e7224 */ /* 0x040fe400078e020e */
[----:B------:R-:W-:-:S02]  /*b3d0*/  IMAD R13, R236, R2, R13 ;  /* 0x00000002ec0d7224 */ /* 0x000fc400078e020d */
[----:B------:R-:W-:-:S04]  /*b3e0*/  IMAD.HI.U32 R2, R0, R11, RZ ;  /* 0x0000000b00027227 */ /* 0x000fc800078e00ff */
[----:B------:R-:W-:Y:S01]  /*b3f0*/  @!P1 IMAD.IADD R15, R15, 0x1, -R236 ;  /* 0x000000010f0f9824 */ /* 0x000fe200078e0aec */
[----:B------:R-:W-:Y:S01]  /*b400*/  IADD3 R2, -R2, RZ, RZ ;  /* 0x000000ff02027210 */ /* 0x000fe20007ffe1ff */
[----:B------:R-:W-:-:S03]  /*b410*/  IMAD.HI.U32 R4, R0, R9, RZ ;  /* 0x0000000900047227 */ /* 0x000fc600078e00ff */
[----:B------:R-:W-:Y:S01]  /*b420*/  ISETP.GT.U32.AND P1, PT, R236, R15, PT ;  /* 0x0000000fec00720c */ /* 0x000fe20003f24070 */
[----:B------:R-:W-:Y:S02]  /*b430*/  @!P5 IMAD.IADD R18, R18, 0x1, -R236 ;  /* 0x000000011212d824 */ /* 0x000fe400078e0aec */
[----:B------:R-:W-:Y:S01]  /*b440*/  IMAD R11, R236, R2, R11 ;  /* 0x00000002ec0b7224 */ /* 0x000fe200078e020b */
[----:B------:R-:W-:Y:S01]  /*b450*/  IADD3 R2, -R4, RZ, RZ ;  /* 0x000000ff04027210 */ /* 0x000fe20007ffe1ff */
[----:B------:R-:W-:Y:S01]  /*b460*/  IMAD.HI.U32 R3, R0, R12, RZ ;  /* 0x0000000c00037227 */ /* 0x000fe200078e00ff */
[----:B------:R-:W-:-:S03]  /*b470*/  ISETP.GT.U32.AND P5, PT, R236, R18, PT ;  /* 0x00000012ec00720c */ /* 0x000fc60003fa4070 */
[C---:B------:R-:W-:Y:S01]  /*b480*/  IMAD R9, R236.reuse, R2, R9 ;  /* 0x00000002ec097224 */ /* 0x040fe200078e0209 */
[----:B------:R-:W-:Y:S01]  /*b490*/  IABS R2, R20 ;  /* 0x0000001400027213 */ /* 0x000fe20000000000 */
[----:B------:R-:W-:Y:S02]  /*b4a0*/  IMAD.MOV R3, RZ, RZ, -R3 ;  /* 0x000000ffff037224 */ /* 0x000fe400078e0a03 */
[----:B------:R-:W-:Y:S01]  /*b4b0*/  @!P1 IMAD.IADD R15, R15, 0x1, -R236 ;  /* 0x000000010f0f9824 */ /* 0x000fe200078e0aec */
[C---:B------:R-:W-:Y:S01]  /*b4c0*/  ISETP.GT.U32.AND P1, PT, R236.reuse, R14, PT ;  /* 0x0000000eec00720c */ /* 0x040fe20003f24070 */
[----:B------:R-:W-:Y:S02]  /*b4d0*/  IMAD R12, R236, R3, R12 ;  /* 0x00000003ec0c7224 */ /* 0x000fe400078e020c */
[----:B------:R-:W-:Y:S02]  /*b4e0*/  IMAD.HI.U32 R3, R0, R10, RZ ;  /* 0x0000000a00037227 */ /* 0x000fe400078e00ff */
[----:B------:R-:W-:-:S02]  /*b4f0*/  @!P5 IADD3 R18, R18, -R236, RZ ;  /* 0x800000ec1212d210 */ /* 0x000fc40007ffe0ff */
[----:B------:R-:W-:Y:S01]  /*b500*/  ISETP.GT.U32.AND P5, PT, R236, R16, PT ;  /* 0x00000010ec00720c */ /* 0x000fe20003fa4070 */
[----:B------:R-:W-:-:S04]  /*b510*/  IMAD.HI.U32 R28, R0, R2, RZ ;  /* 0x00000002001c7227 */ /* 0x000fc800078e00ff */
[----:B------:R-:W-:Y:S02]  /*b520*/  IMAD.MOV R5, RZ, RZ, -R3 ;  /* 0x000000ffff057224 */ /* 0x000fe400078e0a03 */
[----:B------:R-:W-:Y:S01]  /*b530*/  @!P1 IMAD.IADD R14, R14, 0x1, -R236 ;  /* 0x000000010e0e9824 */ /* 0x000fe200078e0aec */
[----:B------:R-:W-:Y:S01]  /*b540*/  ISETP.GT.U32.AND P1, PT, R236, R13, PT ;  /* 0x0000000dec00720c */ /* 0x000fe20003f24070 */
[----:B------:R-:W-:Y:S01]  /*b550*/  IMAD.MOV R3, RZ, RZ, -R19 ;  /* 0x000000ffff037224 */ /* 0x000fe200078e0a13 */
[----:B------:R-:W-:Y:S01]  /*b560*/  @!P4 IADD3 R234, -R234, RZ, RZ ;  /* 0x000000ffeaeac210 */ /* 0x000fe20007ffe1ff */
[----:B------:R-:W-:-:S04]  /*b570*/  IMAD.HI.U32 R116, R0, R6, RZ ;  /* 0x0000000600747227 */ /* 0x000fc800078e00ff */
[----:B------:R-:W-:Y:S01]  /*b580*/  @!P5 IMAD.IADD R16, R16, 0x1, -R236 ;  /* 0x000000011010d824 */ /* 0x000fe200078e0aec */
[----:B------:R-:W-:Y:S01]  /*b590*/  IADD3 R28, -R28, RZ, RZ ;  /* 0x000000ff1c1c7210 */ /* 0x000fe20007ffe1ff */
[C---:B------:R-:W-:Y:S01]  /*b5a0*/  IMAD R8, R236.reuse, R3, R8 ;  /* 0x00000003ec087224 */ /* 0x040fe200078e0208 */
[----:B------:R-:W-:Y:S01]  /*b5b0*/  IABS R3, R21 ;  /* 0x0000001500037213 */ /* 0x000fe20000000000 */
[----:B------:R-:W-:Y:S01]  /*b5c0*/  IMAD.MOV R4, RZ, RZ, -R116 ;  /* 0x000000ffff047224 */ /* 0x000fe200078e0a74 */
[C---:B------:R-:W-:Y:S01]  /*b5d0*/  ISETP.GT.U32.AND P5, PT, R236.reuse, R16, PT ;  /* 0x00000010ec00720c */ /* 0x040fe20003fa4070 */
[----:B------:R-:W-:Y:S01]  /*b5e0*/  @!P1 IMAD.IADD R13, R13, 0x1, -R236 ;  /* 0x000000010d0d9824 */ /* 0x000fe200078e0aec */
[C---:B------:R-:W-:Y:S01]  /*b5f0*/  ISETP.GT.U32.AND P1, PT, R236.reuse, R11, PT ;  /* 0x0000000bec00720c */ /* 0x040fe20003f24070 */
[----:B------:R-:W-:Y:S01]  /*b600*/  IMAD R2, R236, R28, R2 ;  /* 0x0000001cec027224 */ /* 0x000fe200078e0202 */
[----:B------:R-:W-:Y:S01]  /*b610*/  IABS R116, R31 ;  /* 0x0000001f00747213 */ /* 0x000fe20000000000 */
[----:B------:R-:W2:Y:S01]  /*b620*/  S2R R28, SR_TID.X ;  /* 0x00000000001c7919 */ /* 0x000ea20000002100 */
[----:B------:R-:W-:-:S04]  /*b630*/  IMAD.HI.U32 R29, R0, R3, RZ ;  /* 0x00000003001d7227 */ /* 0x000fc800078e00ff */
[C---:B------:R-:W-:Y:S01]  /*b640*/  IMAD R10, R236.reuse, R5, R10 ;  /* 0x00000005ec0a7224 */ /* 0x040fe200078e020a */
[----:B------:R-:W-:Y:S01]  /*b650*/  IABS R5, R23 ;  /* 0x0000001700057213 */ /* 0x000fe20000000000 */
[----:B------:R-:W-:Y:S01]  /*b660*/  IMAD R6, R236, R4, R6 ;  /* 0x00000004ec067224 */ /* 0x000fe200078e0206 */
[----:B------:R-:W-:Y:S01]  /*b670*/  IABS R4, R22 ;  /* 0x0000001600047213 */ /* 0x000fe20000000000 */
[----:B------:R-:W-:Y:S01]  /*b680*/  @!P5 IMAD.IADD R16, R16, 0x1, -R236 ;  /* 0x000000011010d824 */ /* 0x000fe200078e0aec */
[----:B------:R-:W-:Y:S02]  /*b690*/  ISETP.GT.U32.AND P5, PT, R236, R7, PT ;  /* 0x00000007ec00720c */ /* 0x000fe40003fa4070 */
[----:B------:R-:W-:Y:S01]  /*b6a0*/  @!P1 IADD3 R11, R11, -R236, RZ ;  /* 0x800000ec0b0b9210 */ /* 0x000fe20007ffe0ff */
[----:B------:R-:W-:Y:S02]  /*b6b0*/  IMAD.MOV R29, RZ, RZ, -R29 ;  /* 0x000000ffff1d7224 */ /* 0x000fe400078e0a1d */
[----:B------:R-:W-:Y:S01]  /*b6c0*/  IMAD.HI.U32 R115, R0, R5, RZ ;  /* 0x0000000500737227 */ /* 0x000fe200078e00ff */
[----:B------:R-:W-:-:S03]  /*b6d0*/  ISETP.GT.U32.AND P4, PT, R236, R11, PT ;  /* 0x0000000bec00720c */ /* 0x000fc60003f84070 */
[----:B------:R-:W-:Y:S02]  /*b6e0*/  IMAD R3, R236, R29, R3 ;  /* 0x0000001dec037224 */ /* 0x000fe400078e0203 */
[C---:B------:R-:W-:Y:S02]  /*b6f0*/  IMAD.HI.U32 R30, R0.reuse, R4, RZ ;  /* 0x00000004001e7227 */ /* 0x040fe400078e00ff */
[----:B------:R-:W-:Y:S02]  /*b700*/  @!P5 IADD3 R7, R7, -R236, RZ ;  /* 0x800000ec0707d210 */ /* 0x000fe40007ffe0ff */
[----:B------:R-:W-:Y:S01]  /*b710*/  IMAD.HI.U32 R19, R0, R116, RZ ;  /* 0x0000007400137227 */ /* 0x000fe200078e00ff */
[----:B------:R-:W-:Y:S02]  /*b720*/  MOV R0, R115 ;  /* 0x0000007300007202 */ /* 0x000fe40000000f00 */
[C---:B------:R-:W-:Y:S01]  /*b730*/  ISETP.GT.U32.AND P5, PT, R236.reuse, R7, PT ;  /* 0x00000007ec00720c */ /* 0x040fe20003fa4070 */
[----:B------:R-:W-:Y:S01]  /*b740*/  @!P4 IMAD.IADD R11, R11, 0x1, -R236 ;  /* 0x000000010b0bc824 */ /* 0x000fe200078e0aec */
[----:B------:R-:W-:Y:S01]  /*b750*/  ISETP.GT.U32.AND P4, PT, R236, R3, PT ;  /* 0x00000003ec00720c */ /* 0x000fe20003f84070 */
[----:B------:R-:W3:Y:S01]  /*b760*/  LDL.LU R115, [R1+0x2d40] ;  /* 0x002d400001737983 */ /* 0x000ee20000300800 */
[----:B------:R-:W-:-:S02]  /*b770*/  IMAD.MOV R30, RZ, RZ, -R30 ;  /* 0x000000ffff1e7224 */ /* 0x000fc400078e0a1e */
[----:B------:R-:W-:Y:S02]  /*b780*/  IMAD.MOV R0, RZ, RZ, -R0 ;  /* 0x000000ffff007224 */ /* 0x000fe400078e0a00 */
[----:B------:R-:W-:Y:S02]  /*b790*/  IMAD.MOV R19, RZ, RZ, -R19 ;  /* 0x000000ffff137224 */ /* 0x000fe400078e0a13 */
[C---:B------:R-:W-:Y:S02]  /*b7a0*/  IMAD R4, R236.reuse, R30, R4 ;  /* 0x0000001eec047224 */ /* 0x040fe400078e0204 */
[----:B------:R-:W4:Y:S01]  /*b7b0*/  LDL.LU R30, [R1+0x7c] ;  /* 0x00007c00011e7983 */ /* 0x000f220000300800 */
[----:B------:R-:W-:Y:S01]  /*b7c0*/  @!P5 IMAD.IADD R7, R7, 0x1, -R236 ;  /* 0x000000010707d824 */ /* 0x000fe200078e0aec */
[C---:B------:R-:W-:Y:S01]  /*b7d0*/  ISETP.GT.U32.AND P5, PT, R236.reuse, R12, PT ;  /* 0x0000000cec00720c */ /* 0x040fe20003fa4070 */
[C---:B------:R-:W-:Y:S01]  /*b7e0*/  IMAD R5, R236.reuse, R0, R5 ;  /* 0x00000000ec057224 */ /* 0x040fe200078e0205 */
[----:B------:R-:W4:Y:S01]  /*b7f0*/  LDL.LU R29, [R1+0x80] ;  /* 0x00008000011d7983 */ /* 0x000f220000300800 */
[----:B------:R-:W-:Y:S01]  /*b800*/  IMAD R0, R236, R19, R116 ;  /* 0x00000013ec007224 */ /* 0x000fe200078e0274 */
[----:B------:R-:W-:-:S02]  /*b810*/  @!P4 IADD3 R3, R3, -R236, RZ ;  /* 0x800000ec0303c210 */ /* 0x000fc40007ffe0ff */
[----:B------:R-:W-:Y:S01]  /*b820*/  MOV R19, R7 ;  /* 0x0000000700137202 */ /* 0x000fe20000000f00 */
[C---:B--2---:R-:W-:Y:S01]  /*b830*/  IMAD.SHL.U32 R7, R28.reuse, 0x4, RZ ;  /* 0x000000041c077824 */ /* 0x044fe200078e00ff */
[----:B------:R-:W-:Y:S02]  /*b840*/  ISETP.GE.AND P4, PT, R237, RZ, PT ;  /* 0x000000ffed00720c */ /* 0x000fe40003f86270 */
[----:B------:R-:W-:Y:S02]  /*b850*/  LOP3.LUT R237, R28, 0x60, RZ, 0xc0, !PT ;  /* 0x000000601ced7812 */ /* 0x000fe400078ec0ff */
[----:B------:R-:W2:Y:S01]  /*b860*/  LDL.LU R28, [R1+0x84] ;  /* 0x00008400011c7983 */ /* 0x000ea20000300800 */
[----:B------:R-:W-:Y:S01]  /*b870*/  @!P5 IMAD.IADD R12, R12, 0x1, -R236 ;  /* 0x000000010c0cd824 */ /* 0x000fe200078e0aec */
[C---:B------:R-:W-:Y:S02]  /*b880*/  ISETP.GT.U32.AND P5, PT, R236.reuse, R10, PT ;  /* 0x0000000aec00720c */ /* 0x040fe40003fa4070 */
[C---:B------:R-:W-:Y:S01]  /*b890*/  ISETP.GT.U32.AND P1, PT, R236.reuse, R9, PT ;  /* 0x00000009ec00720c */ /* 0x040fe20003f24070 */
[----:B------:R-:W-:Y:S01]  /*b8a0*/  @!P0 IMAD.MOV R233, RZ, RZ, -R233 ;  /* 0x000000ffffe98224 */ /* 0x000fe200078e0ae9 */
[C---:B------:R-:W-:Y:S01]  /*b8b0*/  ISETP.GT.U32.AND P0, PT, R236.reuse, R13, PT ;  /* 0x0000000dec00720c */ /* 0x040fe20003f04070 */
[----:B------:R-:W-:Y:S01]  /*b8c0*/  @!P2 IMAD.MOV R232, RZ, RZ, -R232 ;  /* 0x000000ffffe8a224 */ /* 0x000fe200078e0ae8 */
[----:B------:R-:W-:Y:S01]  /*b8d0*/  ISETP.GT.U32.AND P2, PT, R236, R12, PT ;  /* 0x0000000cec00720c */ /* 0x000fe20003f44070 */
[----:B------:R-:W-:-:S06]  /*b8e0*/  @!P6 IMAD.MOV R235, RZ, RZ, -R235 ;  /* 0x000000ffffebe224 */ /* 0x000fcc00078e0aeb */
[----:B------:R-:W-:Y:S01]  /*b8f0*/  @!P5 IMAD.IADD R10, R10, 0x1, -R236 ;  /* 0x000000010a0ad824 */ /* 0x000fe200078e0aec */
[----:B------:R-:W-:Y:S02]  /*b900*/  ISETP.GE.AND P5, PT, R152, RZ, PT ;  /* 0x000000ff9800720c */ /* 0x000fe40003fa6270 */
[----:B------:R-:W-:Y:S02]  /*b910*/  @!P1 IADD3 R9, R9, -R236, RZ ;  /* 0x800000ec09099210 */ /* 0x000fe40007ffe0ff */
[C---:B------:R-:W-:Y:S02]  /*b920*/  ISETP.GT.U32.AND P1, PT, R236.reuse, R14, PT ;  /* 0x0000000eec00720c */ /* 0x040fe40003f24070 */
[C---:B------:R-:W-:Y:S01]  /*b930*/  ISETP.GT.U32.AND P6, PT, R236.reuse, R10, PT ;  /* 0x0000000aec00720c */ /* 0x040fe20003fc4070 */
[----:B------:R-:W-:Y:S01]  /*b940*/  @!P3 IMAD.MOV R244, RZ, RZ, -R244 ;  /* 0x000000fffff4b224 */ /* 0x000fe200078e0af4 */
[----:B------:R-:W-:Y:S02]  /*b950*/  ISETP.GT.U32.AND P3, PT, R236, R9, PT ;  /* 0x00000009ec00720c */ /* 0x000fe40003f64070 */
[----:B------:R-:W-:-:S03]  /*b960*/  @!P0 IADD3 R13, R13, -R236, RZ ;  /* 0x800000ec0d0d8210 */ /* 0x000fc60007ffe0ff */
[----:B------:R-:W-:Y:S01]  /*b970*/  @!P5 IMAD.MOV R19, RZ, RZ, -R19 ;  /* 0x000000ffff13d224 */ /* 0x000fe200078e0a13 */
[----:B------:R-:W-:-:S03]  /*b980*/  ISETP.GT.U32.AND P5, PT, R236, R6, PT ;  /* 0x00000006ec00720c */ /* 0x000fc60003fa4070 */
[--C-:B------:R-:W-:Y:S01]  /*b990*/  @!P1 IMAD.IADD R14, R14, 0x1, -R236.reuse ;  /* 0x000000010e0e9824 */ /* 0x100fe200078e0aec */
[----:B------:R-:W-:Y:S01]  /*b9a0*/  ISETP.GT.U32.AND P1, PT, R236, R8, PT ;  /* 0x00000008ec00720c */ /* 0x000fe20003f24070 */
[--C-:B------:R-:W-:Y:S01]  /*b9b0*/  @!P2 IMAD.IADD R12, R12, 0x1, -R236.reuse ;  /* 0x000000010c0ca824 */ /* 0x100fe200078e0aec */
[----:B------:R-:W-:Y:S02]  /*b9c0*/  ISETP.GT.U32.AND P0, PT, R236, R5, PT ;  /* 0x00000005ec00720c */ /* 0x000fe40003f04070 */
[----:B------:R-:W-:Y:S02]  /*b9d0*/  @!P6 IADD3 R10, R10, -R236, RZ ;  /* 0x800000ec0a0ae210 */ /* 0x000fe40007ffe0ff */
[C---:B------:R-:W-:Y:S02]  /*b9e0*/  ISETP.GT.U32.AND P2, PT, R236.reuse, R4, PT ;  /* 0x00000004ec00720c */ /* 0x040fe40003f44070 */
[----:B------:R-:W-:Y:S01]  /*b9f0*/  ISETP.GT.U32.AND P6, PT, R236, R2, PT ;  /* 0x00000002ec00720c */ /* 0x000fe20003fc4070 */
[----:B------:R-:W-:Y:S01]  /*ba00*/  @!P3 IMAD.IADD R9, R9, 0x1, -R236 ;  /* 0x000000010909b824 */ /* 0x000fe200078e0aec */
[----:B------:R-:W-:-:S02]  /*ba10*/  ISETP.GE.AND P3, PT, R241, RZ, PT ;  /* 0x000000fff100720c */ /* 0x000fc40003f66270 */
[----:B------:R-:W-:Y:S01]  /*ba20*/  @!P5 IADD3 R6, R6, -R236, RZ ;  /* 0x800000ec0606d210 */ /* 0x000fe20007ffe0ff */
[--C-:B------:R-:W-:Y:S01]  /*ba30*/  @!P1 IMAD.IADD R8, R8, 0x1, -R236.reuse ;  /* 0x0000000108089824 */ /* 0x100fe200078e0aec */
[----:B------:R-:W-:Y:S01]  /*ba40*/  ISETP.GE.AND P1, PT, R240, RZ, PT ;  /* 0x000000fff000720c */ /* 0x000fe20003f26270 */
[--C-:B------:R-:W-:Y:S01]  /*ba50*/  @!P0 IMAD.IADD R5, R5, 0x1, -R236.reuse ;  /* 0x0000000105058824 */ /* 0x100fe200078e0aec */
[----:B------:R-:W-:Y:S02]  /*ba60*/  ISETP.GT.U32.AND P5, PT, R236, R0, PT ;  /* 0x00000000ec00720c */ /* 0x000fe40003fa4070 */
[----:B------:R-:W-:Y:S01]  /*ba70*/  ISETP.GE.AND P0, PT, R239, RZ, PT ;  /* 0x000000ffef00720c */ /* 0x000fe20003f06270 */
[--C-:B------:R-:W-:Y:S01]  /*ba80*/  @!P2 IMAD.IADD R4, R4, 0x1, -R236.reuse ;  /* 0x000000010404a824 */ /* 0x100fe200078e0aec */
[----:B------:R-:W-:Y:S01]  /*ba90*/  ISETP.GE.AND P2, PT, R238, RZ, PT ;  /* 0x000000ffee00720c */ /* 0x000fe20003f46270 */
[----:B------:R-:W-:Y:S01]  /*baa0*/  @!P6 IMAD.IADD R2, R2, 0x1, -R236 ;  /* 0x000000010202e824 */ /* 0x000fe200078e0aec */
[----:B------:R-:W-:Y:S01]  /*bab0*/  ISETP.GE.AND P6, PT, R117, RZ, PT ;  /* 0x000000ff7500720c */ /* 0x000fe20003fc6270 */
[----:B------:R-:W-:Y:S01]  /*bac0*/  @!P3 IMAD.MOV R245, RZ, RZ, -R245 ;  /* 0x000000fffff5b224 */ /* 0x000fe200078e0af5 */
[----:B------:R-:W3:Y:S01]  /*bad0*/  LDC.64 R116, c[0x0][0x230] ;  /* 0x00008c00ff747b82 */ /* 0x000ee20000000a00 */
[----:B------:R-:W-:-:S02]  /*bae0*/  ISETP.GT.U32.AND P3, PT, R236, R8, PT ;  /* 0x00000008ec00720c */ /* 0x000fc40003f64070 */
[----:B------:R-:W-:Y:S01]  /*baf0*/  @!P1 IMAD.MOV R246, RZ, RZ, -R246 ;  /* 0x000000fffff69224 */ /* 0x000fe200078e0af6 */
[----:B------:R-:W-:Y:S02]  /*bb00*/  ISETP.GT.U32.AND P1, PT, R236, R6, PT ;  /* 0x00000006ec00720c */ /* 0x000fe40003f24070 */
[----:B------:R-:W-:Y:S02]  /*bb10*/  @!P5 IADD3 R0, R0, -R236, RZ ;  /* 0x800000ec0000d210 */ /* 0x000fe40007ffe0ff */
[----:B------:R-:W-:Y:S01]  /*bb20*/  @!P0 IADD3 R247, -R247, RZ, RZ ;  /* 0x000000fff7f78210 */ /* 0x000fe20007ffe1ff */
[----:B------:R-:W-:Y:S01]  /*bb30*/  @!P2 IMAD.MOV R248, RZ, RZ, -R248 ;  /* 0x000000fffff8a224 */ /* 0x000fe200078e0af8 */
[----:B------:R-:W-:Y:S01]  /*bb40*/  ISETP.GT.U32.AND P0, PT, R236, R5, PT ;  /* 0x00000005ec00720c */ /* 0x000fe20003f04070 */
[----:B------:R-:W-:Y:S01]  /*bb50*/  @!P4 IMAD.MOV R249, RZ, RZ, -R249 ;  /* 0x000000fffff9c224 */ /* 0x000fe200078e0af9 */
[----:B------:R-:W-:Y:S01]  /*bb60*/  @!P6 IADD3 R250, -R250, RZ, RZ ;  /* 0x000000fffafae210 */ /* 0x000fe20007ffe1ff */
[----:B------:R-:W-:Y:S01]  /*bb70*/  VIADD R240, R152, 0xec ;  /* 0x000000ec98f07836 */ /* 0x000fe20000000000 */
[----:B------:R-:W-:-:S02]  /*bb80*/  ISETP.GT.U32.AND P2, PT, R236, R4, PT ;  /* 0x00000004ec00720c */ /* 0x000fc40003f44070 */
[C---:B------:R-:W-:Y:S02]  /*bb90*/  ISETP.GT.U32.AND P4, PT, R236.reuse, R3, PT ;  /* 0x00000003ec00720c */ /* 0x040fe40003f84070 */
[C---:B------:R-:W-:Y:S02]  /*bba0*/  ISETP.GT.U32.AND P6, PT, R236.reuse, R2, PT ;  /* 0x00000002ec00720c */ /* 0x040fe40003fc4070 */
[----:B------:R-:W-:Y:S02]  /*bbb0*/  ISETP.GT.U32.AND P5, PT, R236, R0, PT ;  /* 0x00000000ec00720c */ /* 0x000fe40003fa4070 */
[-C--:B------:R-:W-:Y:S01]  /*bbc0*/  @!P3 IADD3 R8, R8, -R236.reuse, RZ ;  /* 0x800000ec0808b210 */ /* 0x080fe20007ffe0ff */
[----:B------:R-:W-:Y:S01]  /*bbd0*/  VIADD R241, R152, 0xed ;  /* 0x000000ed98f17836 */ /* 0x000fe20000000000 */
[----:B------:R-:W-:Y:S02]  /*bbe0*/  ISETP.GE.AND P3, PT, R240, RZ, PT ;  /* 0x000000fff000720c */ /* 0x000fe40003f66270 */
[----:B------:R-:W-:Y:S01]  /*bbf0*/  IADD3 R240, R152, 0xee, RZ ;  /* 0x000000ee98f07810 */ /* 0x000fe20007ffe0ff */
[--C-:B------:R-:W-:Y:S01]  /*bc00*/  @!P1 IMAD.IADD R6, R6, 0x1, -R236.reuse ;  /* 0x0000000106069824 */ /* 0x100fe200078e0aec */
[----:B------:R-:W-:Y:S01]  /*bc10*/  ISETP.GE.AND P1, PT, R241, RZ, PT ;  /* 0x000000fff100720c */ /* 0x000fe20003f26270 */
[--C-:B------:R-:W-:Y:S01]  /*bc20*/  @!P0 IMAD.IADD R5, R5, 0x1, -R236.reuse ;  /* 0x0000000105058824 */ /* 0x100fe200078e0aec */
[----:B------:R-:W-:Y:S01]  /*bc30*/  ISETP.GE.AND P0, PT, R240, RZ, PT ;  /* 0x000000fff000720c */ /* 0x000fe20003f06270 */
[--C-:B------:R-:W-:Y:S01]  /*bc40*/  @!P4 IMAD.IADD R3, R3, 0x1, -R236.reuse ;  /* 0x000000010303c824 */ /* 0x100fe200078e0aec */
[-C--:B------:R-:W-:Y:S01]  /*bc50*/  @!P2 IADD3 R4, R4, -R236.reuse, RZ ;  /* 0x800000ec0404a210 */ /* 0x080fe20007ffe0ff */
[----:B------:R-:W-:Y:S01]  /*bc60*/  @!P6 IMAD.IADD R2, R2, 0x1, -R236 ;  /* 0x000000010202e824 */ /* 0x000fe200078e0aec */
[----:B------:R-:W-:-:S02]  /*bc70*/  @!P5 IADD3 R0, R0, -R236, RZ ;  /* 0x800000ec0000d210 */ /* 0x000fc40007ffe0ff */
[----:B------:R-:W-:Y:S01]  /*bc80*/  LOP3.LUT R7, R7, 0x7c, RZ, 0xc0, !PT ;  /* 0x0000007c07077812 */ /* 0x000fe200078ec0ff */
[----:B------:R-:W-:Y:S01]  /*bc90*/  @!P3 IMAD.MOV R251, RZ, RZ, -R251 ;  /* 0x000000fffffbb224 */ /* 0x000fe200078e0afb */
[----:B------:R-:W-:Y:S02]  /*bca0*/  ISETP.GE.AND P6, PT, R242, RZ, PT ;  /* 0x000000fff200720c */ /* 0x000fe40003fc6270 */
[----:B------:R-:W-:Y:S01]  /*bcb0*/  ISETP.GE.AND P4, PT, R243, RZ, PT ;  /* 0x000000fff300720c */ /* 0x000fe20003f86270 */
[----:B------:R-:W-:Y:S02]  /*bcc0*/  IMAD R7, R237, 0x400, R7 ;  /* 0x00000400ed077824 */ /* 0x000fe400078e0207 */
[----:B------:R-:W-:Y:S02]  /*bcd0*/  VIADD R241, R152, 0xef ;  /* 0x000000ef98f17836 */ /* 0x000fe40000000000 */
[----:B------:R-:W-:Y:S02]  /*bce0*/  @!P1 IMAD.MOV R252, RZ, RZ, -R252 ;  /* 0x000000fffffc9224 */ /* 0x000fe400078e0afc */
[----:B------:R-:W-:Y:S01]  /*bcf0*/  @!P0 IMAD.MOV R18, RZ, RZ, -R18 ;  /* 0x000000ffff128224 */ /* 0x000fe200078e0a12 */
[----:B------:R-:W-:-:S02]  /*bd00*/  ISETP.GE.AND P0, PT, R26, RZ, PT ;  /* 0x000000ff1a00720c */ /* 0x000fc40003f06270 */
[----:B------:R-:W-:-:S03]  /*bd10*/  ISETP.GE.AND P2, PT, R241, RZ, PT ;  /* 0x000000fff100720c */ /* 0x000fc60003f46270 */
[----:B------:R-:W-:Y:S02]  /*bd20*/  @!P4 IADD3 R16, -R16, RZ, RZ ;  /* 0x000000ff1010c210 */ /* 0x000fe40007ffe1ff */
[----:B------:R-:W-:-:S06]  /*bd30*/  ISETP.GE.AND P4, PT, R24, RZ, PT ;  /* 0x000000ff1800720c */ /* 0x000fcc0003f86270 */
[----:B------:R-:W-:Y:S02]  /*bd40*/  @!P0 IADD3 R13, -R13, RZ, RZ ;  /* 0x000000ff0d0d8210 */ /* 0x000fe40007ffe1ff */
[----:B------:R-:W-:Y:S01]  /*bd50*/  ISETP.GE.AND P0, PT, R157, RZ, PT ;  /* 0x000000ff9d00720c */ /* 0x000fe20003f06270 */
[----:B------:R-:W-:Y:S01]  /*bd60*/  @!P2 IMAD.MOV R17, RZ, RZ, -R17 ;  /* 0x000000ffff11a224 */ /* 0x000fe200078e0a11 */
[----:B------:R-:W-:-:S03]  /*bd70*/  ISETP.GE.AND P2, PT, R25, RZ, PT ;  /* 0x000000ff1900720c */ /* 0x000fc60003f46270 */
[----:B------:R-:W-:Y:S01]  /*bd80*/  @!P4 IMAD.MOV R11, RZ, RZ, -R11 ;  /* 0x000000ffff0bc224 */ /* 0x000fe200078e0a0b */
[----:B------:R-:W-:-:S07]  /*bd90*/  ISETP.GE.AND P4, PT, R23, RZ, PT ;  /* 0x000000ff1700720c */ /* 0x000fce0003f86270 */
[----:B------:R-:W-:Y:S01]  /*bda0*/  @!P0 IMAD.MOV R8, RZ, RZ, -R8 ;  /* 0x000000ffff088224 */ /* 0x000fe200078e0a08 */
[----:B------:R-:W-:Y:S01]  /*bdb0*/  ISETP.GE.AND P0, PT, R20, RZ, PT ;  /* 0x000000ff1400720c */ /* 0x000fe20003f06270 */
[----:B------:R-:W-:Y:S01]  /*bdc0*/  @!P2 IMAD.MOV R12, RZ, RZ, -R12 ;  /* 0x000000ffff0ca224 */ /* 0x000fe200078e0a0c */
[----:B------:R-:W-:Y:S01]  /*bdd0*/  ISETP.GE.AND P2, PT, R158, RZ, PT ;  /* 0x000000ff9e00720c */ /* 0x000fe20003f46270 */
[-C--:B---3--:R-:W-:Y:S02]  /*bde0*/  IMAD R236, R115, R117.reuse, RZ ;  /* 0x0000007573ec7224 */ /* 0x088fe400078e02ff */
[----:B------:R-:W3:Y:S03]  /*bdf0*/  LDL.LU R115, [R1+0x2d3c] ;  /* 0x002d3c0001737983 */ /* 0x000ee60000300800 */
[----:B------:R-:W-:Y:S01]  /*be00*/  LEA R242, P3, R236, UR4, 0x2 ;  /* 0x00000004ecf27c11 */ /* 0x000fe2000f8610ff */
[----:B----4-:R-:W-:-:S03]  /*be10*/  IMAD R239, R30, R117, RZ ;  /* 0x000000751eef7224 */ /* 0x010fc600078e02ff */
[----:B------:R-:W-:Y:S01]  /*be20*/  LEA.HI.X.SX32 R243, R236, UR5, 0x2, P3 ;  /* 0x00000005ecf37c11 */ /* 0x000fe200098f16ff */
[----:B------:R-:W4:Y:S01]  /*be30*/  LDL.LU R30, [R1+0x50] ;  /* 0x00005000011e7983 */ /* 0x000f220000300800 */
[-C--:B------:R-:W-:Y:S01]  /*be40*/  IMAD R237, R29, R117.reuse, RZ ;  /* 0x000000751ded7224 */ /* 0x080fe200078e02ff */
[----:B------:R-:W-:Y:S02]  /*be50*/  ISETP.GE.AND P3, PT, R27, RZ, PT ;  /* 0x000000ff1b00720c */ /* 0x000fe40003f66270 */
[----:B------:R-:W4:Y:S01]  /*be60*/  LDL.LU R29, [R1+0x4c] ;  /* 0x00004c00011d7983 */ /* 0x000f220000300800 */
[----:B------:R-:W-:Y:S02]  /*be70*/  LEA R240, P1, R239, UR4, 0x2 ;  /* 0x00000004eff07c11 */ /* 0x000fe4000f8210ff */
[----:B------:R-:W-:Y:S02]  /*be80*/  LEA R238, P5, R237, UR4, 0x2 ;  /* 0x00000004edee7c11 */ /* 0x000fe4000f8a10ff */
[----:B------:R-:W-:Y:S01]  /*be90*/  LEA.HI.X.SX32 R241, R239, UR5, 0x2, P1 ;  /* 0x00000005eff17c11 */ /* 0x000fe200088f16ff */
[----:B--2---:R-:W-:Y:S01]  /*bea0*/  IMAD R117, R28, R117, RZ ;  /* 0x000000751c757224 */ /* 0x004fe200078e02ff */
[----:B------:R-:W-:Y:S01]  /*beb0*/  LEA.HI.X.SX32 R239, R237, UR5, 0x2, P5 ;  /* 0x00000005edef7c11 */ /* 0x000fe2000a8f16ff */
[----:B------:R-:W2:Y:S03]  /*bec0*/  LDL.LU R28, [R1+0x48] ;  /* 0x00004800011c7983 */ /* 0x000ea60000300800 */
[C---:B------:R-:W-:Y:S01]  /*bed0*/  LEA R236, P5, R117.reuse, UR4, 0x2 ;  /* 0x0000000475ec7c11 */ /* 0x040fe2000f8a10ff */
[----:B------:R-:W-:Y:S01]  /*bee0*/  @!P3 IMAD.MOV R14, RZ, RZ, -R14 ;  /* 0x000000ffff0eb224 */ /* 0x000fe200078e0a0e */
[----:B------:R-:W2:Y:S02]  /*bef0*/  LDL.LU R27, [R1+0x44] ;  /* 0x00004400011b7983 */ /* 0x000ea40000300800 */
[----:B------:R-:W-:-:S02]  /*bf00*/  LEA.HI.X.SX32 R237, R117, UR5, 0x2, P5 ;  /* 0x0000000575ed7c11 */ /* 0x000fc4000a8f16ff */
[----:B------:R-:W-:Y:S01]  /*bf10*/  ISETP.GE.AND P5, PT, R153, RZ, PT ;  /* 0x000000ff9900720c */ /* 0x000fe20003fa6270 */
[----:B------:R-:W2:Y:S01]  /*bf20*/  LDL.LU R26, [R1+0x40] ;  /* 0x00004000011a7983 */ /* 0x000ea20000300800 */
[----:B------:R-:W-:-:S03]  /*bf30*/  ISETP.GE.AND P3, PT, R155, RZ, PT ;  /* 0x000000ff9b00720c */ /* 0x000fc60003f66270 */
[----:B------:R-:W2:Y:S04]  /*bf40*/  LDL.LU R25, [R1+0x3c] ;  /* 0x00003c0001197983 */ /* 0x000ea80000300800 */
[----:B-1----:R-:W2:Y:S04]  /*bf50*/  LDL.LU R24, [R1+0x38] ;  /* 0x0000380001187983 */ /* 0x002ea80000300800 */
[----:B------:R-:W-:Y:S01]  /*bf60*/  @!P5 IADD3 R10, -R10, RZ, RZ ;  /* 0x000000ff0a0ad210 */ /* 0x000fe20007ffe1ff */
[----:B------:R-:W2:Y:S01]  /*bf70*/  LDL.LU R23, [R1+0x34] ;  /* 0x0000340001177983 */ /* 0x000ea20000300800 */
[----:B------:R-:W-:Y:S01]  /*bf80*/  ISETP.GE.AND P5, PT, R22, RZ, PT ;  /* 0x000000ff1600720c */ /* 0x000fe20003fa6270 */
[----:B------:R-:W-:Y:S01]  /*bf90*/  @!P3 IMAD.MOV R9, RZ, RZ, -R9 ;  /* 0x000000ffff09b224 */ /* 0x000fe200078e0a09 */
[----:B------:R-:W-:Y:S01]  /*bfa0*/  ISETP.GE.AND P3, PT, R21, RZ, PT ;  /* 0x000000ff1500720c */ /* 0x000fe20003f66270 */
[----:B------:R-:W2:Y:S04]  /*bfb0*/  LDL.LU R22, [R1+0x30] ;  /* 0x0000300001167983 */ /* 0x000ea80000300800 */
[----:B------:R-:W2:Y:S04]  /*bfc0*/  LDL.LU R21, [R1+0x2c] ;  /* 0x00002c0001157983 */ /* 0x000ea80000300800 */
[----:B------:R-:W2:Y:S04]  /*bfd0*/  LDL.LU R20, [R1+0x28] ;  /* 0x0000280001147983 */ /* 0x000ea80000300800 */
[----:B------:R-:W2:Y:S04]  /*bfe0*/  LDL.LU R153, [R1+0x20] ;  /* 0x0000200001997983 */ /* 0x000ea80000300800 */
[----:B------:R-:W2:Y:S04]  /*bff0*/  LDL.LU R155, [R1+0x1c] ;  /* 0x00001c00019b7983 */ /* 0x000ea80000300800 */
[----:B------:R-:W2:Y:S04]  /*c000*/  LDL.LU R157, [R1+0x18] ;  /* 0x00001800019d7983 */ /* 0x000ea80000300800 */
[----:B------:R-:W2:Y:S01]  /*c010*/  LDL.LU R158, [R1+0x14] ;  /* 0x00001400019e7983 */ /* 0x000ea20000300800 */
[----:B------:R-:W-:-:S02]  /*c020*/  @!P2 IADD3 R6, -R6, RZ, RZ ;  /* 0x000000ff0606a210 */ /* 0x000fc40007ffe1ff */
[----:B------:R-:W-:Y:S01]  /*c030*/  ISETP.GE.AND P2, PT, R31, RZ, PT ;  /* 0x000000ff1f00720c */ /* 0x000fe20003f46270 */
[----:B------:R-:W2:Y:S04]  /*c040*/  LDL.LU R117, [R1+0x10] ;  /* 0x0000100001757983 */ /* 0x000ea80000300800 */
[----:B------:R-:W2:Y:S01]  /*c050*/  LDL.LU R31, [R1+0x2d38] ;  /* 0x002d3800011f7983 */ /* 0x000ea20000300800 */
[----:B---3--:R-:W-:Y:S02]  /*c060*/  ISETP.NE.AND P1, PT, R115, RZ, PT ;  /* 0x000000ff7300720c */ /* 0x008fe40003f25270 */
[----:B------:R-:W-:-:S04]  /*c070*/  LOP3.LUT R115, RZ, R115, RZ, 0x33, !PT ;  /* 0x00000073ff737212 */ /* 0x000fc800078e33ff */
[C---:B------:R-:W-:Y:S02]  /*c080*/  SEL R19, R115.reuse, R19, !P1 ;  /* 0x0000001373137207 */ /* 0x040fe40004800000 */
[----:B----4-:R-:W-:-:S03]  /*c090*/  SEL R30, R115, R30, !P1 ;  /* 0x0000001e731e7207 */ /* 0x010fc60004800000 */
[----:B------:R1:W-:Y:S01]  /*c0a0*/  STL [R1+0x128], R19 ;  /* 0x0001281301007387 */ /* 0x0003e20000100800 */
[----:B------:R-:W-:-:S03]  /*c0b0*/  SEL R29, R115, R29, !P1 ;  /* 0x0000001d731d7207 */ /* 0x000fc60004800000 */
[----:B-1----:R-:W3:Y:S01]  /*c0c0*/  LDL.LU R19, [R1+0x2d34] ;  /* 0x002d340001137983 */ /* 0x002ee20000300800 */
[----:B--2---:R-:W-:-:S03]  /*c0d0*/  SEL R28, R115, R28, !P1 ;  /* 0x0000001c731c7207 */ /* 0x004fc60004800000 */
[----:B------:R1:W-:Y:S01]  /*c0e0*/  STL [R1+0x124], R30 ;  /* 0x0001241e01007387 */ /* 0x0003e20000100800 */
[C---:B------:R-:W-:Y:S02]  /*c0f0*/  SEL R27, R115.reuse, R27, !P1 ;  /* 0x0000001b731b7207 */ /* 0x040fe40004800000 */
[C---:B------:R-:W-:Y:S01]  /*c100*/  SEL R26, R115.reuse, R26, !P1 ;  /* 0x0000001a731a7207 */ /* 0x040fe20004800000 */
[----:B-1----:R-:W2:Y:S04]  /*c110*/  LDL.LU R30, [R1+0x2d30] ;  /* 0x002d3000011e7983 */ /* 0x002ea80000300800 */
[----:B------:R1:W-:Y:S01]  /*c120*/  STL [R1+0x120], R29 ;  /* 0x0001201d01007387 */ /* 0x0003e20000100800 */
[C---:B------:R-:W-:Y:S02]  /*c130*/  SEL R25, R115.reuse, R25, !P1 ;  /* 0x0000001973197207 */ /* 0x040fe40004800000 */
[C---:B------:R-:W-:Y:S01]  /*c140*/  SEL R24, R115.reuse, R24, !P1 ;  /* 0x0000001873187207 */ /* 0x040fe20004800000 */
[----:B-1----:R-:W4:Y:S04]  /*c150*/  LDL.LU R29, [R1+0x2d2c] ;  /* 0x002d2c00011d7983 */ /* 0x002f280000300800 */
[----:B------:R1:W-:Y:S01]  /*c160*/  STL [R1+0x11c], R28 ;  /* 0x00011c1c01007387 */ /* 0x0003e20000100800 */
[----:B------:R-:W-:-:S02]  /*c170*/  SEL R23, R115, R23, !P1 ;  /* 0x0000001773177207 */ /* 0x000fc40004800000 */
[C---:B------:R-:W-:Y:S01]  /*c180*/  SEL R22, R115.reuse, R22, !P1 ;  /* 0x0000001673167207 */ /* 0x040fe20004800000 */
[----:B-1----:R-:W2:Y:S04]  /*c190*/  LDL.LU R28, [R1+0x2d28] ;  /* 0x002d2800011c7983 */ /* 0x002ea80000300800 */
[----:B------:R1:W-:Y:S01]  /*c1a0*/  STL [R1+0x118], R27 ;  /* 0x0001181b01007387 */ /* 0x0003e20000100800 */
[----:B------:R-:W-:-:S03]  /*c1b0*/  SEL R21, R115, R21, !P1 ;  /* 0x0000001573157207 */ /* 0x000fc60004800000 */
[----:B-1----:R-:W4:Y:S04]  /*c1c0*/  LDL.LU R27, [R1+0x2d24] ;  /* 0x002d2400011b7983 */ /* 0x002f280000300800 */
[----:B------:R1:W-:Y:S01]  /*c1d0*/  STL [R1+0x114], R26 ;  /* 0x0001141a01007387 */ /* 0x0003e20000100800 */
[----:B------:R-:W-:-:S03]  /*c1e0*/  SEL R20, R115, R20, !P1 ;  /* 0x0000001473147207 */ /* 0x000fc60004800000 */
        /* <DEDUP_REMOVED lines=13> */
[----:B------:R1:W-:Y:S04]  /*c2c0*/  STL [R1+0x100], R21 ;  /* 0x0001001501007387 */ /* 0x0003e80000100800 */
[----:B-1----:R-:W4:Y:S04]  /*c2d0*/  LDL.LU R21, [R1+0x2d0c] ;  /* 0x002d0c0001157983 */ /* 0x002f280000300800 */
[----:B------:R1:W-:Y:S04]  /*c2e0*/  STL [R1+0xfc], R20 ;  /* 0x0000fc1401007387 */ /* 0x0003e80000100800 */
[----:B-1----:R-:W2:Y:S04]  /*c2f0*/  LDL.LU R20, [R1+0x2d08] ;  /* 0x002d080001147983 */ /* 0x002ea80000300800 */
[----:B------:R1:W-:Y:S04]  /*c300*/  STL [R1+0xf8], R153 ;  /* 0x0000f89901007387 */ /* 0x0003e80000100800 */
[----:B-1----:R-:W4:Y:S04]  /*c310*/  LDL.LU R153, [R1+0x2d04] ;  /* 0x002d040001997983 */ /* 0x002f280000300800 */
[----:B------:R1:W-:Y:S04]  /*c320*/  STL [R1+0xf4], R155 ;  /* 0x0000f49b01007387 */ /* 0x0003e80000100800 */
[----:B-1----:R-:W4:Y:S04]  /*c330*/  LDL.LU R155, [R1+0x2d00] ;  /* 0x002d0000019b7983 */ /* 0x002f280000300800 */
[----:B------:R1:W-:Y:S04]  /*c340*/  STL [R1+0xf0], R157 ;  /* 0x0000f09d01007387 */ /* 0x0003e80000100800 */
[----:B-1----:R-:W4:Y:S04]  /*c350*/  LDL.LU R157, [R1+0x2cfc] ;  /* 0x002cfc00019d7983 */ /* 0x002f280000300800 */
[----:B------:R1:W-:Y:S04]  /*c360*/  STL [R1+0xec], R158 ;  /* 0x0000ec9e01007387 */ /* 0x0003e80000100800 */
[----:B-1----:R-:W4:Y:S01]  /*c370*/  LDL.LU R158, [R1+0x2cf8] ;  /* 0x002cf800019e7983 */ /* 0x002f220000300800 */
[----:B------:R-:W-:-:S05]  /*c380*/  SEL R117, R115, R117, !P1 ;  /* 0x0000007573757207 */ /* 0x000fca0004800000 */
[----:B------:R4:W-:Y:S01]  /*c390*/  STL [R1+0xe8], R117 ;  /* 0x0000e87501007387 */ /* 0x0009e20000100800 */
[----:B------:R-:W-:Y:S01]  /*c3a0*/  @!P6 IMAD.MOV R15, RZ, RZ, -R15 ;  /* 0x000000ffff0fe224 */ /* 0x000fe200078e0a0f */
[----:B------:R-:W-:Y:S01]  /*c3b0*/  IADD3 R116, R116, -0xb, RZ ;  /* 0xfffffff574747810 */ /* 0x000fe20007ffe0ff */
[----:B------:R-:W-:Y:S01]  /*c3c0*/  @!P4 IMAD.MOV R5, RZ, RZ, -R5 ;  /* 0x000000ffff05c224 */ /* 0x000fe200078e0a05 */
[----:B------:R-:W-:Y:S01]  /*c3d0*/  @!P3 IADD3 R3, -R3, RZ, RZ ;  /* 0x000000ff0303b210 */ /* 0x000fe20007ffe1ff */
[----:B------:R-:W-:Y:S01]  /*c3e0*/  @!P5 IMAD.MOV R4, RZ, RZ, -R4 ;  /* 0x000000ffff04d224 */ /* 0x000fe200078e0a04 */
[C---:B------:R-:W-:Y:S01]  /*c3f0*/  SEL R36, R115.reuse, R36, !P1 ;  /* 0x0000002473247207 */ /* 0x040fe20004800000 */
[----:B------:R-:W-:Y:S01]  /*c400*/  @!P0 IMAD.MOV R2, RZ, RZ, -R2 ;  /* 0x000000ffff028224 */ /* 0x000fe200078e0a02 */
[C---:B------:R-:W-:Y:S01]  /*c410*/  SEL R92, R115.reuse, R92, !P1 ;  /* 0x0000005c735c7207 */ /* 0x040fe20004800000 */
[----:B------:R-:W-:Y:S01]  /*c420*/  @!P2 IMAD.MOV R0, RZ, RZ, -R0 ;  /* 0x000000ffff00a224 */ /* 0x000fe200078e0a00 */
[----:B------:R-:W-:-:S02]  /*c430*/  SEL R93, R115, R93, !P1 ;  /* 0x0000005d735d7207 */ /* 0x000fc40004800000 */
[C---:B------:R-:W-:Y:S02]  /*c440*/  SEL R94, R115.reuse, R94, !P1 ;  /* 0x0000005e735e7207 */ /* 0x040fe40004800000 */
[C---:B------:R-:W-:Y:S02]  /*c450*/  SEL R95, R115.reuse, R95, !P1 ;  /* 0x0000005f735f7207 */ /* 0x040fe40004800000 */
[C---:B------:R-:W-:Y:S02]  /*c460*/  SEL R96, R115.reuse, R96, !P1 ;  /* 0x0000006073607207 */ /* 0x040fe40004800000 */
[C---:B------:R-:W-:Y:S02]  /*c470*/  SEL R97, R115.reuse, R97, !P1 ;  /* 0x0000006173617207 */ /* 0x040fe40004800000 */
[C---:B------:R-:W-:Y:S02]  /*c480*/  SEL R98, R115.reuse, R98, !P1 ;  /* 0x0000006273627207 */ /* 0x040fe40004800000 */
        /* <DEDUP_REMOVED lines=31> */
[C---:B---3--:R-:W-:Y:S02]  /*c680*/  SEL R19, R115.reuse, R19, !P1 ;  /* 0x0000001373137207 */ /* 0x048fe40004800000 */
        /* <DEDUP_REMOVED lines=12> */
[C---:B--2---:R-:W-:Y:S02]  /*c750*/  SEL R20, R115.reuse, R20, !P1 ;  /* 0x0000001473147207 */ /* 0x044fe40004800000 */
[C---:B----4-:R-:W-:Y:S02]  /*c760*/  SEL R117, R115.reuse, R158, !P1 ;  /* 0x0000009e73757207 */ /* 0x050fe40004800000 */
[----:B------:R-:W2:Y:S04]  /*c770*/  LDL.LU R158, [R1+0x2cf4] ;  /* 0x002cf400019e7983 */ /* 0x000ea80000300800 */
[----:B------:R1:W-:Y:S02]  /*c780*/  STL [R1+0xe4], R117 ;  /* 0x0000e47501007387 */ /* 0x0003e40000100800 */
[----:B-1----:R-:W-:-:S02]  /*c790*/  SEL R117, R115, R157, !P1 ;  /* 0x0000009d73757207 */ /* 0x002fc40004800000 */
[----:B------:R-:W3:Y:S04]  /*c7a0*/  LDL.LU R157, [R1+0x2cf0] ;  /* 0x002cf000019d7983 */ /* 0x000ee80000300800 */
[----:B------:R1:W-:Y:S02]  /*c7b0*/  STL [R1+0xe0], R117 ;  /* 0x0000e07501007387 */ /* 0x0003e40000100800 */
[C---:B-1----:R-:W-:Y:S02]  /*c7c0*/  SEL R117, R115.reuse, R155, !P1 ;  /* 0x0000009b73757207 */ /* 0x042fe40004800000 */
[----:B------:R-:W4:Y:S04]  /*c7d0*/  LDL.LU R155, [R1+0x2cec] ;  /* 0x002cec00019b7983 */ /* 0x000f280000300800 */
[----:B------:R1:W-:Y:S02]  /*c7e0*/  STL [R1+0xdc], R117 ;  /* 0x0000dc7501007387 */ /* 0x0003e40000100800 */
[----:B-1----:R-:W-:-:S02]  /*c7f0*/  SEL R117, R115, R153, !P1 ;  /* 0x0000009973757207 */ /* 0x002fc40004800000 */
[----:B------:R-:W4:Y:S04]  /*c800*/  LDL.LU R153, [R1+0x2ce8] ;  /* 0x002ce80001997983 */ /* 0x000f280000300800 */
[----:B------:R1:W-:Y:S04]  /*c810*/  STL [R1+0xd8], R117 ;  /* 0x0000d87501007387 */ /* 0x0003e80000100800 */
[----:B------:R1:W-:Y:S02]  /*c820*/  STL [R1+0xd4], R20 ;  /* 0x0000d41401007387 */ /* 0x0003e40000100800 */
[----:B-1----:R-:W-:-:S02]  /*c830*/  SEL R117, R115, R21, !P1 ;  /* 0x0000001573757207 */ /* 0x002fc40004800000 */
[C---:B------:R-:W-:Y:S02]  /*c840*/  SEL R21, R115.reuse, R22, !P1 ;  /* 0x0000001673157207 */ /* 0x040fe40004800000 */
[C---:B------:R-:W-:Y:S01]  /*c850*/  SEL R20, R115.reuse, R23, !P1 ;  /* 0x0000001773147207 */ /* 0x040fe20004800000 */
[----:B------:R-:W-:Y:S01]  /*c860*/  STL [R1+0xd0], R117 ;  /* 0x0000d07501007387 */ /* 0x000fe20000100800 */
[----:B------:R-:W-:-:S03]  /*c870*/  SEL R22, R115, R24, !P1 ;  /* 0x0000001873167207 */ /* 0x000fc60004800000 */
[----:B------:R1:W-:Y:S04]  /*c880*/  STL [R1+0xcc], R21 ;  /* 0x0000cc1501007387 */ /* 0x0003e80000100800 */
[----:B------:R1:W-:Y:S02]  /*c890*/  STL [R1+0xc8], R20 ;  /* 0x0000c81401007387 */ /* 0x0003e40000100800 */
[C---:B-1----:R-:W-:Y:S02]  /*c8a0*/  SEL R21, R115.reuse, R25, !P1 ;  /* 0x0000001973157207 */ /* 0x042fe40004800000 */
[----:B------:R1:W-:Y:S01]  /*c8b0*/  STL [R1+0xc4], R22 ;  /* 0x0000c41601007387 */ /* 0x0003e20000100800 */
[----:B------:R-:W-:-:S03]  /*c8c0*/  SEL R20, R115, R26, !P1 ;  /* 0x0000001a73147207 */ /* 0x000fc60004800000 */
[----:B------:R1:W-:Y:S04]  /*c8d0*/  STL [R1+0xc0], R21 ;  /* 0x0000c01501007387 */ /* 0x0003e80000100800 */
[----:B------:R1:W-:Y:S02]  /*c8e0*/  STL [R1+0xbc], R20 ;  /* 0x0000bc1401007387 */ /* 0x0003e40000100800 */
[C---:B-1----:R-:W-:Y:S02]  /*c8f0*/  SEL R22, R115.reuse, R27, !P1 ;  /* 0x0000001b73167207 */ /* 0x042fe40004800000 */
[----:B------:R-:W-:-:S03]  /*c900*/  SEL R21, R115, R28, !P1 ;  /* 0x0000001c73157207 */ /* 0x000fc60004800000 */
        /* <DEDUP_REMOVED lines=11> */
[C---:B------:R-:W-:Y:S02]  /*c9c0*/  SEL R21, R115.reuse, R34, !P1 ;  /* 0x0000002273157207 */ /* 0x040fe40004800000 */
[----:B------:R-:W-:-:S02]  /*c9d0*/  SEL R34, R115, R38, !P1 ;  /* 0x0000002673227207 */ /* 0x000fc40004800000 */
[C---:B------:R-:W-:Y:S02]  /*c9e0*/  SEL R20, R115.reuse, R35, !P1 ;  /* 0x0000002373147207 */ /* 0x040fe40004800000 */
[C---:B------:R-:W-:Y:S02]  /*c9f0*/  SEL R35, R115.reuse, R37, !P1 ;  /* 0x0000002573237207 */ /* 0x040fe40004800000 */
[C---:B------:R-:W-:Y:S01]  /*ca00*/  SEL R38, R115.reuse, R53, !P1 ;  /* 0x0000003573267207 */ /* 0x040fe20004800000 */
[----:B------:R-:W-:Y:S01]  /*ca10*/  STL [R1+0xa0], R22 ;  /* 0x0000a01601007387 */ /* 0x000fe20000100800 */
[C---:B------:R-:W-:Y:S02]  /*ca20*/  SEL R37, R115.reuse, R54, !P1 ;  /* 0x0000003673257207 */ /* 0x040fe40004800000 */
[C---:B------:R-:W-:Y:S01]  /*ca30*/  SEL R33, R115.reuse, R39, !P1 ;  /* 0x0000002773217207 */ /* 0x040fe20004800000 */
[----:B------:R-:W-:Y:S01]  /*ca40*/  STL [R1+0x9c], R21 ;  /* 0x00009c1501007387 */ /* 0x000fe20000100800 */
[----:B------:R-:W-:-:S03]  /*ca50*/  SEL R39, R115, R55, !P1 ;  /* 0x0000003773277207 */ /* 0x000fc60004800000 */
[----:B------:R-:W-:Y:S04]  /*ca60*/  STL [R1+0x98], R20 ;  /* 0x0000981401007387 */ /* 0x000fe80000100800 */
[----:B------:R1:W-:Y:S04]  /*ca70*/  STL [R1+0x94], R38 ;  /* 0x0000942601007387 */ /* 0x0003e80000100800 */
[----:B------:R1:W-:Y:S02]  /*ca80*/  STL [R1+0x90], R37 ;  /* 0x0000902501007387 */ /* 0x0003e40000100800 */
[----:B-1----:R-:W-:-:S02]  /*ca90*/  SEL R38, R115, R56, !P1 ;  /* 0x0000003873267207 */ /* 0x002fc40004800000 */
        /* <DEDUP_REMOVED lines=45> */
[----:B------:R2:W-:Y:S01]  /*cd70*/  STL [R1+0x40], R37 ;  /* 0x0000402501007387 */ /* 0x0005e20000100800 */
[C---:B-1----:R-:W-:Y:S02]  /*cd80*/  SEL R39, R115.reuse, R79, !P1 ;  /* 0x0000004f73277207 */ /* 0x042fe40004800000 */
[----:B--2---:R-:W-:-:S03]  /*cd90*/  SEL R38, R115, R80, !P1 ;  /* 0x0000005073267207 */ /* 0x004fc60004800000 */
[----:B------:R1:W-:Y:S01]  /*cda0*/  STL [R1+0x3c], R39 ;  /* 0x00003c2701007387 */ /* 0x0003e20000100800 */
[----:B------:R-:W-:-:S03]  /*cdb0*/  SEL R37, R115, R81, !P1 ;  /* 0x0000005173257207 */ /* 0x000fc60004800000 */
[----:B------:R2:W-:Y:S04]  /*cdc0*/  STL [R1+0x38], R38 ;  /* 0x0000382601007387 */ /* 0x0005e80000100800 */
[----:B------:R3:W-:Y:S01]  /*cdd0*/  STL [R1+0x30], R37 ;  /* 0x0000302501007387 */ /* 0x0007e20000100800 */
[C---:B-1----:R-:W-:Y:S02]  /*cde0*/  SEL R39, R115.reuse, R82, !P1 ;  /* 0x0000005273277207 */ /* 0x042fe40004800000 */
[----:B--2---:R-:W-:-:S03]  /*cdf0*/  SEL R38, R115, R83, !P1 ;  /* 0x0000005373267207 */ /* 0x004fc60004800000 */
[----:B------:R1:W-:Y:S01]  /*ce00*/  STL [R1+0x2c], R39 ;  /* 0x00002c2701007387 */ /* 0x0003e20000100800 */
[----:B---3--:R-:W-:-:S03]  /*ce10*/  SEL R37, R115, R84, !P1 ;  /* 0x0000005473257207 */ /* 0x008fc60004800000 */
        /* <DEDUP_REMOVED lines=10> */
[----:B------:R-:W-:Y:S01]  /*cec0*/  STL [R1+0x8], R39 ;  /* 0x0000082701007387 */ /* 0x000fe20000100800 */
[----:B---3--:R-:W-:-:S03]  /*ced0*/  SEL R37, R115, R90, !P1 ;  /* 0x0000005a73257207 */ /* 0x008fc60004800000 */
[----:B------:R-:W-:Y:S04]  /*cee0*/  STL [R1+0x4], R38 ;  /* 0x0000042601007387 */ /* 0x000fe80000100800 */
[----:B------:R1:W-:Y:S01]  /*cef0*/  STL [R1], R37 ;  /* 0x0000002501007387 */ /* 0x0003e20000100800 */
        /* <DEDUP_REMOVED lines=119> */
[C---:B------:R-:W-:Y:S01]  /*d670*/  SEL R85, R115.reuse, R8, !P1 ;  /* 0x0000000873557207 */ /* 0x040fe20004800000 */
[----:B-1----:R-:W1:Y:S01]  /*d680*/  S2R R37, SR_TID.X ;  /* 0x0000000000257919 */ /* 0x002e620000002100 */
[----:B------:R-:W-:Y:S01]  /*d690*/  ULDC UR40, c[0x0][0x240] ;  /* 0x0000900000287ab9 */ /* 0x000fe20000000800 */
[----:B------:R-:W-:Y:S01]  /*d6a0*/  ULDC UR41, c[0x0][0x240] ;  /* 0x0000900000297ab9 */ /* 0x000fe20000000800 */
[----:B------:R-:W-:Y:S01]  /*d6b0*/  ULDC UR42, c[0x0][0x240] ;  /* 0x00009000002a7ab9 */ /* 0x000fe20000000800 */
[----:B------:R-:W-:Y:S01]  /*d6c0*/  STL.64 [R1+0x2e10], R242 ;  /* 0x002e10f201007387 */ /* 0x000fe20000100a00 */
[----:B------:R-:W-:Y:S01]  /*d6d0*/  ULDC UR43, c[0x0][0x240] ;  /* 0x00009000002b7ab9 */ /* 0x000fe20000000800 */
[----:B------:R-:W-:Y:S01]  /*d6e0*/  ULDC UR44, c[0x0][0x240] ;  /* 0x00009000002c7ab9 */ /* 0x000fe20000000800 */
[----:B------:R-:W-:Y:S01]  /*d6f0*/  ULDC UR45, c[0x0][0x240] ;  /* 0x00009000002d7ab9 */ /* 0x000fe20000000800 */
[----:B------:R-:W-:Y:S01]  /*d700*/  STL [R1+0x2e0c], R240 ;  /* 0x002e0cf001007387 */ /* 0x000fe20000100800 */
        /* <DEDUP_REMOVED lines=29> */
[C---:B------:R-:W-:Y:S01]  /*d8e0*/  SEL R87, R115.reuse, R6, !P1 ;  /* 0x0000000673577207 */ /* 0x040fe20004800000 */
[----:B------:R-:W-:Y:S01]  /*d8f0*/  ULDC UR37, c[0x0][0x240] ;  /* 0x0000900000257ab9 */ /* 0x000fe20000000800 */
[----:B------:R-:W-:Y:S01]  /*d900*/  STL [R1+0x2dec], R157 ;  /* 0x002dec9d01007387 */ /* 0x000fe20000100800 */
[C---:B------:R-:W-:Y:S01]  /*d910*/  SEL R88, R115.reuse, R5, !P1 ;  /* 0x0000000573587207 */ /* 0x040fe20004800000 */
[----:B------:R-:W-:Y:S01]  /*d920*/  ULDC UR12, c[0x0][0x240] ;  /* 0x00009000000c7ab9 */ /* 0x000fe20000000800 */
[C---:B------:R-:W-:Y:S01]  /*d930*/  SEL R89, R115.reuse, R4, !P1 ;  /* 0x0000000473597207 */ /* 0x040fe20004800000 */
[----:B----4-:R-:W-:Y:S01]  /*d940*/  STL [R1+0x2de8], R155 ;  /* 0x002de89b01007387 */ /* 0x010fe20000100800 */
[C---:B------:R-:W-:Y:S01]  /*d950*/  SEL R90, R115.reuse, R3, !P1 ;  /* 0x00000003735a7207 */ /* 0x040fe20004800000 */
[----:B------:R-:W-:Y:S01]  /*d960*/  ULDC UR16, c[0x0][0x240] ;  /* 0x0000900000107ab9 */ /* 0x000fe20000000800 */
[----:B------:R-:W-:Y:S01]  /*d970*/  SEL R91, R115, R2, !P1 ;  /* 0x00000002735b7207 */ /* 0x000fe20004800000 */
[----:B------:R1:W-:Y:S01]  /*d980*/  STL.64 [R1+0x2ce8], R152 ;  /* 0x002ce89801007387 */ /* 0x0003e20000100a00 */
[----:B------:R-:W-:Y:S01]  /*d990*/  IMAD R86, R19, UR38, RZ ;  /* 0x0000002613567c24 */ /* 0x000fe2000f8e02ff */
[----:B------:R-:W-:Y:S01]  /*d9a0*/  SEL R115, R115, R0, !P1 ;  /* 0x0000000073737207 */ /* 0x000fe20004800000 */
[----:B------:R-:W-:Y:S01]  /*d9b0*/  ULDC UR14, c[0x0][0x240] ;  /* 0x00009000000e7ab9 */ /* 0x000fe20000000800 */
[----:B------:R-:W2:Y:S01]  /*d9c0*/  LDL.LU R45, [R1+0x128] ;  /* 0x00012800012d7983 */ /* 0x000ea20000300800 */
[----:B------:R-:W-:Y:S01]  /*d9d0*/  ISETP.GE.U32.AND P0, PT, R116, 0x7fffff76, PT ;  /* 0x7fffff767400780c */ /* 0x000fe20003f06070 */
[----:B------:R-:W-:Y:S01]  /*d9e0*/  ULDC UR15, c[0x0][0x240] ;  /* 0x00009000000f7ab9 */ /* 0x000fe20000000800 */
[----:B------:R-:W-:Y:S01]  /*d9f0*/  ULDC UR17, c[0x0][0x240] ;  /* 0x0000900000117ab9 */ /* 0x000fe20000000800 */
[----:B------:R-:W3:Y:S01]  /*da00*/  LDL.LU R38, [R1+0x124] ;  /* 0x0001240001267983 */ /* 0x000ee20000300800 */
[----:B------:R-:W-:Y:S01]  /*da10*/  ULDC UR11, c[0x0][0x240] ;  /* 0x00009000000b7ab9 */ /* 0x000fe20000000800 */
[----:B------:R-:W-:Y:S01]  /*da20*/  ULDC UR13, c[0x0][0x240] ;  /* 0x00009000000d7ab9 */ /* 0x000fe20000000800 */
[----:B------:R-:W-:Y:S01]  /*da30*/  ULDC UR6, c[0x0][0x240] ;  /* 0x0000900000067ab9 */ /* 0x000fe20000000800 */
[----:B-1----:R-:W-:Y:S01]  /*da40*/  LOP3.LUT R153, R37, 0x7f, RZ, 0xc0, !PT ;  /* 0x0000007f25997812 */ /* 0x002fe200078ec0ff */
[----:B------:R-:W-:Y:S01]  /*da50*/  ULDC UR18, c[0x0][0x240] ;  /* 0x0000900000127ab9 */ /* 0x000fe20000000800 */
[----:B------:R-:W4:Y:S01]  /*da60*/  LDL.LU R37, [R1+0x120] ;  /* 0x0001200001257983 */ /* 0x000f220000300800 */
[----:B------:R-:W-:Y:S01]  /*da70*/  ULDC UR19, c[0x0][0x240] ;  /* 0x0000900000137ab9 */ /* 0x000fe20000000800 */
[----:B------:R-:W-:Y:S01]  /*da80*/  ULDC UR20, c[0x0][0x240] ;  /* 0x0000900000147ab9 */ /* 0x000fe20000000800 */
[----:B------:R-:W-:Y:S01]  /*da90*/  IMAD R6, R153, UR4, RZ ;  /* 0x0000000499067c24 */ /* 0x000fe2000f8e02ff */
[----:B------:R-:W4:Y:S01]  /*daa0*/  LDL.LU R44, [R1+0x11c] ;  /* 0x00011c00012c7983 */ /* 0x000f220000300800 */
[----:B------:R-:W-:Y:S01]  /*dab0*/  ULDC.64 UR4, c[0x0][0x218] ;  /* 0x0000860000047ab9 */ /* 0x000fe20000000a00 */
[----:B------:R-:W-:Y:S01]  /*dac0*/  ULDC UR21, c[0x0][0x240] ;  /* 0x0000900000157ab9 */ /* 0x000fe20000000800 */
[----:B------:R-:W-:Y:S01]  /*dad0*/  ULDC UR22, c[0x0][0x240] ;  /* 0x0000900000167ab9 */ /* 0x000fe20000000800 */
[----:B------:R-:W4:Y:S01]  /*dae0*/  LDL.LU R43, [R1+0x118] ;  /* 0x00011800012b7983 */ /* 0x000f220000300800 */
[C---:B------:R-:W-:Y:S01]  /*daf0*/  LEA R234, P2, R6.reuse, UR4, 0x2 ;  /* 0x0000000406ea7c11 */ /* 0x040fe2000f8410ff */
[----:B------:R-:W-:Y:S01]  /*db00*/  ULDC UR23, c[0x0][0x240] ;  /* 0x0000900000177ab9 */ /* 0x000fe20000000800 */
[----:B------:R-:W-:Y:S01]  /*db10*/  ULDC UR24, c[0x0][0x240] ;  /* 0x0000900000187ab9 */ /* 0x000fe20000000800 */
[----:B------:R-:W4:Y:S01]  /*db20*/  LDL.LU R47, [R1+0x114] ;  /* 0x00011400012f7983 */ /* 0x000f220000300800 */
[----:B------:R-:W-:Y:S01]  /*db30*/  LEA.HI.X.SX32 R0, R6, UR5, 0x2, P2 ;  /* 0x0000000506007c11 */ /* 0x000fe200090f16ff */
[----:B------:R-:W-:Y:S01]  /*db40*/  ULDC UR5, c[0x0][0x240] ;  /* 0x0000900000057ab9 */ /* 0x000fe20000000800 */
[----:B------:R-:W-:Y:S01]  /*db50*/  ULDC UR25, c[0x0][0x240] ;  /* 0x0000900000197ab9 */ /* 0x000fe20000000800 */
[----:B------:R-:W4:Y:S01]  /*db60*/  LDL.LU R42, [R1+0x110] ;  /* 0x00011000012a7983 */ /* 0x000f220000300800 */
[----:B------:R-:W-:Y:S01]  /*db70*/  ULDC UR26, c[0x0][0x240] ;  /* 0x00009000001a7ab9 */ /* 0x000fe20000000800 */
        /* <DEDUP_REMOVED lines=16> */
[----:B--2---:R-:W-:Y:S01]  /*dc80*/  IMAD R83, R45, UR40, RZ ;  /* 0x000000282d537c24 */ /* 0x004fe2000f8e02ff */
[----:B------:R-:W-:Y:S01]  /*dc90*/  ULDC UR40, c[0x0][0x240] ;  /* 0x0000900000287ab9 */ /* 0x000fe20000000800 */
[----:B------:R-:W2:Y:S01]  /*dca0*/  LDL.LU R45, [R1+0xfc] ;  /* 0x0000fc00012d7983 */ /* 0x000ea20000300800 */
[----:B---3--:R-:W-:Y:S01]  /*dcb0*/  IMAD R80, R38, UR41, RZ ;  /* 0x0000002926507c24 */ /* 0x008fe2000f8e02ff */
[----:B------:R-:W-:-:S02]  /*dcc0*/  ULDC UR41, c[0x0][0x240] ;  /* 0x0000900000297ab9 */ /* 0x000fc40000000800 */
[----:B------:R-:W3:Y:S01]  /*dcd0*/  LDL.LU R38, [R1+0xf8] ;  /* 0x0000f80001267983 */ /* 0x000ee20000300800 */
[----:B----4-:R-:W-:Y:S01]  /*dce0*/  IMAD R77, R37, UR42, RZ ;  /* 0x0000002a254d7c24 */ /* 0x010fe2000f8e02ff */
[----:B------:R-:W-:Y:S02]  /*dcf0*/  ULDC UR42, c[0x0][0x240] ;  /* 0x00009000002a7ab9 */ /* 0x000fe40000000800 */
[----:B------:R-:W4:Y:S01]  /*dd00*/  LDL.LU R37, [R1+0xf4] ;  /* 0x0000f40001257983 */ /* 0x000f220000300800 */
[----:B------:R-:W-:Y:S01]  /*dd10*/  IMAD R74, R44, UR43, RZ ;  /* 0x0000002b2c4a7c24 */ /* 0x000fe2000f8e02ff */
[----:B------:R-:W-:Y:S02]  /*dd20*/  ULDC UR43, c[0x0][0x240] ;  /* 0x00009000002b7ab9 */ /* 0x000fe40000000800 */
[----:B------:R-:W4:Y:S01]  /*dd30*/  LDL.LU R44, [R1+0xf0] ;  /* 0x0000f000012c7983 */ /* 0x000f220000300800 */
[----:B------:R-:W-:Y:S01]  /*dd40*/  IMAD R71, R43, UR44, RZ ;  /* 0x0000002c2b477c24 */ /* 0x000fe2000f8e02ff */
[----:B------:R-:W-:-:S02]  /*dd50*/  ULDC UR44, c[0x0][0x240] ;  /* 0x00009000002c7ab9 */ /* 0x000fc40000000800 */
[----:B------:R-:W4:Y:S01]  /*dd60*/  LDL.LU R43, [R1+0xec] ;  /* 0x0000ec00012b7983 */ /* 0x000f220000300800 */
[----:B------:R-:W-:Y:S01]  /*dd70*/  IMAD R69, R47, UR45, RZ ;  /* 0x0000002d2f457c24 */ /* 0x000fe2000f8e02ff */
[----:B------:R-:W-:Y:S01]  /*dd80*/  ULDC UR45, c[0x0][0x240] ;  /* 0x00009000002d7ab9 */ /* 0x000fe20000000800 */
[----:B------:R-:W-:Y:S01]  /*dd90*/  IMAD R68, R42, UR46, RZ ;  /* 0x0000002e2a447c24 */ /* 0x000fe2000f8e02ff */
[----:B------:R-:W-:Y:S01]  /*dda0*/  ULDC UR46, c[0x0][0x240] ;  /* 0x00009000002e7ab9 */ /* 0x000fe20000000800 */
[----:B------:R-:W4:Y:S01]  /*ddb0*/  LDL.LU R42, [R1+0xe8] ;  /* 0x0000e800012a7983 */ /* 0x000f220000300800 */
[----:B------:R-:W-:Y:S01]  /*ddc0*/  IMAD R67, R41, UR47, RZ ;  /* 0x0000002f29437c24 */ /* 0x000fe2000f8e02ff */
[----:B------:R-:W-:Y:S02]  /*ddd0*/  ULDC UR47, c[0x0][0x240] ;  /* 0x00009000002f7ab9 */ /* 0x000fe40000000800 */
[----:B------:R-:W-:Y:S01]  /*dde0*/  STL.64 [R1+0x2e60], R68 ;  /* 0x002e604401007387 */ /* 0x000fe20000100a00 */
[----:B------:R-:W-:Y:S01]  /*ddf0*/  IMAD R66, R40, UR48, RZ ;  /* 0x0000003028427c24 */ /* 0x000fe2000f8e02ff */
[----:B------:R-:W-:-:S02]  /*de00*/  ULDC UR48, c[0x0][0x240] ;  /* 0x0000900000307ab9 */ /* 0x000fc40000000800 */
[----:B------:R-:W4:Y:S04]  /*de10*/  LDL.LU R41, [R1+0xe4] ;  /* 0x0000e40001297983 */ /* 0x000f280000300800 */
[----:B------:R-:W4:Y:S01]  /*de20*/  LDL.LU R40, [R1+0xe0] ;  /* 0x0000e00001287983 */ /* 0x000f220000300800 */
[----:B------:R-:W-:Y:S01]  /*de30*/  IMAD R63, R39, UR50, RZ ;  /* 0x00000032273f7c24 */ /* 0x000fe2000f8e02ff */
[----:B------:R-:W-:Y:S02]  /*de40*/  ULDC UR50, c[0x0][0x240] ;  /* 0x0000900000327ab9 */ /* 0x000fe40000000800 */
[----:B------:R1:W-:Y:S04]  /*de50*/  STL.64 [R1+0x2e58], R66 ;  /* 0x002e584201007387 */ /* 0x0003e80000100a00 */
[----:B------:R-:W4:Y:S01]  /*de60*/  LDL.LU R39, [R1+0xdc] ;  /* 0x0000dc0001277983 */ /* 0x000f220000300800 */
[----:B--2---:R-:W-:Y:S01]  /*de70*/  IMAD R62, R45, UR51, RZ ;  /* 0x000000332d3e7c24 */ /* 0x004fe2000f8e02ff */
[----:B------:R-:W-:Y:S01]  /*de80*/  ULDC UR51, c[0x0][0x240] ;  /* 0x0000900000337ab9 */ /* 0x000fe20000000800 */
[----:B---3--:R-:W-:-:S03]  /*de90*/  IMAD R61, R38, UR52, RZ ;  /* 0x00000034263d7c24 */ /* 0x008fc6000f8e02ff */
[----:B------:R-:W-:Y:S01]  /*dea0*/  STL.64 [R1+0x2e48], R62 ;  /* 0x002e483e01007387 */ /* 0x000fe20000100a00 */
[----:B------:R-:W-:Y:S01]  /*deb0*/  IMAD R65, R46, UR49, RZ ;  /* 0x000000312e417c24 */ /* 0x000fe2000f8e02ff */
[----:B------:R-:W-:Y:S01]  /*dec0*/  ULDC UR49, c[0x0][0x240] ;  /* 0x0000900000317ab9 */ /* 0x000fe20000000800 */
[----:B------:R-:W-:Y:S01]  /*ded0*/  ULDC UR52, c[0x0][0x240] ;  /* 0x0000900000347ab9 */ /* 0x000fe20000000800 */
[----:B------:R-:W2:Y:S01]  /*dee0*/  LDL.LU R38, [R1+0xd8] ;  /* 0x0000d80001267983 */ /* 0x000ea20000300800 */
[----:B----4-:R-:W-:Y:S01]  /*def0*/  IMAD R60, R37, UR53, RZ ;  /* 0x00000035253c7c24 */ /* 0x010fe2000f8e02ff */
[----:B------:R-:W-:Y:S02]  /*df00*/  ULDC UR53, c[0x0][0x240] ;  /* 0x0000900000357ab9 */ /* 0x000fe40000000800 */
[----:B------:R-:W3:Y:S01]  /*df10*/  LDL.LU R37, [R1+0xd4] ;  /* 0x0000d40001257983 */ /* 0x000ee20000300800 */
[----:B------:R-:W-:Y:S01]  /*df20*/  IMAD R59, R44, UR54, RZ ;  /* 0x000000362c3b7c24 */ /* 0x000fe2000f8e02ff */
[----:B------:R-:W-:Y:S01]  /*df30*/  ULDC UR54, c[0x0][0x240] ;  /* 0x0000900000367ab9 */ /* 0x000fe20000000800 */
[----:B------:R-:W-:Y:S01]  /*df40*/  IMAD R58, R43, UR55, RZ ;  /* 0x000000372b3a7c24 */ /* 0x000fe2000f8e02ff */
[----:B------:R-:W-:Y:S01]  /*df50*/  STL.64 [R1+0x2e50], R60 ;  /* 0x002e503c01007387 */ /* 0x000fe20000100a00 */
[----:B------:R-:W-:-:S03]  /*df60*/  ULDC UR55, c[0x0][0x240] ;  /* 0x0000900000377ab9 */ /* 0x000fc60000000800 */
[----:B------:R-:W4:Y:S04]  /*df70*/  LDL.LU R51, [R1+0xd0] ;  /* 0x0000d00001337983 */ /* 0x000f280000300800 */
[----:B------:R-:W4:Y:S04]  /*df80*/  LDL.LU R50, [R1+0xcc] ;  /* 0x0000cc0001327983 */ /* 0x000f280000300800 */
[----:B------:R-:W-:Y:S04]  /*df90*/  STL.64 [R1+0x2e38], R58 ;  /* 0x002e383a01007387 */ /* 0x000fe80000100a00 */
[----:B------:R-:W4:Y:S04]  /*dfa0*/  LDL.LU R49, [R1+0xc8] ;  /* 0x0000c80001317983 */ /* 0x000f280000300800 */
[----:B------:R-:W4:Y:S01]  /*dfb0*/  LDL.LU R48, [R1+0xc4] ;  /* 0x0000c40001307983 */ /* 0x000f220000300800 */
[----:B------:R-:W-:Y:S01]  /*dfc0*/  IMAD R57, R42, UR56, RZ ;  /* 0x000000382a397c24 */ /* 0x000fe2000f8e02ff */
[----:B------:R-:W-:Y:S01]  /*dfd0*/  ULDC UR56, c[0x0][0x240] ;  /* 0x0000900000387ab9 */ /* 0x000fe20000000800 */
[----:B------:R-:W-:Y:S01]  /*dfe0*/  IMAD R56, R41, UR57, RZ ;  /* 0x0000003929387c24 */ /* 0x000fe2000f8e02ff */
[----:B------:R-:W4:Y:S01]  /*dff0*/  LDL.LU R47, [R1+0xc0] ;  /* 0x0000c000012f7983 */ /* 0x000f220000300800 */
[----:B------:R-:W-:Y:S01]  /*e000*/  IMAD R55, R40, UR58, RZ ;  /* 0x0000003a28377c24 */ /* 0x000fe2000f8e02ff */
[----:B------:R-:W-:Y:S01]  /*e010*/  ULDC UR57, c[0x0][0x240] ;  /* 0x0000900000397ab9 */ /* 0x000fe20000000800 */
[----:B------:R-:W-:Y:S01]  /*e020*/  IMAD R54, R39, UR59, RZ ;  /* 0x0000003b27367c24 */ /* 0x000fe2000f8e02ff */
[----:B------:R-:W-:Y:S01]  /*e030*/  STL.64 [R1+0x2e28], R56 ;  /* 0x002e283801007387 */ /* 0x000fe20000100a00 */
[----:B------:R-:W-:Y:S01]  /*e040*/  ULDC UR58, c[0x0][0x240] ;  /* 0x00009000003a7ab9 */ /* 0x000fe20000000800 */
[----:B------:R-:W-:-:S02]  /*e050*/  ULDC UR59, c[0x0][0x240] ;  /* 0x00009000003b7ab9 */ /* 0x000fc40000000800 */
[----:B------:R-:W4:Y:S04]  /*e060*/  LDL.LU R46, [R1+0xbc] ;  /* 0x0000bc00012e7983 */ /* 0x000f280000300800 */
[----:B------:R-:W4:Y:S04]  /*e070*/  LDL.LU R45, [R1+0xb8] ;  /* 0x0000b800012d7983 */ /* 0x000f280000300800 */
[----:B------:R-:W4:Y:S04]  /*e080*/  LDL.LU R44, [R1+0xb4] ;  /* 0x0000b400012c7983 */ /* 0x000f280000300800 */
[----:B------:R-:W4:Y:S04]  /*e090*/  LDL.LU R43, [R1+0xb0] ;  /* 0x0000b000012b7983 */ /* 0x000f280000300800 */
[----:B------:R-:W4:Y:S04]  /*e0a0*/  LDL.LU R42, [R1+0xac] ;  /* 0x0000ac00012a7983 */ /* 0x000f280000300800 */
[----:B------:R-:W-:Y:S04]  /*e0b0*/  STL.64 [R1+0x2e20], R54 ;  /* 0x002e203601007387 */ /* 0x000fe80000100a00 */
[----:B------:R-:W4:Y:S04]  /*e0c0*/  LDL.LU R41, [R1+0xa8] ;  /* 0x0000a80001297983 */ /* 0x000f280000300800 */
[----:B------:R-:W4:Y:S04]  /*e0d0*/  LDL.LU R40, [R1+0xa4] ;  /* 0x0000a40001287983 */ /* 0x000f280000300800 */
[----:B------:R-:W4:Y:S01]  /*e0e0*/  LDL.LU R39, [R1+0xa0] ;  /* 0x0000a00001277983 */ /* 0x000f220000300800 */
[----:B--2---:R-:W-:Y:S01]  /*e0f0*/  IMAD R53, R38, UR60, RZ ;  /* 0x0000003c26357c24 */ /* 0x004fe2000f8e02ff */
[----:B------:R-:W-:-:S02]  /*e100*/  ULDC UR60, c[0x0][0x240] ;  /* 0x00009000003c7ab9 */ /* 0x000fc40000000800 */
[----:B------:R-:W2:Y:S01]  /*e110*/  LDL.LU R38, [R1+0x9c] ;  /* 0x00009c0001267983 */ /* 0x000ea20000300800 */
[----:B---3--:R-:W-:Y:S01]  /*e120*/  IMAD R52, R37, UR61, RZ ;  /* 0x0000003d25347c24 */ /* 0x008fe2000f8e02ff */
[----:B------:R-:W-:Y:S02]  /*e130*/  ULDC UR61, c[0x0][0x240] ;  /* 0x00009000003d7ab9 */ /* 0x000fe40000000800 */
[----:B------:R-:W3:Y:S04]  /*e140*/  LDL.LU R37, [R1+0x98] ;  /* 0x0000980001257983 */ /* 0x000ee80000300800 */
[----:B------:R1:W-:Y:S01]  /*e150*/  STL.64 [R1+0x2e18], R52 ;  /* 0x002e183401007387 */ /* 0x0003e20000100a00 */
[----:B----4-:R-:W-:Y:S01]  /*e160*/  IMAD R51, R51, UR7, RZ ;  /* 0x0000000733337c24 */ /* 0x010fe2000f8e02ff */
[----:B------:R-:W-:Y:S01]  /*e170*/  ULDC UR7, c[0x0][0x240] ;  /* 0x0000900000077ab9 */ /* 0x000fe20000000800 */
[----:B------:R-:W-:Y:S01]  /*e180*/  IMAD R50, R50, UR8, RZ ;  /* 0x0000000832327c24 */ /* 0x000fe2000f8e02ff */
[----:B------:R-:W-:Y:S01]  /*e190*/  ULDC UR8, c[0x0][0x240] ;  /* 0x0000900000087ab9 */ /* 0x000fe20000000800 */
[----:B------:R-:W-:-:S02]  /*e1a0*/  IMAD R49, R49, UR9, RZ ;  /* 0x0000000931317c24 */ /* 0x000fc4000f8e02ff */
[----:B------:R-:W-:Y:S01]  /*e1b0*/  IMAD R48, R48, UR10, RZ ;  /* 0x0000000a30307c24 */ /* 0x000fe2000f8e02ff */
[----:B------:R4:W-:Y:S01]  /*e1c0*/  STL.64 [R1+0x2e30], R50 ;  /* 0x002e303201007387 */ /* 0x0009e20000100a00 */
[----:B------:R-:W-:Y:S01]  /*e1d0*/  ULDC UR9, c[0x0][0x240] ;  /* 0x0000900000097ab9 */ /* 0x000fe20000000800 */
[----:B------:R-:W-:Y:S02]  /*e1e0*/  ULDC UR10, c[0x0][0x240] ;  /* 0x00009000000a7ab9 */ /* 0x000fe40000000800 */
[----:B------:R4:W-:Y:S04]  /*e1f0*/  STL.64 [R1+0x2e40], R48 ;  /* 0x002e403001007387 */ /* 0x0009e80000100a00 */
[----:B------:R-:W4:Y:S04]  /*e200*/  LDL.LU R243, [R1+0x94] ;  /* 0x0000940001f37983 */ /* 0x000f280000300800 */
[----:B------:R-:W3:Y:S04]  /*e210*/  LDL.LU R18, [R1+0x90] ;  /* 0x0000900001127983 */ /* 0x000ee80000300800 */
        /* <DEDUP_REMOVED lines=10> */
[----:B------:R-:W2:Y:S04]  /*e2c0*/  LDL.LU R240, [R1+0x64] ;  /* 0x0000640001f07983 */ /* 0x000ea80000300800 */
[----:B------:R-:W3:Y:S04]  /*e2d0*/  LDL.LU R7, [R1+0x60] ;  /* 0x0000600001077983 */ /* 0x000ee80000300800 */
[----:B------:R-:W3:Y:S04]  /*e2e0*/  LDL.LU R237, [R1+0x5c] ;  /* 0x00005c0001ed7983 */ /* 0x000ee80000300800 */
[----:B------:R-:W3:Y:S04]  /*e2f0*/  LDL.LU R236, [R1+0x58] ;  /* 0x0000580001ec7983 */ /* 0x000ee80000300800 */
[----:B------:R-:W3:Y:S04]  /*e300*/  LDL.LU R239, [R1+0x54] ;  /* 0x0000540001ef7983 */ /* 0x000ee80000300800 */
[----:B------:R-:W3:Y:S01]  /*e310*/  LDL.LU R242, [R1+0x50] ;  /* 0x0000500001f27983 */ /* 0x000ee20000300800 */
[----:B----4-:R-:W-:Y:S01]  /*e320*/  IMAD R19, R243, UR37, RZ ;  /* 0x00000025f3137c24 */ /* 0x010fe2000f8e02ff */
[----:B------:R-:W-:-:S02]  /*e330*/  ULDC UR37, c[0x0][0x240] ;  /* 0x0000900000257ab9 */ /* 0x000fc40000000800 */
[----:B------:R-:W4:Y:S04]  /*e340*/  LDL.LU R243, [R1+0x10] ;  /* 0x0000100001f37983 */ /* 0x000f280000300800 */
[----:B------:R-:W4:Y:S04]  /*e350*/  LDL.LU R238, [R1+0x1c] ;  /* 0x00001c0001ee7983 */ /* 0x000f280000300800 */
[----:B------:R-:W4:Y:S01]  /*e360*/  LDL.LU R241, [R1+0x28] ;  /* 0x0000280001f17983 */ /* 0x000f220000300800 */
[----:B--2---:R-:W-:Y:S01]  /*e370*/  IMAD R6, R240, UR49, RZ ;  /* 0x00000031f0067c24 */ /* 0x004fe2000f8e02ff */
[----:B------:R-:W-:-:S02]  /*e380*/  ULDC UR49, c[0x0][0x240] ;  /* 0x0000900000317ab9 */ /* 0x000fc40000000800 */
[----:B------:R-:W2:Y:S04]  /*e390*/  LDL.LU R240, [R1+0x34] ;  /* 0x0000340001f07983 */ /* 0x000ea80000300800 */
[----:B-1----:R-:W2:Y:S04]  /*e3a0*/  LDL.LU R66, [R1+0x44] ;  /* 0x0000440001427983 */ /* 0x002ea80000300800 */
[----:B------:R-:W2:Y:S04]  /*e3b0*/  LDL.LU R68, [R1+0x4c] ;  /* 0x00004c0001447983 */ /* 0x000ea80000300800 */
[----:B------:R-:W2:Y:S04]  /*e3c0*/  LDL.LU R69, [R1+0x48] ;  /* 0x0000480001457983 */ /* 0x000ea80000300800 */
[----:B------:R-:W2:Y:S01]  /*e3d0*/  LDL.LU R152, [R1+0x40] ;  /* 0x0000400001987983 */ /* 0x000ea20000300800 */
[----:B---3--:R-:W-:Y:S01]  /*e3e0*/  IMAD R116, R242, UR54, RZ ;  /* 0x00000036f2747c24 */ /* 0x008fe2000f8e02ff */
[----:B------:R-:W-:-:S02]  /*e3f0*/  ULDC UR54, c[0x0][0x240] ;  /* 0x0000900000367ab9 */ /* 0x000fc40000000800 */
[----:B------:R-:W3:Y:S01]  /*e400*/  LDL.LU R155, [R1+0x3c] ;  /* 0x00003c00019b7983 */ /* 0x000ee20000300800 */
[----:B------:R-:W-:Y:S01]  /*e410*/  IMAD R5, R7, UR50, RZ ;  /* 0x0000003207057c24 */ /* 0x000fe2000f8e02ff */
[----:B------:R-:W-:Y:S02]  /*e420*/  ULDC UR50, c[0x0][0x240] ;  /* 0x0000900000327ab9 */ /* 0x000fe40000000800 */
[----:B------:R-:W3:Y:S01]  /*e430*/  LDL.LU R157, [R1+0x38] ;  /* 0x00003800019d7983 */ /* 0x000ee20000300800 */
[----:B------:R-:W-:Y:S01]  /*e440*/  IMAD R4, R237, UR51, RZ ;  /* 0x00000033ed047c24 */ /* 0x000fe2000f8e02ff */
[----:B------:R-:W-:Y:S02]  /*e450*/  ULDC UR51, c[0x0][0x240] ;  /* 0x0000900000337ab9 */ /* 0x000fe40000000800 */
[----:B------:R-:W3:Y:S01]  /*e460*/  LDL.LU R158, [R1+0x30] ;  /* 0x00003000019e7983 */ /* 0x000ee20000300800 */
[----:B------:R-:W-:Y:S01]  /*e470*/  IMAD R3, R236, UR52, RZ ;  /* 0x00000034ec037c24 */ /* 0x000fe2000f8e02ff */
[----:B------:R-:W-:-:S02]  /*e480*/  ULDC UR52, c[0x0][0x240] ;  /* 0x0000900000347ab9 */ /* 0x000fc40000000800 */
[----:B------:R-:W3:Y:S01]  /*e490*/  LDL.LU R242, [R1+0x2c] ;  /* 0x00002c0001f27983 */ /* 0x000ee20000300800 */
[----:B------:R-:W-:Y:S01]  /*e4a0*/  IMAD R2, R239, UR53, RZ ;  /* 0x00000035ef027c24 */ /* 0x000fe2000f8e02ff */
[----:B------:R-:W-:Y:S01]  /*e4b0*/  ULDC UR53, c[0x0][0x240] ;  /* 0x0000900000357ab9 */ /* 0x000fe20000000800 */
[----:B----4-:R-:W-:Y:S01]  /*e4c0*/  IMAD R52, R243, UR55, RZ ;  /* 0x00000037f3347c24 */ /* 0x010fe2000f8e02ff */
[----:B------:R-:W-:Y:S01]  /*e4d0*/  ULDC UR55, c[0x0][0x240] ;  /* 0x0000900000377ab9 */ /* 0x000fe20000000800 */
[----:B------:R-:W4:Y:S04]  /*e4e0*/  LDL.LU R243, [R1+0x24] ;  /* 0x0000240001f37983 */ /* 0x000f280000300800 */
[----:B------:R-:W4:Y:S01]  /*e4f0*/  LDL.LU R7, [R1+0x20] ;  /* 0x0000200001077983 */ /* 0x000f220000300800 */
[----:B------:R-:W-:Y:S01]  /*e500*/  IMAD R50, R238, UR56, RZ ;  /* 0x00000038ee327c24 */ /* 0x000fe2000f8e02ff */
[----:B------:R-:W-:-:S02]  /*e510*/  ULDC UR56, c[0x0][0x240] ;  /* 0x0000900000387ab9 */ /* 0x000fc40000000800 */
[----:B------:R-:W4:Y:S01]  /*e520*/  LDL.LU R237, [R1+0x18] ;  /* 0x0000180001ed7983 */ /* 0x000f220000300800 */
[----:B------:R-:W-:Y:S01]  /*e530*/  IMAD R54, R241, UR57, RZ ;  /* 0x00000039f1367c24 */ /* 0x000fe2000f8e02ff */
[----:B------:R-:W-:Y:S02]  /*e540*/  ULDC UR57, c[0x0][0x240] ;  /* 0x0000900000397ab9 */ /* 0x000fe40000000800 */
[----:B------:R-:W4:Y:S04]  /*e550*/  LDL.LU R236, [R1+0x14] ;  /* 0x0000140001ec7983 */ /* 0x000f280000300800 */
[----:B------:R-:W4:Y:S04]  /*e560*/  LDL.LU R239, [R1+0xc] ;  /* 0x00000c0001ef7983 */ /* 0x000f280000300800 */
[----:B------:R-:W4:Y:S04]  /*e570*/  LDL.LU R238, [R1+0x8] ;  /* 0x0000080001ee7983 */ /* 0x000f280000300800 */
[----:B------:R-:W4:Y:S01]  /*e580*/  LDL.LU R241, [R1+0x4] ;  /* 0x0000040001f17983 */ /* 0x000f220000300800 */
[----:B--2---:R-:W-:Y:S01]  /*e590*/  IMAD R63, R240, UR58, RZ ;  /* 0x0000003af03f7c24 */ /* 0x004fe2000f8e02ff */
[----:B------:R-:W-:-:S02]  /*e5a0*/  ULDC UR58, c[0x0][0x240] ;  /* 0x00009000003a7ab9 */ /* 0x000fc40000000800 */
[----:B------:R-:W2:Y:S01]  /*e5b0*/  LDL.LU R240, [R1] ;  /* 0x0000000001f07983 */ /* 0x000ea20000300800 */
[----:B------:R-:W-:Y:S01]  /*e5c0*/  IMAD R60, R66, UR59, RZ ;  /* 0x0000003b423c7c24 */ /* 0x000fe2000f8e02ff */
[----:B------:R-:W-:Y:S01]  /*e5d0*/  ULDC UR59, c[0x0][0x240] ;  /* 0x00009000003b7ab9 */ /* 0x000fe20000000800 */
        /* <DEDUP_REMOVED lines=12> */
[----:B---3--:R-:W-:Y:S01]  /*e6a0*/  IMAD R48, R155, UR8, RZ ;  /* 0x000000089b307c24 */ /* 0x008fe2000f8e02ff */
        /* <DEDUP_REMOVED lines=27> */
[----:B------:R-:W-:-:S02]  /*e860*/  IMAD R158, R90, UR9, RZ ;  /* 0x000000095a9e7c24 */ /* 0x000fc4000f8e02ff */
[----:B------:R-:W-:Y:S01]  /*e870*/  IMAD.MOV.U32 R90, RZ, RZ, R60 ;  /* 0x000000ffff5a7224 */ /* 0x000fe200078e003c */
[----:B------:R-:W-:-:S05]  /*e880*/  LEA R60, P3, R80, R234, 0x2 ;  /* 0x000000ea503c7211 */ /* 0x000fca00078610ff */
[----:B------:R-:W-:Y:S01]  /*e890*/  STL [R1+0x478], R60 ;  /* 0x0004783c01007387 */ /* 0x000fe20000100800 */
[----:B----4-:R-:W-:Y:S01]  /*e8a0*/  IMAD R62, R7, UR12, RZ ;  /* 0x0000000c073e7c24 */ /* 0x010fe2000f8e02ff */
[----:B------:R-:W-:Y:S01]  /*e8b0*/  ULDC UR12, c[0x0][0x240] ;  /* 0x00009000000c7ab9 */ /* 0x000fe20000000800 */
[----:B------:R-:W-:Y:S01]  /*e8c0*/  IMAD R7, R239, UR14, RZ ;  /* 0x0000000eef077c24 */ /* 0x000fe2000f8e02ff */
[----:B------:R-:W-:Y:S01]  /*e8d0*/  ULDC UR14, c[0x0][0x240] ;  /* 0x00009000000e7ab9 */ /* 0x000fe20000000800 */
[----:B------:R-:W-:Y:S01]  /*e8e0*/  IMAD R57, R238, UR15, RZ ;  /* 0x0000000fee397c24 */ /* 0x000fe2000f8e02ff */
[----:B------:R-:W-:Y:S01]  /*e8f0*/  ULDC UR15, c[0x0][0x240] ;  /* 0x00009000000f7ab9 */ /* 0x000fe20000000800 */
[----:B------:R-:W-:Y:S01]  /*e900*/  IMAD R68, R241, UR16, RZ ;  /* 0x00000010f1447c24 */ /* 0x000fe2000f8e02ff */
[----:B------:R-:W-:Y:S01]  /*e910*/  ULDC UR16, c[0x0][0x240] ;  /* 0x0000900000107ab9 */ /* 0x000fe20000000800 */
[----:B------:R-:W-:Y:S02]  /*e920*/  IMAD R241, R82, UR58, RZ ;  /* 0x0000003a52f17c24 */ /* 0x000fe4000f8e02ff */
[----:B------:R-:W-:Y:S01]  /*e930*/  IMAD.MOV.U32 R82, RZ, RZ, R68 ;  /* 0x000000ffff527224 */ /* 0x000fe200078e0044 */
[----:B------:R-:W-:Y:S01]  /*e940*/  LEA R68, P2, R83, R234, 0x2 ;  /* 0x000000ea53447211 */ /* 0x000fe200078410ff */
[----:B------:R-:W-:-:S02]  /*e950*/  IMAD R238, R84, UR59, RZ ;  /* 0x0000003b54ee7c24 */ /* 0x000fc4000f8e02ff */
[----:B------:R-:W-:Y:S02]  /*e960*/  IMAD.MOV.U32 R84, RZ, RZ, R7 ;  /* 0x000000ffff547224 */ /* 0x000fe400078e0007 */
[----:B------:R-:W-:Y:S01]  /*e970*/  IMAD R7, R89, UR8, RZ ;  /* 0x0000000859077c24 */ /* 0x000fe2000f8e02ff */
[----:B------:R-:W-:Y:S02]  /*e980*/  MOV R89, R66 ;  /* 0x0000004200597202 */ /* 0x000fe40000000f00 */
[----:B------:R-:W-:Y:S01]  /*e990*/  LEA R66, P4, R77, R234, 0x2 ;  /* 0x000000ea4d427211 */ /* 0x000fe200078810ff */
[----:B--2---:R-:W-:-:S04]  /*e9a0*/  IMAD R69, R240, UR17, RZ ;  /* 0x00000011f0457c24 */ /* 0x004fc8000f8e02ff */
[----:B------:R-:W-:Y:S01]  /*e9b0*/  STL [R1+0x470], R66 ;  /* 0x0004704201007387 */ /* 0x000fe20000100800 */
[----:B------:R-:W-:Y:S01]  /*e9c0*/  IMAD R240, R81, UR57, RZ ;  /* 0x0000003951f07c24 */ /* 0x000fe2000f8e02ff */
[----:B------:R-:W-:Y:S01]  /*e9d0*/  ULDC UR17, c[0x0][0x240] ;  /* 0x0000900000117ab9 */ /* 0x000fe20000000800 */
[----:B------:R-:W-:Y:S02]  /*e9e0*/  MOV R81, R69 ;  /* 0x0000004500517202 */ /* 0x000fe40000000f00 */
[----:B------:R-:W-:-:S05]  /*e9f0*/  LEA.HI.X.SX32 R69, R83, R0, 0x2, P2 ;  /* 0x0000000053457211 */ /* 0x000fca00010f16ff */
[----:B------:R1:W-:Y:S04]  /*ea00*/  STL.64 [R1+0x480], R68 ;  /* 0x0004804401007387 */ /* 0x0003e80000100a00 */
[----:B-1----:R-:W2:Y:S01]  /*ea10*/  LDL.LU.64 R68, [R1+0x2e60] ;  /* 0x002e600001447983 */ /* 0x002ea20000300a00 */
[----:B------:R-:W-:Y:S01]  /*ea20*/  IMAD R47, R47, UR11, RZ ;  /* 0x0000000b2f2f7c24 */ /* 0x000fe2000f8e02ff */
[----:B------:R-:W-:Y:S01]  /*ea30*/  ULDC UR11, c[0x0][0x240] ;  /* 0x00009000000b7ab9 */ /* 0x000fe20000000800 */
[----:B------:R-:W-:Y:S01]  /*ea40*/  IMAD R144, R144, UR12, RZ ;  /* 0x0000000c90907c24 */ /* 0x000fe2000f8e02ff */
[----:B------:R-:W-:Y:S01]  /*ea50*/  ULDC UR12, c[0x0][0x240] ;  /* 0x00009000000c7ab9 */ /* 0x000fe20000000800 */
[----:B------:R-:W-:Y:S01]  /*ea60*/  IMAD R51, R152, UR7, RZ ;  /* 0x0000000798337c24 */ /* 0x000fe2000f8e02ff */
[----:B------:R-:W-:Y:S01]  /*ea70*/  LEA R152, P6, R86, R234, 0x2 ;  /* 0x000000ea56987211 */ /* 0x000fe200078c10ff */
        /* <DEDUP_REMOVED lines=8> */
[----:B------:R-:W-:Y:S01]  /*eb00*/  ULDC UR11, c[0x0][0x240] ;  /* 0x00009000000b7ab9 */ /* 0x000fe20000000800 */
[----:B------:R-:W-:Y:S01]  /*eb10*/  ISETP.GE.AND P1, PT, R153, UR12, PT ;  /* 0x0000000c99007c0c */ /* 0x000fe2000bf26270 */
[----:B------:R-:W-:Y:S01]  /*eb20*/  IMAD R137, R137, UR61, RZ ;  /* 0x0000003d89897c24 */ /* 0x000fe2000f8e02ff */
[----:B------:R-:W-:Y:S01]  /*eb30*/  LEA.HI.X.SX32 R153, R86, R0, 0x2, P6 ;  /* 0x0000000056997211 */ /* 0x000fe200030f16ff */
        /* <DEDUP_REMOVED lines=16> */
[----:B------:R-:W-:Y:S01]  /*ec40*/  IMAD.MOV.U32 R91, RZ, RZ, R49 ;  /* 0x000000ffff5b7224 */ /* 0x000fe200078e0031 */
[----:B------:R-:W-:Y:S01]  /*ec50*/  STL.64 [R1+0x1468], R152 ;  /* 0x0014689801007387 */ /* 0x000fe20000100a00 */
[----:B------:R-:W-:Y:S01]  /*ec60*/  IMAD R155, R115, UR11, RZ ;  /* 0x0000000b739b7c24 */ /* 0x000fe2000f8e02ff */
[----:B------:R-:W-:Y:S01]  /*ec70*/  MOV R115, R48 ;  /* 0x0000003000737202 */ /* 0x000fe20000000f00 */
[----:B------:R-:W-:Y:S01]  /*ec80*/  IMAD R56, R236, UR13, RZ ;  /* 0x0000000dec387c24 */ /* 0x000fe2000f8e02ff */
[-C--:B------:R-:W-:Y:S01]  /*ec90*/  LEA R48, P5, R74, R234.reuse, 0x2 ;  /* 0x000000ea4a307211 */ /* 0x080fe200078a10ff */
[----:B------:R-:W-:Y:S01]  /*eca0*/  IMAD.MOV.U32 R49, RZ, RZ, R63 ;  /* 0x000000ffff317224 */ /* 0x000fe200078e003f */
[----:B------:R1:W-:Y:S01]  /*ecb0*/  STL.64 [R1+0x2cf0], R152 ;  /* 0x002cf09801007387 */ /* 0x0003e20000100a00 */
[----:B------:R-:W-:Y:S01]  /*ecc0*/  IMAD R55, R237, UR6, RZ ;  /* 0x00000006ed377c24 */ /* 0x000fe2000f8e02ff */
[----:B------:R-:W-:Y:S01]  /*ecd0*/  ULDC UR6, c[0x0][0x240] ;  /* 0x0000900000067ab9 */ /* 0x000fe20000000800 */
[----:B------:R-:W-:Y:S01]  /*ece0*/  IMAD R236, R87, UR61, RZ ;  /* 0x0000003d57ec7c24 */ /* 0x000fe2000f8e02ff */
[----:B------:R-:W-:Y:S01]  /*ecf0*/  MOV R87, R61 ;  /* 0x0000003d00577202 */ /* 0x000fe20000000f00 */
[----:B------:R-:W-:Y:S01]  /*ed00*/  IMAD.MOV.U32 R86, RZ, RZ, R60 ;  /* 0x000000ffff567224 */ /* 0x000fe200078e003c */
[----:B------:R-:W-:Y:S01]  /*ed10*/  LEA R60, P6, R71, R234, 0x2 ;  /* 0x000000ea473c7211 */ /* 0x000fe200078c10ff */
[----:B------:R-:W-:Y:S01]  /*ed20*/  IMAD R237, R88, UR7, RZ ;  /* 0x0000000758ed7c24 */ /* 0x000fe2000f8e02ff */
[----:B------:R-:W-:Y:S01]  /*ed30*/  LEA.HI.X.SX32 R87, R80, R0, 0x2, P3 ;  /* 0x0000000050577211 */ /* 0x000fe200018f16ff */
[----:B------:R-:W-:Y:S01]  /*ed40*/  IMAD.MOV.U32 R88, RZ, RZ, R62 ;  /* 0x000000ffff587224 */ /* 0x000fe200078e003e */
[----:B------:R-:W-:Y:S01]  /*ed50*/  ULDC UR13, c[0x0][0x240] ;  /* 0x00009000000d7ab9 */ /* 0x000fe20000000800 */
[----:B-1----:R-:W-:-:S02]  /*ed60*/  MOV R153, R67 ;  /* 0x0000004300997202 */ /* 0x002fc40000000f00 */
[-C--:B------:R-:W-:Y:S01]  /*ed70*/  LEA.HI.X.SX32 R153, R77, R0.reuse, 0x2, P4 ;  /* 0x000000004d997211 */ /* 0x080fe200020f16ff */
[----:B------:R-:W-:Y:S01]  /*ed80*/  IMAD.MOV.U32 R77, RZ, RZ, R49 ;  /* 0x000000ffff4d7224 */ /* 0x000fe200078e0031 */
[-C--:B------:R-:W-:Y:S01]  /*ed90*/  LEA.HI.X.SX32 R49, R74, R0.reuse, 0x2, P5 ;  /* 0x000000004a317211 */ /* 0x080fe200028f16ff */
[----:B------:R-:W-:Y:S01]  /*eda0*/  IMAD.MOV.U32 R152, RZ, RZ, R66 ;  /* 0x000000ffff987224 */ /* 0x000fe200078e0042 */
[----:B------:R-:W-:Y:S01]  /*edb0*/  LEA.HI.X.SX32 R61, R71, R0, 0x2, P6 ;  /* 0x00000000473d7211 */ /* 0x000fe200030f16ff */
[----:B------:R-:W3:Y:S04]  /*edc0*/  LDL.LU.64 R66, [R1+0x2e58] ;  /* 0x002e580001427983 */ /* 0x000ee80000300a00 */
[----:B------:R-:W-:Y:S04]  /*edd0*/  STL [R1+0x47c], R87 ;  /* 0x00047c5701007387 */ /* 0x000fe80000100800 */
[----:B------:R-:W-:Y:S04]  /*ede0*/  STL [R1+0x474], R153 ;  /* 0x0004749901007387 */ /* 0x000fe80000100800 */
[----:B------:R-:W-:Y:S04]  /*edf0*/  STL.64 [R1+0x468], R48 ;  /* 0x0004683001007387 */ /* 0x000fe80000100a00 */
[----:B------:R1:W-:Y:S04]  /*ee00*/  STL.64 [R1+0x460], R60 ;  /* 0x0004603c01007387 */ /* 0x0003e80000100a00 */
[----:B-1----:R-:W4:Y:S01]  /*ee10*/  LDL.LU.64 R60, [R1+0x2e50] ;  /* 0x002e5000013c7983 */ /* 0x002f220000300a00 */
[----:B--2---:R-:W-:-:S04]  /*ee20*/  LEA R62, P2, R69, R234, 0x2 ;  /* 0x000000ea453e7211 */ /* 0x004fc800078410ff */
[----:B------:R-:W-:-:S05]  /*ee30*/  LEA.HI.X.SX32 R63, R69, R0, 0x2, P2 ;  /* 0x00000000453f7211 */ /* 0x000fca00010f16ff */
[----:B------:R1:W-:Y:S04]  /*ee40*/  STL.64 [R1+0x458], R62 ;  /* 0x0004583e01007387 */ /* 0x0003e80000100a00 */
[----:B-1----:R-:W2:Y:S01]  /*ee50*/  LDL.LU.64 R62, [R1+0x2e48] ;  /* 0x002e4800013e7983 */ /* 0x002ea20000300a00 */
[----:B------:R-:W-:Y:S01]  /*ee60*/  IMAD R136, R136, UR60, RZ ;  /* 0x0000003c88887c24 */ /* 0x000fe2000f8e02ff */
[----:B------:R-:W-:Y:S01]  /*ee70*/  ULDC UR60, c[0x0][0x240] ;  /* 0x00009000003c7ab9 */ /* 0x000fe20000000800 */
[----:B------:R-:W-:Y:S01]  /*ee80*/  MOV R87, R56 ;  /* 0x0000003800577202 */ /* 0x000fe20000000f00 */
[----:B------:R-:W-:Y:S01]  /*ee90*/  IMAD R198, R198, UR60, RZ ;  /* 0x0000003cc6c67c24 */ /* 0x000fe2000f8e02ff */
[----:B------:R-:W-:Y:S01]  /*eea0*/  ULDC UR60, c[0x0][0x240] ;  /* 0x00009000003c7ab9 */ /* 0x000fe20000000800 */
[----:B------:R-:W-:Y:S01]  /*eeb0*/  LEA R56, P3, R68, R234, 0x2 ;  /* 0x000000ea44387211 */ /* 0x000fe200078610ff */
[----:B------:R-:W-:Y:S01]  /*eec0*/  IMAD R239, R85, UR60, RZ ;  /* 0x0000003c55ef7c24 */ /* 0x000fe2000f8e02ff */
[----:B------:R-:W-:Y:S01]  /*eed0*/  MOV R80, R90 ;  /* 0x0000005a00507202 */ /* 0x000fe20000000f00 */
[----:B------:R-:W-:Y:S01]  /*eee0*/  IMAD.MOV.U32 R85, RZ, RZ, R84 ;  /* 0x000000ffff557224 */ /* 0x000fe200078e0054 */
[----:B------:R-:W-:Y:S01]  /*eef0*/  MOV R86, R58 ;  /* 0x0000003a00567202 */ /* 0x000fe20000000f00 */
[----:B------:R-:W-:Y:S01]  /*ef00*/  IMAD.MOV.U32 R84, RZ, RZ, R57 ;  /* 0x000000ffff547224 */ /* 0x000fe200078e0039 */
[----:B------:R-:W-:-:S02]  /*ef10*/  LEA R58, P6, R65, R234, 0x2 ;  /* 0x000000ea413a7211 */ /* 0x000fc400078c10ff */
[----:B------:R-:W-:Y:S01]  /*ef20*/  LEA.HI.X.SX32 R57, R68, R0, 0x2, P3 ;  /* 0x0000000044397211 */ /* 0x000fe200018f16ff */
[----:B------:R-:W-:Y:S02]  /*ef30*/  IMAD.MOV.U32 R152, RZ, RZ, R91 ;  /* 0x000000ffff987224 */ /* 0x000fe400078e005b */
[----:B------:R-:W-:Y:S01]  /*ef40*/  IMAD.MOV.U32 R69, RZ, RZ, R50 ;  /* 0x000000ffff457224 */ /* 0x000fe200078e0032 */
[----:B------:R-:W-:Y:S01]  /*ef50*/  STL [R1+0x438], R58 ;  /* 0x0004383a01007387 */ /* 0x000fe20000100800 */
[----:B------:R-:W-:-:S03]  /*ef60*/  IMAD.MOV.U32 R153, RZ, RZ, R51 ;  /* 0x000000ffff997224 */ /* 0x000fc600078e0033 */
[----:B------:R-:W-:Y:S01]  /*ef70*/  STL.64 [R1+0x450], R56 ;  /* 0x0004503801007387 */ /* 0x000fe20000100a00 */
[CC--:B---3--:R-:W-:Y:S02]  /*ef80*/  LEA R90, P4, R67.reuse, R234.reuse, 0x2 ;  /* 0x000000ea435a7211 */ /* 0x0c8fe400078810ff */
[C---:B------:R-:W-:Y:S02]  /*ef90*/  LEA R48, P5, R66.reuse, R234, 0x2 ;  /* 0x000000ea42307211 */ /* 0x040fe400078a10ff */
[-C--:B------:R-:W-:Y:S02]  /*efa0*/  LEA.HI.X.SX32 R91, R67, R0.reuse, 0x2, P4 ;  /* 0x00000000435b7211 */ /* 0x080fe400020f16ff */
[-C--:B------:R-:W-:Y:S01]  /*efb0*/  LEA.HI.X.SX32 R49, R66, R0.reuse, 0x2, P5 ;  /* 0x0000000042317211 */ /* 0x080fe200028f16ff */
[----:B------:R-:W-:Y:S01]  /*efc0*/  IMAD.MOV.U32 R67, RZ, RZ, R59 ;  /* 0x000000ffff437224 */ /* 0x000fe200078e003b */
[----:B------:R-:W-:Y:S01]  /*efd0*/  LEA.HI.X.SX32 R67, R65, R0, 0x2, P6 ;  /* 0x0000000041437211 */ /* 0x000fe200030f16ff */
[----:B------:R-:W-:Y:S01]  /*efe0*/  STL.64 [R1+0x448], R90 ;  /* 0x0004485a01007387 */ /* 0x000fe20000100a00 */
[----:B------:R-:W-:-:S03]  /*eff0*/  MOV R66, R58 ;  /* 0x0000003a00427202 */ /* 0x000fc60000000f00 */
[----:B------:R1:W-:Y:S04]  /*f000*/  STL.64 [R1+0x440], R48 ;  /* 0x0004403001007387 */ /* 0x0003e80000100a00 */
[----:B-1----:R-:W3:Y:S04]  /*f010*/  LDL.LU.64 R48, [R1+0x2e40] ;  /* 0x002e400001307983 */ /* 0x002ee80000300a00 */
[----:B------:R-:W3:Y:S04]  /*f020*/  LDL.LU.64 R58, [R1+0x2e38] ;  /* 0x002e3800013a7983 */ /* 0x000ee80000300a00 */
[----:B------:R-:W-:Y:S01]  /*f030*/  STL [R1+0x43c], R67 ;  /* 0x00043c4301007387 */ /* 0x000fe20000100800 */
[----:B--2---:R-:W-:-:S02]  /*f040*/  LEA R50, P2, R63, R234, 0x2 ;  /* 0x000000ea3f327211 */ /* 0x004fc400078410ff */
[C---:B------:R-:W-:Y:S02]  /*f050*/  LEA R56, P3, R62.reuse, R234, 0x2 ;  /* 0x000000ea3e387211 */ /* 0x040fe400078610ff */
[-C--:B------:R-:W-:Y:S02]  /*f060*/  LEA.HI.X.SX32 R51, R63, R0.reuse, 0x2, P2 ;  /* 0x000000003f337211 */ /* 0x080fe400010f16ff */
[----:B------:R-:W-:-:S03]  /*f070*/  LEA.HI.X.SX32 R57, R62, R0, 0x2, P3 ;  /* 0x000000003e397211 */ /* 0x000fc600018f16ff */
[----:B------:R1:W-:Y:S04]  /*f080*/  STL.64 [R1+0x430], R50 ;  /* 0x0004303201007387 */ /* 0x0003e80000100a00 */
[----:B-1----:R-:W2:Y:S04]  /*f090*/  LDL.LU.64 R50, [R1+0x2e30] ;  /* 0x002e300001327983 */ /* 0x002ea80000300a00 */
[----:B------:R1:W-:Y:S04]  /*f0a0*/  STL.64 [R1+0x428], R56 ;  /* 0x0004283801007387 */ /* 0x0003e80000100a00 */
[----:B-1----:R-:W2:Y:S01]  /*f0b0*/  LDL.LU.64 R56, [R1+0x2e28] ;  /* 0x002e280001387983 */ /* 0x002ea20000300a00 */
[CC--:B----4-:R-:W-:Y:S01]  /*f0c0*/  LEA R90, P4, R61.reuse, R234.reuse, 0x2 ;  /* 0x000000ea3d5a7211 */ /* 0x0d0fe200078810ff */
[----:B------:R-:W-:Y:S01]  /*f0d0*/  IMAD.MOV.U32 R71, RZ, RZ, R54 ;  /* 0x000000ffff477224 */ /* 0x000fe200078e0036 */
[----:B------:R-:W-:Y:S01]  /*f0e0*/  LEA R54, P5, R60, R234, 0x2 ;  /* 0x000000ea3c367211 */ /* 0x000fe200078a10ff */
[----:B------:R-:W-:Y:S01]  /*f0f0*/  IMAD.MOV.U32 R83, RZ, RZ, R115 ;  /* 0x000000ffff537224 */ /* 0x000fe200078e0073 */
[----:B------:R-:W-:Y:S01]  /*f100*/  LEA.HI.X.SX32 R91, R61, R0, 0x2, P4 ;  /* 0x000000003d5b7211 */ /* 0x000fe200020f16ff */
[----:B------:R-:W-:-:S02]  /*f110*/  IMAD.MOV.U32 R115, RZ, RZ, R89 ;  /* 0x000000ffff737224 */ /* 0x000fc400078e0059 */
[----:B------:R-:W-:Y:S01]  /*f120*/  IMAD.MOV.U32 R89, RZ, RZ, R88 ;  /* 0x000000ffff597224 */ /* 0x000fe200078e0058 */
[----:B------:R-:W-:Y:S02]  /*f130*/  MOV R88, R55 ;  /* 0x0000003700587202 */ /* 0x000fe40000000f00 */
[----:B------:R-:W-:Y:S01]  /*f140*/  LEA.HI.X.SX32 R55, R60, R0, 0x2, P5 ;  /* 0x000000003c377211 */ /* 0x000fe200028f16ff */
[----:B------:R-:W-:Y:S01]  /*f150*/  IMAD.MOV.U32 R74, RZ, RZ, R77 ;  /* 0x000000ffff4a7224 */ /* 0x000fe200078e004d */
[----:B------:R-:W-:Y:S01]  /*f160*/  MOV R68, R52 ;  /* 0x0000003400447202 */ /* 0x000fe20000000f00 */
[----:B------:R-:W-:Y:S01]  /*f170*/  STL.64 [R1+0x420], R90 ;  /* 0x0004205a01007387 */ /* 0x000fe20000100a00 */
[----:B------:R-:W-:Y:S01]  /*f180*/  MOV R77, R80 ;  /* 0x00000050004d7202 */ /* 0x000fe20000000f00 */
[----:B------:R-:W-:Y:S02]  /*f190*/  IMAD.MOV.U32 R80, RZ, RZ, R152 ;  /* 0x000000ffff507224 */ /* 0x000fe400078e0098 */
[----:B------:R-:W-:Y:S01]  /*f1a0*/  IMAD.MOV.U32 R152, RZ, RZ, R53 ;  /* 0x000000ffff987224 */ /* 0x000fe200078e0035 */
[----:B---3--:R-:W-:-:S02]  /*f1b0*/  LEA R66, P6, R59, R234, 0x2 ;  /* 0x000000ea3b427211 */ /* 0x008fc400078c10ff */
[C---:B------:R-:W-:Y:S02]  /*f1c0*/  LEA R52, P2, R58.reuse, R234, 0x2 ;  /* 0x000000ea3a347211 */ /* 0x040fe400078410ff */
[-C--:B------:R-:W-:Y:S02]  /*f1d0*/  LEA.HI.X.SX32 R67, R59, R0.reuse, 0x2, P6 ;  /* 0x000000003b437211 */ /* 0x080fe400030f16ff */
[----:B------:R-:W-:Y:S02]  /*f1e0*/  LEA.HI.X.SX32 R53, R58, R0, 0x2, P2 ;  /* 0x000000003a357211 */ /* 0x000fe400010f16ff */
[----:B--2---:R-:W-:-:S05]  /*f1f0*/  LEA R62, P3, R57, R234, 0x2 ;  /* 0x000000ea393e7211 */ /* 0x004fca00078610ff */
[----:B------:R-:W-:Y:S04]  /*f200*/  STL [R1+0x400], R62 ;  /* 0x0004003e01007387 */ /* 0x000fe80000100800 */
[----:B------:R1:W-:Y:S04]  /*f210*/  STL.64 [R1+0x418], R54 ;  /* 0x0004183601007387 */ /* 0x0003e80000100a00 */
[----:B-1----:R-:W2:Y:S04]  /*f220*/  LDL.LU.64 R54, [R1+0x2e20] ;  /* 0x002e200001367983 */ /* 0x002ea80000300a00 */
[----:B------:R-:W-:Y:S04]  /*f230*/  STL.64 [R1+0x410], R66 ;  /* 0x0004104201007387 */ /* 0x000fe80000100a00 */
[----:B------:R1:W-:Y:S04]  /*f240*/  STL.64 [R1+0x408], R52 ;  /* 0x0004083401007387 */ /* 0x0003e80000100a00 */
[----:B-1----:R-:W3:Y:S01]  /*f250*/  LDL.LU.64 R52, [R1+0x2e18] ;  /* 0x002e180001347983 */ /* 0x002ee20000300a00 */
[----:B------:R-:W-:Y:S01]  /*f260*/  IMAD R46, R46, UR5, RZ ;  /* 0x000000052e2e7c24 */ /* 0x000fe2000f8e02ff */
[----:B------:R-:W-:Y:S01]  /*f270*/  ULDC UR5, c[0x0][0x240] ;  /* 0x0000900000057ab9 */ /* 0x000fe20000000800 */
[----:B------:R-:W-:-:S02]  /*f280*/  IMAD.MOV.U32 R61, RZ, RZ, R63 ;  /* 0x000000ffff3d7224 */ /* 0x000fc400078e003f */
[----:B------:R-:W-:Y:S02]  /*f290*/  IMAD R243, R243, UR5, RZ ;  /* 0x00000005f3f37c24 */ /* 0x000fe4000f8e02ff */
[----:B------:R-:W-:Y:S01]  /*f2a0*/  IMAD.MOV.U32 R91, RZ, RZ, R242 ;  /* 0x000000ffff5b7224 */ /* 0x000fe200078e00f2 */
[----:B------:R-:W-:Y:S02]  /*f2b0*/  LEA R242, P4, R56, R234, 0x2 ;  /* 0x000000ea38f27211 */ /* 0x000fe400078810ff */
[----:B------:R-:W-:Y:S01]  /*f2c0*/  MOV R60, R62 ;  /* 0x0000003e003c7202 */ /* 0x000fe20000000f00 */
[----:B------:R-:W-:Y:S01]  /*f2d0*/  IMAD.MOV.U32 R90, RZ, RZ, R243 ;  /* 0x000000ffff5a7224 */ /* 0x000fe200078e00f3 */
[----:B------:R-:W-:Y:S01]  /*f2e0*/  MOV R59, R61 ;  /* 0x0000003d003b7202 */ /* 0x000fe20000000f00 */
[----:B------:R-:W-:Y:S01]  /*f2f0*/  IMAD R38, R38, UR18, RZ ;  /* 0x0000001226267c24 */ /* 0x000fe2000f8e02ff */
[-C--:B------:R-:W-:Y:S01]  /*f300*/  LEA.HI.X.SX32 R59, R57, R0.reuse, 0x2, P3 ;  /* 0x00000000393b7211 */ /* 0x080fe200018f16ff */
[----:B------:R-:W-:Y:S01]  /*f310*/  IMAD.MOV.U32 R58, RZ, RZ, R60 ;  /* 0x000000ffff3a7224 */ /* 0x000fe200078e003c */
[----:B------:R-:W-:Y:S01]  /*f320*/  LEA.HI.X.SX32 R243, R56, R0, 0x2, P4 ;  /* 0x0000000038f37211 */ /* 0x000fe200020f16ff */
[----:B------:R-:W-:Y:S01]  /*f330*/  IMAD R37, R37, UR19, RZ ;  /* 0x0000001325257c24 */ /* 0x000fe2000f8e02ff */
[----:B------:R-:W-:Y:S01]  /*f340*/  ULDC UR18, c[0x0][0x240] ;  /* 0x0000900000127ab9 */ /* 0x000fe20000000800 */
[----:B------:R-:W-:Y:S01]  /*f350*/  STL [R1+0x404], R59 ;  /* 0x0004043b01007387 */ /* 0x000fe20000100800 */
[C---:B------:R-:W-:Y:S01]  /*f360*/  LEA R56, P4, R51.reuse, R234, 0x2 ;  /* 0x000000ea33387211 */ /* 0x040fe200078810ff */
[----:B------:R-:W-:Y:S01]  /*f370*/  IMAD R36, R36, UR20, RZ ;  /* 0x0000001424247c24 */ /* 0x000fe2000f8e02ff */
[----:B------:R-:W-:Y:S01]  /*f380*/  ULDC UR19, c[0x0][0x240] ;  /* 0x0000900000137ab9 */ /* 0x000fe20000000800 */
[----:B------:R1:W-:Y:S01]  /*f390*/  STL.64 [R1+0x3f8], R242 ;  /* 0x0003f8f201007387 */ /* 0x0003e20000100a00 */
        /* <DEDUP_REMOVED lines=11> */
[----:B-1----:R-:W4:Y:S01]  /*f450*/  LDL.LU.64 R242, [R1+0x2e10] ;  /* 0x002e100001f27983 */ /* 0x002f220000300a00 */
        /* <DEDUP_REMOVED lines=80> */
[----:B--2---:R-:W-:-:S02]  /*f960*/  LEA R62, P5, R55, R234, 0x2 ;  /* 0x000000ea373e7211 */ /* 0x004fc400078a10ff */
[-C--:B------:R-:W-:Y:S02]  /*f970*/  LEA R66, P6, R54, R234.reuse, 0x2 ;  /* 0x000000ea36427211 */ /* 0x080fe400078c10ff */
[-C--:B---3--:R-:W-:Y:S02]  /*f980*/  LEA R60, P2, R53, R234.reuse, 0x2 ;  /* 0x000000ea353c7211 */ /* 0x088fe400078410ff */
[----:B------:R-:W-:Y:S01]  /*f990*/  LEA R58, P3, R52, R234, 0x2 ;  /* 0x000000ea343a7211 */ /* 0x000fe200078610ff */
[----:B------:R-:W-:Y:S01]  /*f9a0*/  IMAD R109, R109, UR36, RZ ;  /* 0x000000246d6d7c24 */ /* 0x000fe2000f8e02ff */
[-C--:B------:R-:W-:Y:S01]  /*f9b0*/  LEA.HI.X.SX32 R63, R55, R0.reuse, 0x2, P5 ;  /* 0x00000000373f7211 */ /* 0x080fe200028f16ff */
[----:B------:R-:W-:Y:S01]  /*f9c0*/  IMAD R110, R110, UR37, RZ ;  /* 0x000000256e6e7c24 */ /* 0x000fe2000f8e02ff */
[-C--:B------:R-:W-:Y:S01]  /*f9d0*/  LEA.HI.X.SX32 R67, R54, R0.reuse, 0x2, P6 ;  /* 0x0000000036437211 */ /* 0x080fe200030f16ff */
[----:B------:R-:W-:Y:S01]  /*f9e0*/  IMAD R111, R111, UR38, RZ ;  /* 0x000000266f6f7c24 */ /* 0x000fe2000f8e02ff */
[----:B------:R-:W-:Y:S01]  /*f9f0*/  LEA.HI.X.SX32 R61, R53, R0, 0x2, P2 ;  /* 0x00000000353d7211 */ /* 0x000fe200010f16ff */
[----:B------:R1:W-:Y:S01]  /*fa00*/  STL.64 [R1+0x3f0], R62 ;  /* 0x0003f03e01007387 */ /* 0x0003e20000100a00 */
[C---:B------:R-:W-:Y:S01]  /*fa10*/  LEA R54, P6, R49.reuse, R234, 0x2 ;  /* 0x000000ea31367211 */ /* 0x040fe200078c10ff */
[----:B------:R-:W-:Y:S01]  /*fa20*/  IMAD R112, R112, UR39, RZ ;  /* 0x0000002770707c24 */ /* 0x000fe2000f8e02ff */
[-C--:B------:R-:W-:Y:S01]  /*fa30*/  LEA.HI.X.SX32 R59, R52, R0.reuse, 0x2, P3 ;  /* 0x00000000343b7211 */ /* 0x080fe200018f16ff */
[----:B------:R-:W-:Y:S01]  /*fa40*/  STL.64 [R1+0x3e8], R66 ;  /* 0x0003e84201007387 */ /* 0x000fe20000100a00 */
[----:B------:R-:W-:Y:S01]  /*fa50*/  LEA.HI.X.SX32 R55, R49, R0, 0x2, P6 ;  /* 0x0000000031377211 */ /* 0x000fe200030f16ff */
[----:B------:R-:W-:Y:S01]  /*fa60*/  IMAD R113, R113, UR40, RZ ;  /* 0x0000002871717c24 */ /* 0x000fe2000f8e02ff */
[----:B------:R-:W-:Y:S01]  /*fa70*/  ULDC UR36, c[0x0][0x240] ;  /* 0x0000900000247ab9 */ /* 0x000fe20000000800 */
[----:B------:R-:W-:Y:S01]  /*fa80*/  IMAD R114, R114, UR41, RZ ;  /* 0x0000002972727c24 */ /* 0x000fe2000f8e02ff */
[----:B------:R-:W-:Y:S01]  /*fa90*/  ULDC UR34, c[0x0][0x240] ;  /* 0x0000900000227ab9 */ /* 0x000fe20000000800 */
[----:B------:R-:W-:Y:S01]  /*faa0*/  IMAD R118, R118, UR42, RZ ;  /* 0x0000002a76767c24 */ /* 0x000fe2000f8e02ff */
[----:B------:R-:W-:Y:S01]  /*fab0*/  ULDC UR35, c[0x0][0x240] ;  /* 0x0000900000237ab9 */ /* 0x000fe20000000800 */
[C---:B-1----:R-:W-:Y:S01]  /*fac0*/  LEA R62, P5, R50.reuse, R234, 0x2 ;  /* 0x000000ea323e7211 */ /* 0x042fe200078a10ff */
[----:B------:R1:W-:Y:S01]  /*fad0*/  STL.64 [R1+0x3e0], R60 ;  /* 0x0003e03c01007387 */ /* 0x0003e20000100a00 */
[----:B------:R-:W-:Y:S01]  /*fae0*/  IMAD R119, R119, UR43, RZ ;  /* 0x0000002b77777c24 */ /* 0x000fe2000f8e02ff */
[----:B------:R-:W-:Y:S01]  /*faf0*/  ULDC UR37, c[0x0][0x240] ;  /* 0x0000900000257ab9 */ /* 0x000fe20000000800 */
[----:B------:R-:W-:Y:S01]  /*fb00*/  LEA.HI.X.SX32 R63, R50, R0, 0x2, P5 ;  /* 0x00000000323f7211 */ /* 0x000fe200028f16ff */
[----:B------:R2:W-:Y:S01]  /*fb10*/  STL.64 [R1+0x3d8], R58 ;  /* 0x0003d83a01007387 */ /* 0x0005e20000100a00 */
[-C--:B------:R-:W-:Y:S01]  /*fb20*/  LEA R52, P5, R45, R234.reuse, 0x2 ;  /* 0x000000ea2d347211 */ /* 0x080fe200078a10ff */
[----:B------:R-:W-:Y:S01]  /*fb30*/  IMAD R120, R120, UR44, RZ ;  /* 0x0000002c78787c24 */ /* 0x000fe2000f8e02ff */
[----:B------:R-:W-:Y:S01]  /*fb40*/  ULDC UR41, c[0x0][0x240] ;  /* 0x0000900000297ab9 */ /* 0x000fe20000000800 */
[----:B------:R3:W-:Y:S01]  /*fb50*/  STL.64 [R1+0x3d0], R56 ;  /* 0x0003d03801007387 */ /* 0x0007e20000100a00 */
[----:B------:R-:W-:Y:S01]  /*fb60*/  IMAD R121, R121, UR45, RZ ;  /* 0x0000002d79797c24 */ /* 0x000fe2000f8e02ff */
[----:B------:R-:W-:Y:S01]  /*fb70*/  ULDC UR38, c[0x0][0x240] ;  /* 0x0000900000267ab9 */ /* 0x000fe20000000800 */
[----:B------:R-:W-:Y:S01]  /*fb80*/  IMAD R122, R122, UR46, RZ ;  /* 0x0000002e7a7a7c24 */ /* 0x000fe2000f8e02ff */
[CC--:B-1----:R-:W-:Y:S01]  /*fb90*/  LEA R60, P2, R48.reuse, R234.reuse, 0x2 ;  /* 0x000000ea303c7211 */ /* 0x0c2fe200078410ff */
[----:B------:R-:W-:Y:S01]  /*fba0*/  STL.64 [R1+0x3c8], R62 ;  /* 0x0003c83e01007387 */ /* 0x000fe20000100a00 */
[----:B------:R-:W-:Y:S01]  /*fbb0*/  IMAD R123, R123, UR47, RZ ;  /* 0x0000002f7b7b7c24 */ /* 0x000fe2000f8e02ff */
[----:B------:R-:W-:Y:S01]  /*fbc0*/  ULDC UR39, c[0x0][0x240] ;  /* 0x0000900000277ab9 */ /* 0x000fe20000000800 */
[----:B--2---:R-:W-:Y:S01]  /*fbd0*/  LEA R58, P3, R47, R234, 0x2 ;  /* 0x000000ea2f3a7211 */ /* 0x004fe200078610ff */
[----:B------:R1:W-:Y:S01]  /*fbe0*/  STL.64 [R1+0x3c0], R54 ;  /* 0x0003c03601007387 */ /* 0x0003e20000100a00 */
[----:B------:R-:W-:Y:S01]  /*fbf0*/  LEA.HI.X.SX32 R61, R48, R0, 0x2, P2 ;  /* 0x00000000303d7211 */ /* 0x000fe200010f16ff */
[----:B------:R-:W-:Y:S01]  /*fc00*/  IMAD R124, R124, UR48, RZ ;  /* 0x000000307c7c7c24 */ /* 0x000fe2000f8e02ff */
[-C--:B---3--:R-:W-:Y:S01]  /*fc10*/  LEA R56, P4, R46, R234.reuse, 0x2 ;  /* 0x000000ea2e387211 */ /* 0x088fe200078810ff */
[----:B------:R-:W-:Y:S01]  /*fc20*/  IMAD R125, R125, UR49, RZ ;  /* 0x000000317d7d7c24 */ /* 0x000fe2000f8e02ff */
[----:B------:R-:W-:Y:S01]  /*fc30*/  LEA R50, P2, R43, R234, 0x2 ;  /* 0x000000ea2b327211 */ /* 0x000fe200078410ff */
[----:B------:R-:W-:Y:S01]  /*fc40*/  IMAD R126, R126, UR50, RZ ;  /* 0x000000327e7e7c24 */ /* 0x000fe2000f8e02ff */
[----:B------:R-:W-:Y:S01]  /*fc50*/  LEA.HI.X.SX32 R59, R47, R0, 0x2, P3 ;  /* 0x000000002f3b7211 */ /* 0x000fe200018f16ff */
[----:B------:R-:W-:Y:S01]  /*fc60*/  IMAD R127, R127, UR51, RZ ;  /* 0x000000337f7f7c24 */ /* 0x000fe2000f8e02ff */
[----:B------:R-:W-:Y:S01]  /*fc70*/  LEA R48, P3, R42, R234, 0x2 ;  /* 0x000000ea2a307211 */ /* 0x000fe200078610ff */
[----:B------:R-:W-:Y:S01]  /*fc80*/  IMAD R128, R128, UR52, RZ ;  /* 0x0000003480807c24 */ /* 0x000fe2000f8e02ff */
[----:B------:R-:W-:Y:S01]  /*fc90*/  LEA.HI.X.SX32 R53, R45, R0, 0x2, P5 ;  /* 0x000000002d357211 */ /* 0x000fe200028f16ff */
[----:B------:R-:W-:Y:S01]  /*fca0*/  IMAD R129, R129, UR53, RZ ;  /* 0x0000003581817c24 */ /* 0x000fe2000f8e02ff */
[----:B-1----:R-:W-:Y:S01]  /*fcb0*/  LEA R54, P6, R44, R234, 0x2 ;  /* 0x000000ea2c367211 */ /* 0x002fe200078c10ff */
[----:B------:R-:W-:Y:S01]  /*fcc0*/  STL.64 [R1+0x3b8], R60 ;  /* 0x0003b83c01007387 */ /* 0x000fe20000100a00 */
[----:B------:R-:W-:Y:S01]  /*fcd0*/  LEA.HI.X.SX32 R57, R46, R0, 0x2, P4 ;  /* 0x000000002e397211 */ /* 0x000fe200020f16ff */
[----:B------:R-:W-:Y:S01]  /*fce0*/  IMAD R130, R130, UR54, RZ ;  /* 0x0000003682827c24 */ /* 0x000fe2000f8e02ff */
[----:B------:R-:W-:Y:S01]  /*fcf0*/  LEA R46, P4, R41, R234, 0x2 ;  /* 0x000000ea292e7211 */ /* 0x000fe200078810ff */
[----:B------:R-:W-:Y:S01]  /*fd00*/  IMAD R131, R131, UR55, RZ ;  /* 0x0000003783837c24 */ /* 0x000fe2000f8e02ff */
[-C--:B------:R-:W-:Y:S01]  /*fd10*/  LEA.HI.X.SX32 R55, R44, R0.reuse, 0x2, P6 ;  /* 0x000000002c377211 */ /* 0x080fe200030f16ff */
[----:B------:R-:W-:Y:S01]  /*fd20*/  STL.64 [R1+0x3b0], R58 ;  /* 0x0003b03a01007387 */ /* 0x000fe20000100a00 */
[-C--:B------:R-:W-:Y:S01]  /*fd30*/  LEA.HI.X.SX32 R51, R43, R0.reuse, 0x2, P2 ;  /* 0x000000002b337211 */ /* 0x080fe200010f16ff */
[----:B------:R-:W-:Y:S01]  /*fd40*/  IMAD R132, R132, UR56, RZ ;  /* 0x0000003884847c24 */ /* 0x000fe2000f8e02ff */
[-C--:B------:R-:W-:Y:S01]  /*fd50*/  LEA.HI.X.SX32 R49, R42, R0.reuse, 0x2, P3 ;  /* 0x000000002a317211 */ /* 0x080fe200018f16ff */
[----:B------:R-:W-:Y:S01]  /*fd60*/  STL.64 [R1+0x3a8], R56 ;  /* 0x0003a83801007387 */ /* 0x000fe20000100a00 */
[----:B------:R-:W-:Y:S01]  /*fd70*/  LEA.HI.X.SX32 R47, R41, R0, 0x2, P4 ;  /* 0x00000000292f7211 */ /* 0x000fe200020f16ff */
[----:B------:R-:W-:Y:S01]  /*fd80*/  IMAD R143, R143, UR5, RZ ;  /* 0x000000058f8f7c24 */ /* 0x000fe2000f8e02ff */
[----:B------:R-:W-:Y:S01]  /*fd90*/  LEA R44, P6, R39, R234, 0x2 ;  /* 0x000000ea272c7211 */ /* 0x000fe200078c10ff */
[----:B------:R1:W-:Y:S01]  /*fda0*/  STL.64 [R1+0x3a0], R52 ;  /* 0x0003a03401007387 */ /* 0x0003e20000100a00 */
[----:B------:R-:W-:Y:S01]  /*fdb0*/  IMAD R145, R145, UR6, RZ ;  /* 0x0000000691917c24 */ /* 0x000fe2000f8e02ff */
[----:B------:R-:W-:Y:S01]  /*fdc0*/  ULDC UR51, c[0x0][0x240] ;  /* 0x0000900000337ab9 */ /* 0x000fe20000000800 */
[----:B------:R-:W-:Y:S01]  /*fdd0*/  LEA.HI.X.SX32 R45, R39, R0, 0x2, P6 ;  /* 0x00000000272d7211 */ /* 0x000fe200030f16ff */
[----:B------:R-:W-:Y:S01]  /*fde0*/  STL.64 [R1+0x398], R54 ;  /* 0x0003983601007387 */ /* 0x000fe20000100a00 */
[----:B------:R-:W-:Y:S01]  /*fdf0*/  IMAD R149, R149, UR16, RZ ;  /* 0x0000001095957c24 */ /* 0x000fe2000f8e02ff */
[----:B------:R-:W-:Y:S01]  /*fe00*/  ULDC UR40, c[0x0][0x240] ;  /* 0x0000900000287ab9 */ /* 0x000fe20000000800 */
[----:B------:R-:W-:Y:S01]  /*fe10*/  IMAD R146, R146, UR13, RZ ;  /* 0x0000000d92927c24 */ /* 0x000fe2000f8e02ff */
[----:B------:R2:W-:Y:S01]  /*fe20*/  STL.64 [R1+0x390], R50 ;  /* 0x0003903201007387 */ /* 0x0005e20000100a00 */
[----:B------:R-:W-:Y:S01]  /*fe30*/  IMAD R147, R147, UR14, RZ ;  /* 0x0000000e93937c24 */ /* 0x000fe2000f8e02ff */
[----:B------:R-:W-:Y:S01]  /*fe40*/  ULDC UR50, c[0x0][0x240] ;  /* 0x0000900000327ab9 */ /* 0x000fe20000000800 */
[----:B------:R-:W-:Y:S01]  /*fe50*/  IMAD R148, R148, UR15, RZ ;  /* 0x0000000f94947c24 */ /* 0x000fe2000f8e02ff */
[----:B-1----:R-:W-:Y:S01]  /*fe60*/  LEA R52, P5, R40, R234, 0x2 ;  /* 0x000000ea28347211 */ /* 0x002fe200078a10ff */
[----:B------:R1:W-:Y:S01]  /*fe70*/  STL.64 [R1+0x388], R48 ;  /* 0x0003883001007387 */ /* 0x0003e20000100a00 */
[----:B------:R-:W-:Y:S01]  /*fe80*/  IMAD R150, R150, UR17, RZ ;  /* 0x0000001196967c24 */ /* 0x000fe2000f8e02ff */
[----:B------:R-:W-:Y:S01]  /*fe90*/  ULDC UR42, c[0x0][0x240] ;  /* 0x00009000002a7ab9 */ /* 0x000fe20000000800 */
[----:B------:R-:W-:Y:S01]  /*fea0*/  LEA.HI.X.SX32 R53, R40, R0, 0x2, P5 ;  /* 0x0000000028357211 */ /* 0x000fe200028f16ff */
[----:B------:R3:W-:Y:S01]  /*feb0*/  STL.64 [R1+0x380], R46 ;  /* 0x0003802e01007387 */ /* 0x0007e20000100a00 */
[----:B------:R-:W-:Y:S01]  /*fec0*/  IMAD R159, R159, UR21, RZ ;  /* 0x000000159f9f7c24 */ /* 0x000fe2000f8e02ff */
[----:B------:R-:W-:Y:S01]  /*fed0*/  ULDC UR46, c[0x0][0x240] ;  /* 0x00009000002e7ab9 */ /* 0x000fe20000000800 */
[-C--:B--2---:R-:W-:Y:S01]  /*fee0*/  LEA R50, P2, R38, R234.reuse, 0x2 ;  /* 0x000000ea26327211 */ /* 0x084fe200078410ff */
[----:B------:R-:W-:Y:S01]  /*fef0*/  IMAD R151, R151, UR18, RZ ;  /* 0x0000001297977c24 */ /* 0x000fe2000f8e02ff */
[-C--:B------:R-:W-:Y:S01]  /*ff00*/  LEA R42, P5, R35, R234.reuse, 0x2 ;  /* 0x000000ea232a7211 */ /* 0x080fe200078a10ff */
[----:B------:R-:W-:Y:S01]  /*ff10*/  IMAD R154, R154, UR19, RZ ;  /* 0x000000139a9a7c24 */ /* 0x000fe2000f8e02ff */
[----:B------:R-:W-:Y:S01]  /*ff20*/  ULDC UR43, c[0x0][0x240] ;  /* 0x00009000002b7ab9 */ /* 0x000fe20000000800 */
[C---:B-1----:R-:W-:Y:S01]  /*ff30*/  LEA R48, P3, R37.reuse, R234, 0x2 ;  /* 0x000000ea25307211 */ /* 0x042fe200078610ff */
[----:B------:R-:W-:Y:S01]  /*ff40*/  IMAD R156, R156, UR20, RZ ;  /* 0x000000149c9c7c24 */ /* 0x000fe2000f8e02ff */
[----:B------:R-:W-:Y:S01]  /*ff50*/  LEA.HI.X.SX32 R51, R38, R0, 0x2, P2 ;  /* 0x0000000026337211 */ /* 0x000fe200010f16ff */
[----:B------:R-:W-:Y:S01]  /*ff60*/  IMAD R160, R160, UR22, RZ ;  /* 0x00000016a0a07c24 */ /* 0x000fe2000f8e02ff */
[----:B---3--:R-:W-:Y:S01]  /*ff70*/  LEA R46, P4, R36, R234, 0x2 ;  /* 0x000000ea242e7211 */ /* 0x008fe200078810ff */
[----:B------:R-:W-:Y:S01]  /*ff80*/  STL.64 [R1+0x378], R52 ;  /* 0x0003783401007387 */ /* 0x000fe20000100a00 */
[-C--:B------:R-:W-:Y:S01]  /*ff90*/  LEA.HI.X.SX32 R49, R37, R0.reuse, 0x2, P3 ;  /* 0x0000000025317211 */ /* 0x080fe200018f16ff */
[----:B------:R-:W-:Y:S01]  /*ffa0*/  IMAD R164, R164, UR26, RZ ;  /* 0x0000001aa4a47c24 */ /* 0x000fe2000f8e02ff */
[-C--:B------:R-:W-:Y:S01]  /*ffb0*/  LEA.HI.X.SX32 R47, R36, R0.reuse, 0x2, P4 ;  /* 0x00000000242f7211 */ /* 0x080fe200020f16ff */
[----:B------:R1:W-:Y:S01]  /*ffc0*/  STL.64 [R1+0x370], R44 ;  /* 0x0003702c01007387 */ /* 0x0003e20000100a00 */
[----:B------:R-:W-:Y:S01]  /*ffd0*/  LEA.HI.X.SX32 R43, R35, R0, 0x2, P5 ;  /* 0x00000000232b7211 */ /* 0x000fe200028f16ff */
[----:B------:R-:W-:Y:S01]  /*ffe0*/  IMAD R161, R161, UR23, RZ ;  /* 0x00000017a1a17c24 */ /* 0x000fe2000f8e02ff */
[-C--:B------:R-:W-:Y:S01]  /*fff0*/  LEA R40, P2, R33, R234.reuse, 0x2 ;  /* 0x000000ea21287211 */ /* 0x080fe200078410ff */
[----:B------:R-:W-:Y:S01]  /*10000*/  STL.64 [R1+0x368], R50 ;  /* 0x0003683201007387 */ /* 0x000fe20000100a00 */
[-C--:B------:R-:W-:Y:S01]  /*10010*/  LEA R38, P3, R32, R234.reuse, 0x2 ;  /* 0x000000ea20267211 */ /* 0x080fe200078610ff */
[----:B------:R-:W-:Y:S01]  /*10020*/  IMAD R162, R162, UR24, RZ ;  /* 0x00000018a2a27c24 */ /* 0x000fe2000f8e02ff */
[-C--:B------:R-:W-:Y:S01]  /*10030*/  LEA R36, P4, R31, R234.reuse, 0x2 ;  /* 0x000000ea1f247211 */ /* 0x080fe200078810ff */
[----:B------:R-:W-:Y:S01]  /*10040*/  STL.64 [R1+0x360], R48 ;  /* 0x0003603001007387 */ /* 0x000fe20000100a00 */
[----:B------:R-:W-:Y:S01]  /*10050*/  IMAD R163, R163, UR25, RZ ;  /* 0x00000019a3a37c24 */ /* 0x000fe2000f8e02ff */
[----:B------:R-:W-:Y:S01]  /*10060*/  ULDC UR44, c[0x0][0x240] ;  /* 0x00009000002c7ab9 */ /* 0x000fe20000000800 */
[----:B------:R-:W-:Y:S01]  /*10070*/  IMAD R165, R165, UR27, RZ ;  /* 0x0000001ba5a57c24 */ /* 0x000fe2000f8e02ff */
[C---:B-1----:R-:W-:Y:S01]  /*10080*/  LEA R44, P6, R34.reuse, R234, 0x2 ;  /* 0x000000ea222c7211 */ /* 0x042fe200078c10ff */
[----:B------:R-:W-:Y:S01]  /*10090*/  STL.64 [R1+0x358], R46 ;  /* 0x0003582e01007387 */ /* 0x000fe20000100a00 */
[-C--:B------:R-:W-:Y:S01]  /*100a0*/  LEA.HI.X.SX32 R41, R33, R0.reuse, 0x2, P2 ;  /* 0x0000000021297211 */ /* 0x080fe200010f16ff */
[----:B------:R-:W-:Y:S01]  /*100b0*/  IMAD R169, R169, UR31, RZ ;  /* 0x0000001fa9a97c24 */ /* 0x000fe2000f8e02ff */
[----:B------:R-:W-:Y:S01]  /*100c0*/  LEA.HI.X.SX32 R45, R34, R0, 0x2, P6 ;  /* 0x00000000222d7211 */ /* 0x000fe200030f16ff */
[----:B------:R1:W-:Y:S01]  /*100d0*/  STL.64 [R1+0x350], R42 ;  /* 0x0003502a01007387 */ /* 0x0003e20000100a00 */
[----:B------:R-:W-:Y:S01]  /*100e0*/  LEA R34, P6, R29, R234, 0x2 ;  /* 0x000000ea1d227211 */ /* 0x000fe200078c10ff */
[----:B------:R-:W-:Y:S01]  /*100f0*/  IMAD R166, R166, UR28, RZ ;  /* 0x0000001ca6a67c24 */ /* 0x000fe2000f8e02ff */
[-C--:B------:R-:W-:Y:S01]  /*10100*/  LEA.HI.X.SX32 R39, R32, R0.reuse, 0x2, P3 ;  /* 0x0000000020277211 */ /* 0x080fe200018f16ff */
        /* <DEDUP_REMOVED lines=8> */
[----:B-1----:R-:W-:Y:S01]  /*10190*/  LEA R42, P5, R30, R234, 0x2 ;  /* 0x000000ea1e2a7211 */ /* 0x002fe200078a10ff */
        /* <DEDUP_REMOVED lines=33> */
[----:B------:R-:W-:Y:S01]  /*103b0*/  ULDC UR51, c[0x0][0x240] ;  /* 0x0000900000337ab9 */ /* 0x000fe20000000800 */
[----:B------:R-:W-:Y:S01]  /*103c0*/  LEA R26, P4, R21, R234, 0x2 ;  /* 0x000000ea151a7211 */ /* 0x000fe200078810ff */
[----:B------:R-:W-:Y:S01]  /*103d0*/  ULDC UR39, c[0x0][0x240] ;  /* 0x0000900000277ab9 */ /* 0x000fe20000000800 */
        /* <DEDUP_REMOVED lines=8> */
[C---:B------:R-:W-:Y:S01]  /*10460*/  LEA R24, P6, R19.reuse, R234, 0x2 ;  /* 0x000000ea13187211 */ /* 0x040fe200078c10ff */
        /* <DEDUP_REMOVED lines=12> */
[C---:B-1----:R-:W-:Y:S01]  /*10530*/  LEA R32, P5, R20.reuse, R234, 0x2 ;  /* 0x000000ea14207211 */ /* 0x042fe200078a10ff */
        /* <DEDUP_REMOVED lines=12> */
[----:B-1----:R-:W-:Y:S01]  /*10600*/  LEA R28, P3, R17, R234, 0x2 ;  /* 0x000000ea111c7211 */ /* 0x002fe200078610ff */
[----:B------:R-:W-:Y:S01]  /*10610*/  IMAD R185, R185, UR47, RZ ;  /* 0x0000002fb9b97c24 */ /* 0x000fe2000f8e02ff */
[----:B------:R-:W-:Y:S01]  /*10620*/  LEA.HI.X.SX32 R31, R18, R0, 0x2, P2 ;  /* 0x00000000121f7211 */ /* 0x000fe200010f16ff */
[----:B------:R-:W-:Y:S01]  /*10630*/  IMAD R186, R186, UR48, RZ ;  /* 0x00000030baba7c24 */ /* 0x000fe2000f8e02ff */
[C---:B---3--:R-:W-:Y:S01]  /*10640*/  LEA R26, P4, R16.reuse, R234, 0x2 ;  /* 0x000000ea101a7211 */ /* 0x048fe200078810ff */
[----:B------:R-:W-:Y:S01]  /*10650*/  STL.64 [R1+0x2d8], R32 ;  /* 0x0002d82001007387 */ /* 0x000fe20000100a00 */
[-C--:B------:R-:W-:Y:S01]  /*10660*/  LEA.HI.X.SX32 R29, R17, R0.reuse, 0x2, P3 ;  /* 0x00000000111d7211 */ /* 0x080fe200018f16ff */
[----:B------:R-:W-:Y:S01]  /*10670*/  ULDC UR54, c[0x0][0x240] ;  /* 0x0000900000367ab9 */ /* 0x000fe20000000800 */
[-C--:B------:R-:W-:Y:S01]  /*10680*/  LEA.HI.X.SX32 R27, R16, R0.reuse, 0x2, P4 ;  /* 0x00000000101b7211 */ /* 0x080fe200020f16ff */
[----:B------:R1:W-:Y:S01]  /*10690*/  STL.64 [R1+0x2d0], R24 ;  /* 0x0002d01801007387 */ /* 0x0003e20000100a00 */
[----:B------:R-:W-:Y:S01]  /*106a0*/  LEA.HI.X.SX32 R23, R15, R0, 0x2, P5 ;  /* 0x000000000f177211 */ /* 0x000fe200028f16ff */
[----:B------:R-:W-:Y:S01]  /*106b0*/  ULDC UR55, c[0x0][0x240] ;  /* 0x0000900000377ab9 */ /* 0x000fe20000000800 */
[-C--:B------:R-:W-:Y:S01]  /*106c0*/  LEA R20, P2, R13, R234.reuse, 0x2 ;  /* 0x000000ea0d147211 */ /* 0x080fe200078410ff */
[----:B------:R-:W-:Y:S01]  /*106d0*/  STL.64 [R1+0x2c8], R30 ;  /* 0x0002c81e01007387 */ /* 0x000fe20000100a00 */
[-C--:B------:R-:W-:Y:S01]  /*106e0*/  LEA R18, P3, R12, R234.reuse, 0x2 ;  /* 0x000000ea0c127211 */ /* 0x080fe200078610ff */
[----:B------:R-:W-:Y:S01]  /*106f0*/  IMAD R73, R73, UR52, RZ ;  /* 0x0000003449497c24 */ /* 0x000fe2000f8e02ff */
[----:B------:R-:W-:Y:S01]  /*10700*/  ULDC UR14, c[0x0][0x240] ;  /* 0x00009000000e7ab9 */ /* 0x000fe20000000800 */
[----:B------:R-:W-:Y:S01]  /*10710*/  STL.64 [R1+0x2c0], R28 ;  /* 0x0002c01c01007387 */ /* 0x000fe20000100a00 */
[-C--:B------:R-:W-:Y:S01]  /*10720*/  LEA R16, P4, R11, R234.reuse, 0x2 ;  /* 0x000000ea0b107211 */ /* 0x080fe200078810ff */
[----:B------:R-:W-:Y:S01]  /*10730*/  IMAD R187, R187, UR49, RZ ;  /* 0x00000031bbbb7c24 */ /* 0x000fe2000f8e02ff */
[----:B------:R-:W-:Y:S01]  /*10740*/  ULDC UR6, c[0x0][0x240] ;  /* 0x0000900000067ab9 */ /* 0x000fe20000000800 */
        /* <DEDUP_REMOVED lines=15> */
[----:B------:R-:W-:Y:S01]  /*10840*/  ULDC UR13, c[0x0][0x240] ;  /* 0x00009000000d7ab9 */ /* 0x000fe20000000800 */
[----:B------:R-:W-:Y:S01]  /*10850*/  IMAD R205, R205, UR5, RZ ;  /* 0x00000005cdcd7c24 */ /* 0x000fe2000f8e02ff */
[C---:B-1----:R-:W-:Y:S01]  /*10860*/  LEA R22, P5, R10.reuse, R234, 0x2 ;  /* 0x000000ea0a167211 */ /* 0x042fe200078a10ff */
[----:B------:R1:W-:Y:S01]  /*10870*/  STL.64 [R1+0x2a0], R20 ;  /* 0x0002a01401007387 */ /* 0x0003e20000100a00 */
[----:B------:R-:W-:Y:S01]  /*10880*/  ULDC UR56, c[0x0][0x240] ;  /* 0x0000900000387ab9 */ /* 0x000fe20000000800 */
[----:B------:R-:W-:Y:S01]  /*10890*/  IMAD R75, R75, UR53, RZ ;  /* 0x000000354b4b7c24 */ /* 0x000fe2000f8e02ff */
        /* <DEDUP_REMOVED lines=9> */
[-C--:B-1----:R-:W-:Y:S01]  /*10930*/  LEA R20, P2, R8, R234.reuse, 0x2 ;  /* 0x000000ea08147211 */ /* 0x082fe200078410ff */
[----:B------:R-:W-:Y:S01]  /*10940*/  STL.64 [R1+0x288], R22 ;  /* 0x0002881601007387 */ /* 0x000fe20000100a00 */
[----:B------:R-:W-:Y:S01]  /*10950*/  ULDC UR16, c[0x0][0x240] ;  /* 0x0000900000107ab9 */ /* 0x000fe20000000800 */
[----:B------:R-:W-:Y:S01]  /*10960*/  ULDC UR17, c[0x0][0x240] ;  /* 0x0000900000117ab9 */ /* 0x000fe20000000800 */
[----:B--2---:R-:W-:Y:S01]  /*10970*/  LEA R18, P3, R6, R234, 0x2 ;  /* 0x000000ea06127211 */ /* 0x004fe200078610ff */
[----:B------:R1:W-:Y:S01]  /*10980*/  STL.64 [R1+0x280], R14 ;  /* 0x0002800e01007387 */ /* 0x0003e20000100a00 */
[----:B------:R-:W-:Y:S01]  /*10990*/  LEA.HI.X.SX32 R21, R8, R0, 0x2, P2 ;  /* 0x0000000008157211 */ /* 0x000fe200010f16ff */
[----:B------:R-:W-:Y:S01]  /*109a0*/  ULDC UR18, c[0x0][0x240] ;  /* 0x0000900000127ab9 */ /* 0x000fe20000000800 */
[CC--:B---3--:R-:W-:Y:S01]  /*109b0*/  LEA R16, P4, R5.reuse, R234.reuse, 0x2 ;  /* 0x000000ea05107211 */ /* 0x0c8fe200078810ff */
[----:B------:R-:W-:Y:S01]  /*109c0*/  ULDC UR20, c[0x0][0x240] ;  /* 0x0000900000147ab9 */ /* 0x000fe20000000800 */
[----:B------:R-:W-:Y:S01]  /*109d0*/  LEA R8, P2, R2, R234, 0x2 ;  /* 0x000000ea02087211 */ /* 0x000fe200078410ff */
[----:B------:R-:W-:Y:S01]  /*109e0*/  ULDC UR24, c[0x0][0x240] ;  /* 0x0000900000187ab9 */ /* 0x000fe20000000800 */
[-C--:B------:R-:W-:Y:S01]  /*109f0*/  LEA.HI.X.SX32 R19, R6, R0.reuse, 0x2, P3 ;  /* 0x0000000006137211 */ /* 0x080fe200018f16ff */
[----:B------:R-:W-:Y:S01]  /*10a00*/  ULDC UR21, c[0x0][0x240] ;  /* 0x0000900000157ab9 */ /* 0x000fe20000000800 */
[----:B------:R-:W-:Y:S01]  /*10a10*/  LEA.HI.X.SX32 R17, R5, R0, 0x2, P4 ;  /* 0x0000000005117211 */ /* 0x000fe200020f16ff */
[----:B------:R-:W-:Y:S01]  /*10a20*/  ULDC UR22, c[0x0][0x240] ;  /* 0x0000900000167ab9 */ /* 0x000fe20000000800 */
[----:B------:R-:W-:Y:S01]  /*10a30*/  ULDC UR23, c[0x0][0x240] ;  /* 0x0000900000177ab9 */ /* 0x000fe20000000800 */
[CC--:B-1----:R-:W-:Y:S01]  /*10a40*/  LEA R14, P6, R3.reuse, R234.reuse, 0x2 ;  /* 0x000000ea030e7211 */ /* 0x0c2fe200078c10ff */
[----:B------:R-:W-:Y:S01]  /*10a50*/  ULDC UR25, c[0x0][0x240] ;  /* 0x0000900000197ab9 */ /* 0x000fe20000000800 */
[----:B------:R-:W-:Y:S01]  /*10a60*/  LEA R10, P3, R116, R234, 0x2 ;  /* 0x000000ea740a7211 */ /* 0x000fe200078610ff */
[----:B------:R-:W-:Y:S01]  /*10a70*/  ULDC UR29, c[0x0][0x240] ;  /* 0x00009000001d7ab9 */ /* 0x000fe20000000800 */
[-C--:B------:R-:W-:Y:S01]  /*10a80*/  LEA.HI.X.SX32 R13, R4, R0.reuse, 0x2, P5 ;  /* 0x00000000040d7211 */ /* 0x080fe200028f16ff */
[----:B------:R-:W-:Y:S01]  /*10a90*/  STL.64 [R1+0x278], R20 ;  /* 0x0002781401007387 */ /* 0x000fe20000100a00 */
[-C--:B------:R-:W-:Y:S01]  /*10aa0*/  LEA.HI.X.SX32 R15, R3, R0.reuse, 0x2, P6 ;  /* 0x00000000030f7211 */ /* 0x080fe200030f16ff */
[----:B------:R-:W-:Y:S01]  /*10ab0*/  ULDC UR26, c[0x0][0x240] ;  /* 0x00009000001a7ab9 */ /* 0x000fe20000000800 */
[-C--:B------:R-:W-:Y:S01]  /*10ac0*/  LEA.HI.X.SX32 R9, R2, R0.reuse, 0x2, P2 ;  /* 0x0000000002097211 */ /* 0x080fe200010f16ff */
[----:B------:R-:W-:Y:S01]  /*10ad0*/  STL.64 [R1+0x270], R18 ;  /* 0x0002701201007387 */ /* 0x000fe20000100a00 */
[----:B------:R-:W-:Y:S01]  /*10ae0*/  LEA.HI.X.SX32 R11, R116, R0, 0x2, P3 ;  /* 0x00000000740b7211 */ /* 0x000fe200018f16ff */
[----:B------:R-:W-:Y:S01]  /*10af0*/  ULDC UR27, c[0x0][0x240] ;  /* 0x00009000001b7ab9 */ /* 0x000fe20000000800 */
[----:B------:R-:W-:Y:S01]  /*10b00*/  ULDC UR28, c[0x0][0x240] ;  /* 0x00009000001c7ab9 */ /* 0x000fe20000000800 */
[----:B------:R1:W-:Y:S01]  /*10b10*/  STL.64 [R1+0x268], R16 ;  /* 0x0002681001007387 */ /* 0x0003e20000100a00 */
[----:B------:R-:W-:Y:S01]  /*10b20*/  ULDC UR30, c[0x0][0x240] ;  /* 0x00009000001e7ab9 */ /* 0x000fe20000000800 */
        /* <DEDUP_REMOVED lines=10> */
[CC--:B-1----:R-:W-:Y:S01]  /*10bd0*/  LEA R16, P4, R68.reuse, R234.reuse, 0x2 ;  /* 0x000000ea44107211 */ /* 0x0c2fe200078810ff */
[----:B------:R1:W-:Y:S01]  /*10be0*/  STL.64 [R1+0x250], R8 ;  /* 0x0002500801007387 */ /* 0x0003e20000100a00 */
[----:B------:R-:W-:Y:S01]  /*10bf0*/  ULDC UR40, c[0x0][0x240] ;  /* 0x0000900000287ab9 */ /* 0x000fe20000000800 */
[----:B------:R-:W-:Y:S01]  /*10c00*/  ULDC UR44, c[0x0][0x240] ;  /* 0x00009000002c7ab9 */ /* 0x000fe20000000800 */
[----:B--2---:R-:W-:Y:S01]  /*10c10*/  LEA R12, P5, R69, R234, 0x2 ;  /* 0x000000ea450c7211 */ /* 0x004fe200078a10ff */
[----:B------:R2:W-:Y:S01]  /*10c20*/  STL.64 [R1+0x248], R10 ;  /* 0x0002480a01007387 */ /* 0x0005e20000100a00 */
[----:B------:R-:W-:Y:S01]  /*10c30*/  LEA.HI.X.SX32 R17, R68, R0, 0x2, P4 ;  /* 0x0000000044117211 */ /* 0x000fe200020f16ff */
[----:B------:R-:W-:Y:S01]  /*10c40*/  ULDC UR41, c[0x0][0x240] ;  /* 0x0000900000297ab9 */ /* 0x000fe20000000800 */
[----:B---3--:R-:W-:Y:S01]  /*10c50*/  LEA R14, P6, R71, R234, 0x2 ;  /* 0x000000ea470e7211 */ /* 0x008fe200078c10ff */
[----:B------:R-:W-:Y:S01]  /*10c60*/  ULDC UR42, c[0x0][0x240] ;  /* 0x00009000002a7ab9 */ /* 0x000fe20000000800 */
[----:B------:R-:W-:Y:S01]  /*10c70*/  LEA.HI.X.SX32 R13, R69, R0, 0x2, P5 ;  /* 0x00000000450d7211 */ /* 0x000fe200028f16ff */
[----:B------:R-:W-:Y:S01]  /*10c80*/  ULDC UR43, c[0x0][0x240] ;  /* 0x00009000002b7ab9 */ /* 0x000fe20000000800 */
[----:B------:R-:W-:Y:S01]  /*10c90*/  ULDC UR45, c[0x0][0x240] ;  /* 0x00009000002d7ab9 */ /* 0x000fe20000000800 */
[CC--:B-1----:R-:W-:Y:S01]  /*10ca0*/  LEA R8, P2, R74.reuse, R234.reuse, 0x2 ;  /* 0x000000ea4a087211 */ /* 0x0c2fe200078410ff */
[----:B------:R-:W-:Y:S01]  /*10cb0*/  ULDC UR49, c[0x0][0x240] ;  /* 0x0000900000317ab9 */ /* 0x000fe20000000800 */
[----:B------:R-:W-:Y:S01]  /*10cc0*/  ULDC UR46, c[0x0][0x240] ;  /* 0x00009000002e7ab9 */ /* 0x000fe20000000800 */
[----:B------:R-:W-:Y:S01]  /*10cd0*/  ULDC UR47, c[0x0][0x240] ;  /* 0x00009000002f7ab9 */ /* 0x000fe20000000800 */
[----:B--2---:R-:W-:Y:S01]  /*10ce0*/  LEA R10, P3, R77, R234, 0x2 ;  /* 0x000000ea4d0a7211 */ /* 0x004fe200078610ff */
[----:B------:R-:W-:Y:S01]  /*10cf0*/  ULDC UR48, c[0x0][0x240] ;  /* 0x0000900000307ab9 */ /* 0x000fe20000000800 */
[----:B------:R-:W-:Y:S01]  /*10d00*/  LEA.HI.X.SX32 R9, R74, R0, 0x2, P2 ;  /* 0x000000004a097211 */ /* 0x000fe200010f16ff */
[----:B------:R-:W-:Y:S01]  /*10d10*/  ULDC UR5, c[0x0][0x230] ;  /* 0x00008c0000057ab9 */ /* 0x000fe20000000800 */
[----:B------:R-:W-:-:S02]  /*10d20*/  LEA R4, P4, R80, R234, 0x2 ;  /* 0x000000ea50047211 */ /* 0x000fc400078810ff */
[-C--:B------:R-:W-:Y:S01]  /*10d30*/  LEA.HI.X.SX32 R15, R71, R0.reuse, 0x2, P6 ;  /* 0x00000000470f7211 */ /* 0x080fe200030f16ff */
[----:B------:R1:W-:Y:S01]  /*10d40*/  STL.64 [R1+0x238], R12 ;  /* 0x0002380c01007387 */ /* 0x0003e20000100a00 */
[----:B------:R-:W-:Y:S02]  /*10d50*/  LEA.HI.X.SX32 R11, R77, R0, 0x2, P3 ;  /* 0x000000004d0b7211 */ /* 0x000fe400018f16ff */
[----:B------:R-:W-:Y:S01]  /*10d60*/  LEA R2, P6, R153, R234, 0x2 ;  /* 0x000000ea99027211 */ /* 0x000fe200078c10ff */
[----:B------:R-:W-:Y:S01]  /*10d70*/  STL.64 [R1+0x240], R16 ;  /* 0x0002401001007387 */ /* 0x000fe20000100a00 */
[----:B------:R-:W-:-:S03]  /*10d80*/  LEA.HI.X.SX32 R5, R80, R0, 0x2, P4 ;  /* 0x0000000050057211 */ /* 0x000fc600020f16ff */
[----:B------:R2:W-:Y:S01]  /*10d90*/  STL.64 [R1+0x228], R8 ;  /* 0x0002280801007387 */ /* 0x0005e20000100a00 */
[----:B-1----:R-:W-:-:S03]  /*10da0*/  LEA R12, P5, R152, R234, 0x2 ;  /* 0x000000ea980c7211 */ /* 0x002fc600078a10ff */
[----:B------:R-:W-:Y:S01]  /*10db0*/  STL.64 [R1+0x230], R14 ;  /* 0x0002300e01007387 */ /* 0x000fe20000100a00 */
[-C--:B------:R-:W-:Y:S02]  /*10dc0*/  LEA.HI.X.SX32 R3, R153, R0.reuse, 0x2, P6 ;  /* 0x0000000099037211 */ /* 0x080fe400030f16ff */
[----:B------:R-:W-:Y:S01]  /*10dd0*/  LEA.HI.X.SX32 R13, R152, R0, 0x2, P5 ;  /* 0x00000000980d7211 */ /* 0x000fe200028f16ff */
[----:B------:R1:W-:Y:S01]  /*10de0*/  STL.64 [R1+0x220], R10 ;  /* 0x0002200a01007387 */ /* 0x0003e20000100a00 */
[----:B--2---:R-:W-:-:S03]  /*10df0*/  LEA R8, P2, R83, R234, 0x2 ;  /* 0x000000ea53087211 */ /* 0x004fc600078410ff */
[----:B------:R2:W-:Y:S01]  /*10e00*/  STL.64 [R1+0x218], R4 ;  /* 0x0002180401007387 */ /* 0x0005e20000100a00 */
[----:B------:R-:W-:Y:S02]  /*10e10*/  LEA.HI.X.SX32 R9, R83, R0, 0x2, P2 ;  /* 0x0000000053097211 */ /* 0x000fe400010f16ff */
[CC--:B-1----:R-:W-:Y:S01]  /*10e20*/  LEA R10, P3, R86.reuse, R234.reuse, 0x2 ;  /* 0x000000ea560a7211 */ /* 0x0c2fe200078610ff */
[----:B------:R1:W-:Y:S01]  /*10e30*/  STL.64 [R1+0x210], R12 ;  /* 0x0002100c01007387 */ /* 0x0003e20000100a00 */
[C---:B--2---:R-:W-:Y:S02]  /*10e40*/  LEA R4, P4, R115.reuse, R234, 0x2 ;  /* 0x000000ea73047211 */ /* 0x044fe400078810ff */
[-C--:B------:R-:W-:Y:S01]  /*10e50*/  LEA.HI.X.SX32 R11, R86, R0.reuse, 0x2, P3 ;  /* 0x00000000560b7211 */ /* 0x080fe200018f16ff */
[----:B------:R2:W-:Y:S01]  /*10e60*/  STL.64 [R1+0x208], R2 ;  /* 0x0002080201007387 */ /* 0x0005e20000100a00 */
[----:B------:R-:W-:-:S03]  /*10e70*/  LEA.HI.X.SX32 R5, R115, R0, 0x2, P4 ;  /* 0x0000000073057211 */ /* 0x000fc600020f16ff */
[----:B------:R3:W-:Y:S01]  /*10e80*/  STL.64 [R1+0x200], R8 ;  /* 0x0002000801007387 */ /* 0x0007e20000100a00 */
[----:B-1----:R-:W-:-:S03]  /*10e90*/  LEA R12, P5, R91, R234, 0x2 ;  /* 0x000000ea5b0c7211 */ /* 0x002fc600078a10ff */
[----:B------:R1:W-:Y:S01]  /*10ea0*/  STL.64 [R1+0x1f8], R10 ;  /* 0x0001f80a01007387 */ /* 0x0003e20000100a00 */
[C---:B--2---:R-:W-:Y:S02]  /*10eb0*/  LEA R2, P6, R90.reuse, R234, 0x2 ;  /* 0x000000ea5a027211 */ /* 0x044fe400078c10ff */
[----:B------:R-:W-:Y:S02]  /*10ec0*/  LEA.HI.X.SX32 R13, R91, R0, 0x2, P5 ;  /* 0x000000005b0d7211 */ /* 0x000fe400028f16ff */
[C---:B---3--:R-:W-:Y:S01]  /*10ed0*/  LEA R8, P2, R89.reuse, R234, 0x2 ;  /* 0x000000ea59087211 */ /* 0x048fe200078410ff */
[----:B------:R2:W-:Y:S01]  /*10ee0*/  STL.64 [R1+0x1f0], R4 ;  /* 0x0001f00401007387 */ /* 0x0005e20000100a00 */
[----:B------:R-:W-:Y:S02]  /*10ef0*/  LEA.HI.X.SX32 R3, R90, R0, 0x2, P6 ;  /* 0x000000005a037211 */ /* 0x000fe400030f16ff */
[C---:B-1----:R-:W-:Y:S02]  /*10f00*/  LEA R10, P3, R88.reuse, R234, 0x2 ;  /* 0x000000ea580a7211 */ /* 0x042fe400078610ff */
[-C--:B------:R-:W-:Y:S01]  /*10f10*/  LEA.HI.X.SX32 R9, R89, R0.reuse, 0x2, P2 ;  /* 0x0000000059097211 */ /* 0x080fe200010f16ff */
[----:B------:R1:W-:Y:S01]  /*10f20*/  STL.64 [R1+0x1e8], R12 ;  /* 0x0001e80c01007387 */ /* 0x0003e20000100a00 */
[----:B------:R-:W-:-:S02]  /*10f30*/  LEA.HI.X.SX32 R11, R88, R0, 0x2, P3 ;  /* 0x00000000580b7211 */ /* 0x000fc400018f16ff */
[C---:B--2---:R-:W-:Y:S01]  /*10f40*/  LEA R4, P4, R87.reuse, R234, 0x2 ;  /* 0x000000ea57047211 */ /* 0x044fe200078810ff */
[----:B------:R2:W-:Y:S03]  /*10f50*/  STL.64 [R1+0x1e0], R2 ;  /* 0x0001e00201007387 */ /* 0x0005e60000100a00 */
[----:B------:R-:W-:Y:S02]  /*10f60*/  LEA.HI.X.SX32 R5, R87, R0, 0x2, P4 ;  /* 0x0000000057057211 */ /* 0x000fe400020f16ff */
[C---:B-1----:R-:W-:Y:S01]  /*10f70*/  LEA R12, P5, R85.reuse, R234, 0x2 ;  /* 0x000000ea550c7211 */ /* 0x042fe200078a10ff */
[----:B------:R1:W-:Y:S03]  /*10f80*/  STL.64 [R1+0x1d8], R8 ;  /* 0x0001d80801007387 */ /* 0x0003e60000100a00 */
[----:B------:R-:W-:Y:S01]  /*10f90*/  LEA.HI.X.SX32 R13, R85, R0, 0x2, P5 ;  /* 0x00000000550d7211 */ /* 0x000fe200028f16ff */
[----:B------:R3:W-:Y:S01]  /*10fa0*/  STL.64 [R1+0x1d0], R10 ;  /* 0x0001d00a01007387 */ /* 0x0007e20000100a00 */
[----:B--2---:R-:W-:-:S03]  /*10fb0*/  LEA R2, P6, R84, R234, 0x2 ;  /* 0x000000ea54027211 */ /* 0x004fc600078c10ff */
[----:B------:R2:W-:Y:S01]  /*10fc0*/  STL.64 [R1+0x1c8], R4 ;  /* 0x0001c80401007387 */ /* 0x0005e20000100a00 */
[----:B------:R-:W-:Y:S02]  /*10fd0*/  LEA.HI.X.SX32 R3, R84, R0, 0x2, P6 ;  /* 0x0000000054037211 */ /* 0x000fe400030f16ff */
[CC--:B-1----:R-:W-:Y:S02]  /*10fe0*/  LEA R8, P2, R82.reuse, R234.reuse, 0x2 ;  /* 0x000000ea52087211 */ /* 0x0c2fe400078410ff */
[----:B---3--:R-:W-:Y:S02]  /*10ff0*/  LEA R10, P3, R81, R234, 0x2 ;  /* 0x000000ea510a7211 */ /* 0x008fe400078610ff */
[----:B------:R-:W-:Y:S02]  /*11000*/  LEA.HI.X.SX32 R9, R82, R0, 0x2, P2 ;  /* 0x0000000052097211 */ /* 0x000fe400010f16ff */
[----:B--2---:R-:W-:Y:S01]  /*11010*/  LEA R4, P4, R117, R234, 0x2 ;  /* 0x000000ea75047211 */ /* 0x004fe200078810ff */
[----:B------:R1:W-:Y:S01]  /*11020*/  STL.64 [R1+0x1c0], R12 ;  /* 0x0001c00c01007387 */ /* 0x0003e20000100a00 */
[----:B------:R-:W-:-:S02]  /*11030*/  LEA.HI.X.SX32 R11, R81, R0, 0x2, P3 ;  /* 0x00000000510b7211 */ /* 0x000fc400018f16ff */
[----:B------:R-:W-:Y:S01]  /*11040*/  LEA.HI.X.SX32 R5, R117, R0, 0x2, P4 ;  /* 0x0000000075057211 */ /* 0x000fe200020f16ff */
[----:B------:R2:W-:Y:S04]  /*11050*/  STL.64 [R1+0x1b8], R2 ;  /* 0x0001b80201007387 */ /* 0x0005e80000100a00 */
        /* <DEDUP_REMOVED lines=14> */
[----:B------:R-:W-:Y:S01]  /*11140*/  LEA.HI.X.SX32 R5, R96, R0, 0x2, P4 ;  /* 0x0000000060057211 */ /* 0x000fe200020f16ff */
        /* <DEDUP_REMOVED lines=23> */
[C---:B---3--:R-:W-:Y:S02]  /*112c0*/  LEA R10, P3, R105.reuse, R234, 0x2 ;  /* 0x000000ea690a7211 */ /* 0x048fe400078610ff */
        /* <DEDUP_REMOVED lines=26> */
[----:B---3--:R-:W-:Y:S01]  /*11470*/  LEA R8, P2, R114, R234, 0x2 ;  /* 0x000000ea72087211 */ /* 0x008fe200078410ff */
[----:B------:R2:W-:Y:S01]  /*11480*/  STL.64 [R1+0x100], R4 ;  /* 0x0001000401007387 */ /* 0x0005e20000100a00 */
[----:B------:R-:W-:Y:S02]  /*11490*/  LEA.HI.X.SX32 R3, R113, R0, 0x2, P6 ;  /* 0x0000000071037211 */ /* 0x000fe400030f16ff */
[----:B-1----:R-:W-:Y:S02]  /*114a0*/  LEA R10, P3, R118, R234, 0x2 ;  /* 0x000000ea760a7211 */ /* 0x002fe400078610ff */
        /* <DEDUP_REMOVED lines=69> */
[----:B--2---:R-:W-:-:S03]  /*11900*/  LEA R2, P6, R141, R234, 0x2 ;  /* 0x000000ea8d027211 */ /* 0x004fc600078c10ff */
[----:B------:R2:W-:Y:S01]  /*11910*/  STL.64 [R1+0x38], R4 ;  /* 0x0000380401007387 */ /* 0x0005e20000100a00 */
[----:B---3--:R-:W-:Y:S02]  /*11920*/  LEA R8, P2, R142, R234, 0x2 ;  /* 0x000000ea8e087211 */ /* 0x008fe400078410ff */
[----:B------:R-:W-:Y:S02]  /*11930*/  LEA.HI.X.SX32 R3, R141, R0, 0x2, P6 ;  /* 0x000000008d037211 */ /* 0x000fe400030f16ff */
[----:B-1----:R-:W-:Y:S02]  /*11940*/  LEA R10, P3, R143, R234, 0x2 ;  /* 0x000000ea8f0a7211 */ /* 0x002fe400078610ff */
[----:B------:R-:W-:Y:S02]  /*11950*/  LEA.HI.X.SX32 R13, R140, R0, 0x2, P5 ;  /* 0x000000008c0d7211 */ /* 0x000fe400028f16ff */
[----:B--2---:R-:W-:Y:S02]  /*11960*/  LEA R4, P4, R144, R234, 0x2 ;  /* 0x000000ea90047211 */ /* 0x004fe400078810ff */
[----:B------:R-:W-:-:S02]  /*11970*/  LEA.HI.X.SX32 R9, R142, R0, 0x2, P2 ;  /* 0x000000008e097211 */ /* 0x000fc400010f16ff */
[-C--:B------:R-:W-:Y:S01]  /*11980*/  LEA.HI.X.SX32 R11, R143, R0.reuse, 0x2, P3 ;  /* 0x000000008f0b7211 */ /* 0x080fe200018f16ff */
[----:B------:R1:W-:Y:S01]  /*11990*/  STL.64 [R1+0x28], R2 ;  /* 0x0000280201007387 */ /* 0x0003e20000100a00 */
[----:B------:R-:W-:Y:S02]  /*119a0*/  LEA.HI.X.SX32 R5, R144, R0, 0x2, P4 ;  /* 0x0000000090057211 */ /* 0x000fe400020f16ff */
[C---:B------:R-:W-:Y:S01]  /*119b0*/  LEA R152, P5, R145.reuse, R234, 0x2 ;  /* 0x000000ea91987211 */ /* 0x040fe200078a10ff */
[----:B------:R2:W-:Y:S04]  /*119c0*/  STL.64 [R1+0x30], R12 ;  /* 0x0000300c01007387 */ /* 0x0005e80000100a00 */
[----:B------:R3:W-:Y:S01]  /*119d0*/  STL.64 [R1+0x20], R8 ;  /* 0x0000200801007387 */ /* 0x0007e20000100a00 */
[----:B------:R-:W-:-:S02]  /*119e0*/  LEA.HI.X.SX32 R153, R145, R0, 0x2, P5 ;  /* 0x0000000091997211 */ /* 0x000fc400028f16ff */
[-C--:B-1----:R-:W-:Y:S01]  /*119f0*/  LEA R2, P6, R146, R234.reuse, 0x2 ;  /* 0x000000ea92027211 */ /* 0x082fe200078c10ff */
[----:B------:R1:W-:Y:S01]  /*11a00*/  STL.64 [R1+0x18], R10 ;  /* 0x0000180a01007387 */ /* 0x0003e20000100a00 */
[-C--:B--2---:R-:W-:Y:S02]  /*11a10*/  LEA R12, P4, R149, R234.reuse, 0x2 ;  /* 0x000000ea950c7211 */ /* 0x084fe400078810ff */
[----:B---3--:R-:W-:Y:S02]  /*11a20*/  LEA R8, P2, R147, R234, 0x2 ;  /* 0x000000ea93087211 */ /* 0x008fe400078410ff */
[----:B------:R-:W-:Y:S02]  /*11a30*/  LEA.HI.X.SX32 R13, R149, R0, 0x2, P4 ;  /* 0x00000000950d7211 */ /* 0x000fe400020f16ff */
[-C--:B-1----:R-:W-:Y:S02]  /*11a40*/  LEA R10, P3, R148, R234.reuse, 0x2 ;  /* 0x000000ea940a7211 */ /* 0x082fe400078610ff */
[----:B------:R-:W-:-:S02]  /*11a50*/  LEA R14, P5, R150, R234, 0x2 ;  /* 0x000000ea960e7211 */ /* 0x000fc400078a10ff */
[-C--:B------:R-:W-:Y:S02]  /*11a60*/  LEA.HI.X.SX32 R3, R146, R0.reuse, 0x2, P6 ;  /* 0x0000000092037211 */ /* 0x080fe400030f16ff */
[----:B------:R-:W-:Y:S02]  /*11a70*/  LEA.HI.X.SX32 R9, R147, R0, 0x2, P2 ;  /* 0x0000000093097211 */ /* 0x000fe400010f16ff */
[-C--:B------:R-:W-:Y:S02]  /*11a80*/  LEA R22, P4, R159, R234.reuse, 0x2 ;  /* 0x000000ea9f167211 */ /* 0x080fe400078810ff */
[-C--:B------:R-:W-:Y:S02]  /*11a90*/  LEA R16, P6, R151, R234.reuse, 0x2 ;  /* 0x000000ea97107211 */ /* 0x080fe400078c10ff */
[----:B------:R-:W-:Y:S02]  /*11aa0*/  LEA R18, P2, R154, R234, 0x2 ;  /* 0x000000ea9a127211 */ /* 0x000fe400078410ff */
[----:B------:R-:W-:-:S02]  /*11ab0*/  LEA.HI.X.SX32 R11, R148, R0, 0x2, P3 ;  /* 0x00000000940b7211 */ /* 0x000fc400018f16ff */
[----:B------:R-:W-:Y:S02]  /*11ac0*/  LEA R20, P3, R156, R234, 0x2 ;  /* 0x000000ea9c147211 */ /* 0x000fe400078610ff */
[-C--:B------:R-:W-:Y:S02]  /*11ad0*/  LEA.HI.X.SX32 R15, R150, R0.reuse, 0x2, P5 ;  /* 0x00000000960f7211 */ /* 0x080fe400028f16ff */
[----:B------:R-:W-:Y:S02]  /*11ae0*/  LEA.HI.X.SX32 R23, R159, R0, 0x2, P4 ;  /* 0x000000009f177211 */ /* 0x000fe400020f16ff */
[----:B------:R-:W-:Y:S02]  /*11af0*/  LEA R24, P5, R160, R234, 0x2 ;  /* 0x000000eaa0187211 */ /* 0x000fe400078a10ff */
[-C--:B------:R-:W-:Y:S02]  /*11b00*/  LEA.HI.X.SX32 R17, R151, R0.reuse, 0x2, P6 ;  /* 0x0000000097117211 */ /* 0x080fe400030f16ff */
[----:B------:R-:W-:-:S02]  /*11b10*/  LEA.HI.X.SX32 R19, R154, R0, 0x2, P2 ;  /* 0x000000009a137211 */ /* 0x000fc400010f16ff */
[-C--:B------:R-:W-:Y:S01]  /*11b20*/  LEA R32, P4, R164, R234.reuse, 0x2 ;  /* 0x000000eaa4207211 */ /* 0x080fe200078810ff */
[----:B------:R1:W-:Y:S01]  /*11b30*/  STL.64 [R1+0x10], R4 ;  /* 0x0000100401007387 */ /* 0x0003e20000100a00 */
[-C--:B------:R-:W-:Y:S01]  /*11b40*/  LEA R26, P6, R161, R234.reuse, 0x2 ;  /* 0x000000eaa11a7211 */ /* 0x080fe200078c10ff */
[----:B------:R-:W-:Y:S01]  /*11b50*/  IMAD R79, R79, UR56, RZ ;  /* 0x000000384f4f7c24 */ /* 0x000fe2000f8e02ff */
[----:B------:R-:W-:Y:S01]  /*11b60*/  LEA R28, P2, R162, R234, 0x2 ;  /* 0x000000eaa21c7211 */ /* 0x000fe200078410ff */
[----:B------:R-:W-:Y:S01]  /*11b70*/  IMAD R210, R210, UR15, RZ ;  /* 0x0000000fd2d27c24 */ /* 0x000fe2000f8e02ff */
[----:B------:R-:W-:Y:S01]  /*11b80*/  LEA.HI.X.SX32 R21, R156, R0, 0x2, P3 ;  /* 0x000000009c157211 */ /* 0x000fe200018f16ff */
[----:B------:R-:W-:Y:S01]  /*11b90*/  IMAD R214, R214, UR19, RZ ;  /* 0x00000013d6d67c24 */ /* 0x000fe2000f8e02ff */
[----:B------:R-:W-:Y:S01]  /*11ba0*/  LEA R30, P3, R163, R234, 0x2 ;  /* 0x000000eaa31e7211 */ /* 0x000fe200078610ff */
[----:B------:R-:W-:Y:S01]  /*11bb0*/  IMAD R211, R211, UR16, RZ ;  /* 0x00000010d3d37c24 */ /* 0x000fe2000f8e02ff */
[-C--:B------:R-:W-:Y:S01]  /*11bc0*/  LEA.HI.X.SX32 R25, R160, R0.reuse, 0x2, P5 ;  /* 0x00000000a0197211 */ /* 0x080fe200028f16ff */
[----:B------:R-:W-:Y:S01]  /*11bd0*/  IMAD R212, R212, UR17, RZ ;  /* 0x00000011d4d47c24 */ /* 0x000fe2000f8e02ff */
[----:B------:R-:W-:Y:S01]  /*11be0*/  LEA.HI.X.SX32 R33, R164, R0, 0x2, P4 ;  /* 0x00000000a4217211 */ /* 0x000fe200020f16ff */
[----:B------:R-:W-:Y:S01]  /*11bf0*/  IMAD R213, R213, UR18, RZ ;  /* 0x00000012d5d57c24 */ /* 0x000fe2000f8e02ff */
[----:B------:R-:W-:Y:S01]  /*11c00*/  LEA R34, P5, R165, R234, 0x2 ;  /* 0x000000eaa5227211 */ /* 0x000fe200078a10ff */
[----:B------:R-:W-:Y:S01]  /*11c10*/  IMAD R215, R215, UR20, RZ ;  /* 0x00000014d7d77c24 */ /* 0x000fe2000f8e02ff */
[-C--:B------:R-:W-:Y:S01]  /*11c20*/  LEA.HI.X.SX32 R27, R161, R0.reuse, 0x2, P6 ;  /* 0x00000000a11b7211 */ /* 0x080fe200030f16ff */
[----:B------:R-:W-:Y:S01]  /*11c30*/  STL.64 [R1], R2 ;  /* 0x0000000201007387 */ /* 0x000fe20000100a00 */
[----:B------:R-:W-:Y:S01]  /*11c40*/  LEA.HI.X.SX32 R29, R162, R0, 0x2, P2 ;  /* 0x00000000a21d7211 */ /* 0x000fe200010f16ff */
[----:B-1----:R-:W-:Y:S01]  /*11c50*/  IMAD.MOV.U32 R5, RZ, RZ, R78 ;  /* 0x000000ffff057224 */ /* 0x002fe200078e004e */
[-C--:B------:R-:W-:Y:S01]  /*11c60*/  LEA R42, P4, R169, R234.reuse, 0x2 ;  /* 0x000000eaa92a7211 */ /* 0x080fe200078810ff */
[----:B------:R-:W-:Y:S01]  /*11c70*/  IMAD R219, R219, UR24, RZ ;  /* 0x00000018dbdb7c24 */ /* 0x000fe2000f8e02ff */
        /* <DEDUP_REMOVED lines=31> */
[----:B------:R-:W-:Y:S01]  /*11e70*/  STL.64 [R1+0x8], R152 ;  /* 0x0000089801007387 */ /* 0x000fe20000100a00 */
[----:B------:R-:W-:Y:S01]  /*11e80*/  LEA R54, P5, R175, R234, 0x2 ;  /* 0x000000eaaf367211 */ /* 0x000fe200078a10ff */
[----:B------:R-:W-:Y:S01]  /*11e90*/  IMAD R232, R232, UR37, RZ ;  /* 0x00000025e8e87c24 */ /* 0x000fe2000f8e02ff */
[-C--:B------:R-:W-:Y:S01]  /*11ea0*/  LEA.HI.X.SX32 R47, R171, R0.reuse, 0x2, P6 ;  /* 0x00000000ab2f7211 */ /* 0x080fe200030f16ff */
[----:B------:R-:W-:Y:S01]  /*11eb0*/  IMAD R233, R233, UR38, RZ ;  /* 0x00000026e9e97c24 */ /* 0x000fe2000f8e02ff */
[----:B------:R-:W-:Y:S01]  /*11ec0*/  LEA.HI.X.SX32 R49, R172, R0, 0x2, P2 ;  /* 0x00000000ac317211 */ /* 0x000fe200010f16ff */
[----:B------:R-:W-:Y:S01]  /*11ed0*/  IMAD R235, R235, UR40, RZ ;  /* 0x00000028ebeb7c24 */ /* 0x000fe2000f8e02ff */
[-C--:B------:R-:W-:Y:S01]  /*11ee0*/  LEA R62, P4, R179, R234.reuse, 0x2 ;  /* 0x000000eab33e7211 */ /* 0x080fe200078810ff */
[----:B------:R1:W-:Y:S01]  /*11ef0*/  STL.64 [R1+0x2cf8], R152 ;  /* 0x002cf89801007387 */ /* 0x0003e20000100a00 */
[-C--:B------:R-:W-:Y:S01]  /*11f00*/  LEA R56, P6, R176, R234.reuse, 0x2 ;  /* 0x000000eab0387211 */ /* 0x080fe200078c10ff */
[----:B------:R-:W-:Y:S01]  /*11f10*/  IMAD R247, R247, UR44, RZ ;  /* 0x0000002cf7f77c24 */ /* 0x000fe2000f8e02ff */
[----:B------:R-:W-:Y:S01]  /*11f20*/  LEA R58, P2, R177, R234, 0x2 ;  /* 0x000000eab13a7211 */ /* 0x000fe200078410ff */
[----:B------:R-:W-:Y:S01]  /*11f30*/  IMAD R244, R244, UR41, RZ ;  /* 0x00000029f4f47c24 */ /* 0x000fe2000f8e02ff */
[----:B------:R-:W-:Y:S01]  /*11f40*/  LEA.HI.X.SX32 R51, R173, R0, 0x2, P3 ;  /* 0x00000000ad337211 */ /* 0x000fe200018f16ff */
[----:B------:R2:W-:Y:S01]  /*11f50*/  STL.64 [R1+0x2d88], R8 ;  /* 0x002d880801007387 */ /* 0x0005e20000100a00 */
[----:B------:R-:W-:Y:S01]  /*11f60*/  LEA R60, P3, R178, R234, 0x2 ;  /* 0x000000eab23c7211 */ /* 0x000fe200078610ff */
[----:B------:R-:W-:Y:S01]  /*11f70*/  IMAD R245, R245, UR42, RZ ;  /* 0x0000002af5f57c24 */ /* 0x000fe2000f8e02ff */
[-C--:B------:R-:W-:Y:S01]  /*11f80*/  LEA.HI.X.SX32 R55, R175, R0.reuse, 0x2, P5 ;  /* 0x00000000af377211 */ /* 0x080fe200028f16ff */
[----:B------:R-:W-:Y:S01]  /*11f90*/  IMAD R246, R246, UR43, RZ ;  /* 0x0000002bf6f67c24 */ /* 0x000fe2000f8e02ff */
[----:B------:R-:W-:Y:S01]  /*11fa0*/  LEA.HI.X.SX32 R63, R179, R0, 0x2, P4 ;  /* 0x00000000b33f7211 */ /* 0x000fe200020f16ff */
[----:B------:R-:W-:Y:S01]  /*11fb0*/  IMAD R248, R248, UR45, RZ ;  /* 0x0000002df8f87c24 */ /* 0x000fe2000f8e02ff */
[----:B-1----:R-:W-:Y:S01]  /*11fc0*/  MOV R153, R72 ;  /* 0x0000004800997202 */ /* 0x002fe20000000f00 */
[----:B------:R-:W-:Y:S01]  /*11fd0*/  IMAD.MOV.U32 R152, RZ, RZ, R70 ;  /* 0x000000ffff987224 */ /* 0x000fe200078e0046 */
[-C--:B------:R-:W-:Y:S01]  /*11fe0*/  LEA.HI.X.SX32 R57, R176, R0.reuse, 0x2, P6 ;  /* 0x00000000b0397211 */ /* 0x080fe200030f16ff */
[----:B------:R-:W-:Y:S01]  /*11ff0*/  IMAD R252, R252, UR49, RZ ;  /* 0x00000031fcfc7c24 */ /* 0x000fe2000f8e02ff */
[----:B------:R-:W-:Y:S01]  /*12000*/  LEA.HI.X.SX32 R59, R177, R0, 0x2, P2 ;  /* 0x00000000b13b7211 */ /* 0x000fe200010f16ff */
[----:B--2---:R-:W-:Y:S01]  /*12010*/  IMAD.MOV.U32 R9, RZ, RZ, R64 ;  /* 0x000000ffff097224 */ /* 0x004fe200078e0040 */
[-C--:B------:R-:W-:Y:S01]  /*12020*/  LEA R64, P5, R180, R234.reuse, 0x2 ;  /* 0x000000eab4407211 */ /* 0x080fe200078a10ff */
[----:B------:R-:W-:Y:S01]  /*12030*/  IMAD R249, R249, UR46, RZ ;  /* 0x0000002ef9f97c24 */ /* 0x000fe2000f8e02ff */
[-C--:B------:R-:W-:Y:S01]  /*12040*/  LEA R72, P4, R184, R234.reuse, 0x2 ;  /* 0x000000eab8487211 */ /* 0x080fe200078810ff */
[----:B------:R-:W-:Y:S01]  /*12050*/  IMAD R250, R250, UR47, RZ ;  /* 0x0000002ffafa7c24 */ /* 0x000fe2000f8e02ff */
[-C--:B------:R-:W-:Y:S01]  /*12060*/  LEA R66, P6, R181, R234.reuse, 0x2 ;  /* 0x000000eab5427211 */ /* 0x080fe200078c10ff */
[----:B------:R-:W-:Y:S01]  /*12070*/  IMAD R251, R251, UR48, RZ ;  /* 0x00000030fbfb7c24 */ /* 0x000fe2000f8e02ff */
[----:B------:R-:W-:Y:S01]  /*12080*/  LEA R68, P2, R182, R234, 0x2 ;  /* 0x000000eab6447211 */ /* 0x000fe200078410ff */
[----:B------:R-:W-:Y:S01]  /*12090*/  UIADD3 UR6, UR5, 0x7f, URZ ;  /* 0x0000007f05067890 */ /* 0x000fe2000fffe03f */
[----:B------:R-:W-:Y:S01]  /*120a0*/  LEA.HI.X.SX32 R61, R178, R0, 0x2, P3 ;  /* 0x00000000b23d7211 */ /* 0x000fe200018f16ff */
[----:B------:R-:W-:Y:S01]  /*120b0*/  IMAD.MOV.U32 R2, RZ, RZ, R73 ;  /* 0x000000ffff027224 */ /* 0x000fe200078e0049 */
[----:B------:R-:W-:Y:S01]  /*120c0*/  LEA R70, P3, R183, R234, 0x2 ;  /* 0x000000eab7467211 */ /* 0x000fe200078610ff */
[----:B------:R-:W1:Y:S01]  /*120d0*/  S2UR UR4, SR_CgaCtaId ;  /* 0x00000000000479c3 */ /* 0x000e620000008800 */
[----:B------:R-:W-:-:S02]  /*120e0*/  LEA.HI.X.SX32 R65, R180, R0, 0x2, P5 ;  /* 0x00000000b4417211 */ /* 0x000fc400028f16ff */
[----:B------:R-:W-:Y:S02]  /*120f0*/  LEA.HI.X.SX32 R73, R184, R0, 0x2, P4 ;  /* 0x00000000b8497211 */ /* 0x000fe400020f16ff */
[----:B------:R-:W-:Y:S02]  /*12100*/  MOV R4, R76 ;  /* 0x0000004c00047202 */ /* 0x000fe40000000f00 */
[----:B------:R-:W-:Y:S01]  /*12110*/  LEA R74, P5, R185, R234, 0x2 ;  /* 0x000000eab94a7211 */ /* 0x000fe200078a10ff */
[----:B------:R-:W-:Y:S01]  /*12120*/  IMAD.MOV.U32 R6, RZ, RZ, R79 ;  /* 0x000000ffff067224 */ /* 0x000fe200078e004f */
[-C--:B------:R-:W-:Y:S01]  /*12130*/  LEA.HI.X.SX32 R67, R181, R0.reuse, 0x2, P6 ;  /* 0x00000000b5437211 */ /* 0x080fe200030f16ff */
[----:B------:R-:W2:Y:S01]  /*12140*/  LDC R154, c[0x0][0x230] ;  /* 0x00008c00ff9a7b82 */ /* 0x000ea20000000800 */
[----:B------:R-:W-:Y:S02]  /*12150*/  LEA.HI.X.SX32 R69, R182, R0, 0x2, P2 ;  /* 0x00000000b6457211 */ /* 0x000fe400010f16ff */
[----:B------:R-:W-:-:S02]  /*12160*/  LEA R82, P4, R189, R234, 0x2 ;  /* 0x000000eabd527211 */ /* 0x000fc400078810ff */
[-C--:B------:R-:W-:Y:S02]  /*12170*/  LEA R76, P6, R186, R234.reuse, 0x2 ;  /* 0x000000eaba4c7211 */ /* 0x080fe400078c10ff */
[----:B------:R-:W-:Y:S01]  /*12180*/  LEA R78, P2, R187, R234, 0x2 ;  /* 0x000000eabb4e7211 */ /* 0x000fe200078410ff */
[----:B------:R-:W-:Y:S01]  /*12190*/  ULDC.64 UR60, c[0x0][0x208] ;  /* 0x00008200003c7ab9 */ /* 0x000fe20000000a00 */
[----:B------:R-:W-:Y:S01]  /*121a0*/  LEA.HI.X.SX32 R71, R183, R0, 0x2, P3 ;  /* 0x00000000b7477211 */ /* 0x000fe200018f16ff */
[----:B------:R-:W-:Y:S01]  /*121b0*/  IMAD.MOV.U32 R3, RZ, RZ, R75 ;  /* 0x000000ffff037224 */ /* 0x000fe200078e004b */
[----:B------:R-:W-:Y:S01]  /*121c0*/  LEA R80, P3, R188, R234, 0x2 ;  /* 0x000000eabc507211 */ /* 0x000fe200078610ff */
[----:B------:R-:W3:Y:S01]  /*121d0*/  LDC R156, c[0x0][0x230] ;  /* 0x00008c00ff9c7b82 */ /* 0x000ee20000000800 */
[-C--:B------:R-:W-:Y:S02]  /*121e0*/  LEA.HI.X.SX32 R75, R185, R0.reuse, 0x2, P5 ;  /* 0x00000000b94b7211 */ /* 0x080fe400028f16ff */
[----:B------:R-:W-:-:S02]  /*121f0*/  LEA.HI.X.SX32 R83, R189, R0, 0x2, P4 ;  /* 0x00000000bd537211 */ /* 0x000fc400020f16ff */
[----:B------:R-:W-:Y:S02]  /*12200*/  LEA R84, P5, R190, R234, 0x2 ;  /* 0x000000eabe547211 */ /* 0x000fe400078a10ff */
[-C--:B------:R-:W-:Y:S02]  /*12210*/  LEA.HI.X.SX32 R77, R186, R0.reuse, 0x2, P6 ;  /* 0x00000000ba4d7211 */ /* 0x080fe400030f16ff */
[----:B------:R-:W-:Y:S02]  /*12220*/  LEA.HI.X.SX32 R79, R187, R0, 0x2, P2 ;  /* 0x00000000bb4f7211 */ /* 0x000fe400010f16ff */
[-C--:B------:R-:W-:Y:S02]  /*12230*/  LEA R92, P4, R194, R234.reuse, 0x2 ;  /* 0x000000eac25c7211 */ /* 0x080fe400078810ff */
[-C--:B------:R-:W-:Y:S02]  /*12240*/  LEA R86, P6, R191, R234.reuse, 0x2 ;  /* 0x000000eabf567211 */ /* 0x080fe400078c10ff */
[----:B------:R-:W-:-:S02]  /*12250*/  LEA R88, P2, R192, R234, 0x2 ;  /* 0x000000eac0587211 */ /* 0x000fc400078410ff */
[----:B------:R-:W-:Y:S02]  /*12260*/  LEA.HI.X.SX32 R81, R188, R0, 0x2, P3 ;  /* 0x00000000bc517211 */ /* 0x000fe400018f16ff */
[----:B------:R-:W-:Y:S02]  /*12270*/  LEA R90, P3, R193, R234, 0x2 ;  /* 0x000000eac15a7211 */ /* 0x000fe400078610ff */
[-C--:B------:R-:W-:Y:S02]  /*12280*/  LEA.HI.X.SX32 R85, R190, R0.reuse, 0x2, P5 ;  /* 0x00000000be557211 */ /* 0x080fe400028f16ff */
[----:B------:R-:W-:Y:S02]  /*12290*/  LEA.HI.X.SX32 R93, R194, R0, 0x2, P4 ;  /* 0x00000000c25d7211 */ /* 0x000fe400020f16ff */
[----:B------:R-:W-:Y:S02]  /*122a0*/  LEA R94, P5, R195, R234, 0x2 ;  /* 0x000000eac35e7211 */ /* 0x000fe400078a10ff */
[----:B------:R-:W-:-:S02]  /*122b0*/  LEA.HI.X.SX32 R87, R191, R0, 0x2, P6 ;  /* 0x00000000bf577211 */ /* 0x000fc400030f16ff */
[----:B------:R-:W-:Y:S02]  /*122c0*/  LEA.HI.X.SX32 R89, R192, R0, 0x2, P2 ;  /* 0x00000000c0597211 */ /* 0x000fe400010f16ff */
[-C--:B------:R-:W-:Y:S02]  /*122d0*/  LEA R102, P4, R199, R234.reuse, 0x2 ;  /* 0x000000eac7667211 */ /* 0x080fe400078810ff */
[-C--:B------:R-:W-:Y:S02]  /*122e0*/  LEA R96, P6, R196, R234.reuse, 0x2 ;  /* 0x000000eac4607211 */ /* 0x080fe400078c10ff */
[----:B------:R-:W-:Y:S02]  /*122f0*/  LEA R98, P2, R197, R234, 0x2 ;  /* 0x000000eac5627211 */ /* 0x000fe400078410ff */
[----:B------:R-:W-:Y:S02]  /*12300*/  LEA.HI.X.SX32 R91, R193, R0, 0x2, P3 ;  /* 0x00000000c15b7211 */ /* 0x000fe400018f16ff */
[----:B------:R-:W-:-:S02]  /*12310*/  LEA R100, P3, R198, R234, 0x2 ;  /* 0x000000eac6647211 */ /* 0x000fc400078610ff */
[-C--:B------:R-:W-:Y:S02]  /*12320*/  LEA.HI.X.SX32 R95, R195, R0.reuse, 0x2, P5 ;  /* 0x00000000c35f7211 */ /* 0x080fe400028f16ff */
[----:B------:R-:W-:Y:S02]  /*12330*/  LEA.HI.X.SX32 R103, R199, R0, 0x2, P4 ;  /* 0x00000000c7677211 */ /* 0x000fe400020f16ff */
[----:B------:R-:W-:Y:S02]  /*12340*/  LEA R104, P5, R200, R234, 0x2 ;  /* 0x000000eac8687211 */ /* 0x000fe400078a10ff */
[-C--:B------:R-:W-:Y:S02]  /*12350*/  LEA.HI.X.SX32 R97, R196, R0.reuse, 0x2, P6 ;  /* 0x00000000c4617211 */ /* 0x080fe400030f16ff */
[----:B------:R-:W-:Y:S02]  /*12360*/  LEA.HI.X.SX32 R99, R197, R0, 0x2, P2 ;  /* 0x00000000c5637211 */ /* 0x000fe400010f16ff */
[----:B------:R-:W-:-:S02]  /*12370*/  LEA R112, P4, R204, R234, 0x2 ;  /* 0x000000eacc707211 */ /* 0x000fc400078810ff */
[-C--:B------:R-:W-:Y:S02]  /*12380*/  LEA R106, P6, R201, R234.reuse, 0x2 ;  /* 0x000000eac96a7211 */ /* 0x080fe400078c10ff */
[----:B------:R-:W-:Y:S02]  /*12390*/  LEA R108, P2, R202, R234, 0x2 ;  /* 0x000000eaca6c7211 */ /* 0x000fe400078410ff */
[----:B------:R-:W-:Y:S02]  /*123a0*/  LEA.HI.X.SX32 R101, R198, R0, 0x2, P3 ;  /* 0x00000000c6657211 */ /* 0x000fe400018f16ff */
[----:B------:R-:W-:Y:S02]  /*123b0*/  LEA R110, P3, R203, R234, 0x2 ;  /* 0x000000eacb6e7211 */ /* 0x000fe400078610ff */
        /* <DEDUP_REMOVED lines=55> */
[-C--:B------:R-:W-:Y:S01]  /*12730*/  LEA R180, P4, R9, R234.reuse, 0x2 ;  /* 0x000000ea09b47211 */ /* 0x080fe200078810ff */
[----:B------:R-:W-:Y:S01]  /*12740*/  STL.64 [R1+0x2d90], R10 ;  /* 0x002d900a01007387 */ /* 0x000fe20000100a00 */
[----:B------:R-:W-:-:S02]  /*12750*/  LEA R174, P6, R231, R234, 0x2 ;  /* 0x000000eae7ae7211 */ /* 0x000fc400078c10ff */
[----:B------:R-:W-:Y:S02]  /*12760*/  LEA R176, P2, R232, R234, 0x2 ;  /* 0x000000eae8b07211 */ /* 0x000fe400078410ff */
[----:B------:R-:W-:Y:S01]  /*12770*/  LEA.HI.X.SX32 R169, R228, R0, 0x2, P3 ;  /* 0x00000000e4a97211 */ /* 0x000fe200018f16ff */
[----:B------:R-:W-:Y:S01]  /*12780*/  STL.64 [R1+0x2d98], R12 ;  /* 0x002d980c01007387 */ /* 0x000fe20000100a00 */
[----:B------:R-:W-:Y:S02]  /*12790*/  LEA R178, P3, R233, R234, 0x2 ;  /* 0x000000eae9b27211 */ /* 0x000fe400078610ff */
[-C--:B------:R-:W-:Y:S01]  /*127a0*/  LEA.HI.X.SX32 R173, R230, R0.reuse, 0x2, P5 ;  /* 0x00000000e6ad7211 */ /* 0x080fe200028f16ff */
[----:B------:R4:W-:Y:S01]  /*127b0*/  STL.64 [R1+0x2da0], R14 ;  /* 0x002da00e01007387 */ /* 0x0009e20000100a00 */
[----:B------:R-:W-:Y:S02]  /*127c0*/  LEA.HI.X.SX32 R181, R9, R0, 0x2, P4 ;  /* 0x0000000009b57211 */ /* 0x000fe400020f16ff */
[----:B------:R-:W-:Y:S01]  /*127d0*/  LEA R182, P5, R235, R234, 0x2 ;  /* 0x000000eaebb67211 */ /* 0x000fe200078a10ff */
[----:B------:R-:W-:Y:S01]  /*127e0*/  STL.64 [R1+0x2da8], R16 ;  /* 0x002da81001007387 */ /* 0x000fe20000100a00 */
[----:B------:R-:W-:-:S02]  /*127f0*/  LEA.HI.X.SX32 R175, R231, R0, 0x2, P6 ;  /* 0x00000000e7af7211 */ /* 0x000fc400030f16ff */
[----:B------:R-:W-:Y:S01]  /*12800*/  LEA.HI.X.SX32 R177, R232, R0, 0x2, P2 ;  /* 0x00000000e8b17211 */ /* 0x000fe200010f16ff */
[----:B------:R-:W-:Y:S01]  /*12810*/  STL.64 [R1+0x2d80], R18 ;  /* 0x002d801201007387 */ /* 0x000fe20000100a00 */
[-C--:B------:R-:W-:Y:S02]  /*12820*/  LEA R190, P4, R247, R234.reuse, 0x2 ;  /* 0x000000eaf7be7211 */ /* 0x080fe400078810ff */
[-C--:B------:R-:W-:Y:S01]  /*12830*/  LEA R184, P6, R244, R234.reuse, 0x2 ;  /* 0x000000eaf4b87211 */ /* 0x080fe200078c10ff */
[----:B------:R-:W-:Y:S01]  /*12840*/  STL.64 [R1+0x2d00], R20 ;  /* 0x002d001401007387 */ /* 0x000fe20000100a00 */
[----:B------:R-:W-:Y:S02]  /*12850*/  LEA R186, P2, R245, R234, 0x2 ;  /* 0x000000eaf5ba7211 */ /* 0x000fe400078410ff */
[----:B------:R-:W-:Y:S01]  /*12860*/  LEA.HI.X.SX32 R179, R233, R0, 0x2, P3 ;  /* 0x00000000e9b37211 */ /* 0x000fe200018f16ff */
[----:B------:R-:W-:Y:S01]  /*12870*/  STL.64 [R1+0x2db0], R22 ;  /* 0x002db01601007387 */ /* 0x000fe20000100a00 */
[----:B------:R-:W-:-:S02]  /*12880*/  LEA R188, P3, R246, R234, 0x2 ;  /* 0x000000eaf6bc7211 */ /* 0x000fc400078610ff */
[-C--:B------:R-:W-:Y:S01]  /*12890*/  LEA.HI.X.SX32 R183, R235, R0.reuse, 0x2, P5 ;  /* 0x00000000ebb77211 */ /* 0x080fe200028f16ff */
[----:B------:R-:W-:Y:S01]  /*128a0*/  STL.64 [R1+0x2db8], R24 ;  /* 0x002db81801007387 */ /* 0x000fe20000100a00 */
[----:B------:R-:W-:Y:S02]  /*128b0*/  LEA.HI.X.SX32 R191, R247, R0, 0x2, P4 ;  /* 0x00000000f7bf7211 */ /* 0x000fe400020f16ff */
[----:B------:R-:W-:Y:S01]  /*128c0*/  LEA R192, P5, R248, R234, 0x2 ;  /* 0x000000eaf8c07211 */ /* 0x000fe200078a10ff */
[----:B------:R-:W-:Y:S01]  /*128d0*/  STL.64 [R1+0x2dc0], R26 ;  /* 0x002dc01a01007387 */ /* 0x000fe20000100a00 */
[-C--:B------:R-:W-:Y:S02]  /*128e0*/  LEA.HI.X.SX32 R185, R244, R0.reuse, 0x2, P6 ;  /* 0x00000000f4b97211 */ /* 0x080fe400030f16ff */
[----:B------:R-:W-:Y:S01]  /*128f0*/  LEA.HI.X.SX32 R187, R245, R0, 0x2, P2 ;  /* 0x00000000f5bb7211 */ /* 0x000fe200010f16ff */
[----:B------:R-:W-:Y:S01]  /*12900*/  STL.64 [R1+0x2dc8], R28 ;  /* 0x002dc81c01007387 */ /* 0x000fe20000100a00 */
[----:B------:R-:W-:-:S02]  /*12910*/  LEA R200, P4, R252, R234, 0x2 ;  /* 0x000000eafcc87211 */ /* 0x000fc400078810ff */
[-C--:B------:R-:W-:Y:S01]  /*12920*/  LEA R194, P6, R249, R234.reuse, 0x2 ;  /* 0x000000eaf9c27211 */ /* 0x080fe200078c10ff */
[----:B------:R-:W-:Y:S01]  /*12930*/  STL.64 [R1+0x2dd0], R30 ;  /* 0x002dd01e01007387 */ /* 0x000fe20000100a00 */
[----:B------:R-:W-:Y:S02]  /*12940*/  LEA R196, P2, R250, R234, 0x2 ;  /* 0x000000eafac47211 */ /* 0x000fe400078410ff */
[----:B------:R-:W-:Y:S01]  /*12950*/  LEA.HI.X.SX32 R189, R246, R0, 0x2, P3 ;  /* 0x00000000f6bd7211 */ /* 0x000fe200018f16ff */
[----:B------:R-:W-:Y:S01]  /*12960*/  STL.64 [R1+0x2dd8], R32 ;  /* 0x002dd82001007387 */ /* 0x000fe20000100a00 */
[----:B------:R-:W-:Y:S02]  /*12970*/  LEA R198, P3, R251, R234, 0x2 ;  /* 0x000000eafbc67211 */ /* 0x000fe400078610ff */
[-C--:B------:R-:W-:Y:S01]  /*12980*/  LEA.HI.X.SX32 R193, R248, R0.reuse, 0x2, P5 ;  /* 0x00000000f8c17211 */ /* 0x080fe200028f16ff */
[----:B------:R-:W-:Y:S01]  /*12990*/  STL.64 [R1+0x2de0], R34 ;  /* 0x002de02201007387 */ /* 0x000fe20000100a00 */
[----:B------:R-:W-:-:S02]  /*129a0*/  LEA.HI.X.SX32 R201, R252, R0, 0x2, P4 ;  /* 0x00000000fcc97211 */ /* 0x000fc400020f16ff */
[----:B------:R-:W-:Y:S01]  /*129b0*/  LEA R202, P5, R152, R234, 0x2 ;  /* 0x000000ea98ca7211 */ /* 0x000fe200078a10ff */
[----:B------:R-:W-:Y:S01]  /*129c0*/  STL.64 [R1+0x2d08], R36 ;  /* 0x002d082401007387 */ /* 0x000fe20000100a00 */
[-C--:B------:R-:W-:Y:S02]  /*129d0*/  LEA.HI.X.SX32 R195, R249, R0.reuse, 0x2, P6 ;  /* 0x00000000f9c37211 */ /* 0x080fe400030f16ff */
[----:B------:R-:W-:Y:S01]  /*129e0*/  LEA.HI.X.SX32 R197, R250, R0, 0x2, P2 ;  /* 0x00000000fac57211 */ /* 0x000fe200010f16ff */
[----:B------:R-:W-:Y:S01]  /*129f0*/  STL.64 [R1+0x2d10], R52 ;  /* 0x002d103401007387 */ /* 0x000fe20000100a00 */
[-C--:B------:R-:W-:Y:S02]  /*12a00*/  LEA R210, P4, R4, R234.reuse, 0x2 ;  /* 0x000000ea04d27211 */ /* 0x080fe400078810ff */
[-C--:B------:R-:W-:Y:S01]  /*12a10*/  LEA R204, P6, R153, R234.reuse, 0x2 ;  /* 0x000000ea99cc7211 */ /* 0x080fe200078c10ff */
[----:B------:R-:W-:Y:S01]  /*12a20*/  STL.64 [R1+0x2d18], R68 ;  /* 0x002d184401007387 */ /* 0x000fe20000100a00 */
[----:B------:R-:W-:-:S02]  /*12a30*/  LEA R206, P2, R2, R234, 0x2 ;  /* 0x000000ea02ce7211 */ /* 0x000fc400078410ff */
[----:B------:R-:W-:Y:S01]  /*12a40*/  LEA.HI.X.SX32 R199, R251, R0, 0x2, P3 ;  /* 0x00000000fbc77211 */ /* 0x000fe200018f16ff */
[----:B------:R-:W-:Y:S01]  /*12a50*/  STL.64 [R1+0x2d20], R84 ;  /* 0x002d205401007387 */ /* 0x000fe20000100a00 */
[----:B------:R-:W-:Y:S02]  /*12a60*/  LEA R208, P3, R3, R234, 0x2 ;  /* 0x000000ea03d07211 */ /* 0x000fe400078610ff */
[-C--:B------:R-:W-:Y:S01]  /*12a70*/  LEA.HI.X.SX32 R203, R152, R0.reuse, 0x2, P5 ;  /* 0x0000000098cb7211 */ /* 0x080fe200028f16ff */
[----:B------:R-:W-:Y:S01]  /*12a80*/  STL.64 [R1+0x2d28], R100 ;  /* 0x002d286401007387 */ /* 0x000fe20000100a00 */
[----:B------:R-:W-:Y:S01]  /*12a90*/  LEA.HI.X.SX32 R211, R4, R0, 0x2, P4 ;  /* 0x0000000004d37211 */ /* 0x000fe200020f16ff */
[----:B------:R-:W-:Y:S01]  /*12aa0*/  UISETP.GT.AND UP0, UPT, UR6, 0x7f, UPT ;  /* 0x0000007f0600788c */ /* 0x000fe2000bf04270 */
[----:B------:R-:W-:Y:S01]  /*12ab0*/  LEA R212, P5, R5, R234, 0x2 ;  /* 0x000000ea05d47211 */ /* 0x000fe200078a10ff */
[----:B------:R-:W-:Y:S01]  /*12ac0*/  STL.64 [R1+0x2d30], R116 ;  /* 0x002d307401007387 */ /* 0x000fe20000100a00 */
[-C--:B------:R-:W-:Y:S01]  /*12ad0*/  LEA.HI.X.SX32 R205, R153, R0.reuse, 0x2, P6 ;  /* 0x0000000099cd7211 */ /* 0x080fe200030f16ff */
[----:B------:R-:W2:Y:S01]  /*12ae0*/  LDC R152, c[0x0][0x230] ;  /* 0x00008c00ff987b82 */ /* 0x000ea20000000800 */
        /* <DEDUP_REMOVED lines=8> */
[----:B------:R-:W-:Y:S01]  /*12b70*/  LEA R218, P3, R241, R234, 0x2 ;  /* 0x000000eaf1da7211 */ /* 0x000fe200078610ff */
[----:B------:R-:W-:Y:S01]  /*12b80*/  USEL UR5, URZ, 0x4, !UP0 ;  /* 0x000000043f057887 */ /* 0x000fe2000c000000 */
[-C--:B------:R-:W-:Y:S01]  /*12b90*/  LEA.HI.X.SX32 R213, R5, R0.reuse, 0x2, P5 ;  /* 0x0000000005d57211 */ /* 0x080fe200028f16ff */
[----:B------:R-:W-:Y:S01]  /*12ba0*/  STL.64 [R1+0x2d50], R188 ;  /* 0x002d50bc01007387 */ /* 0x000fe20000100a00 */
[----:B------:R-:W-:Y:S01]  /*12bb0*/  LEA.HI.X.SX32 R221, R238, R0, 0x2, P4 ;  /* 0x00000000eedd7211 */ /* 0x000fe200020f16ff */
[----:B------:R-:W1:Y:S01]  /*12bc0*/  LDC R5, c[0x0][0x230] ;  /* 0x00008c00ff057b82 */ /* 0x000e620000000800 */
[----:B------:R-:W-:Y:S01]  /*12bd0*/  LEA R222, P5, R239, R234, 0x2 ;  /* 0x000000eaefde7211 */ /* 0x000fe200078a10ff */
[----:B------:R-:W-:Y:S01]  /*12be0*/  STL.64 [R1+0x2d58], R204 ;  /* 0x002d58cc01007387 */ /* 0x000fe20000100a00 */
[----:B------:R-:W-:-:S02]  /*12bf0*/  LEA.HI.X.SX32 R215, R6, R0, 0x2, P6 ;  /* 0x0000000006d77211 */ /* 0x000fc400030f16ff */
[----:B------:R-:W-:Y:S02]  /*12c00*/  LEA.HI.X.SX32 R217, R240, R0, 0x2, P2 ;  /* 0x00000000f0d97211 */ /* 0x000fe400010f16ff */
[----:B------:R-:W-:Y:S01]  /*12c10*/  LEA R224, P6, R236, R234, 0x2 ;  /* 0x000000eaece07211 */ /* 0x000fe200078c10ff */
[----:B------:R-:W3:Y:S01]  /*12c20*/  LDL.LU R240, [R1+0x2e0c] ;  /* 0x002e0c0001f07983 */ /* 0x000ee20000300800 */
[----:B------:R-:W-:Y:S01]  /*12c30*/  LEA.HI.X.SX32 R219, R241, R0, 0x2, P3 ;  /* 0x00000000f1db7211 */ /* 0x000fe200018f16ff */
[----:B------:R-:W4:Y:S01]  /*12c40*/  LDC R6, c[0x0][0x230] ;  /* 0x00008c00ff067b82 */ /* 0x000f220000000800 */
[----:B------:R-:W-:Y:S01]  /*12c50*/  LEA R226, P2, R237, R234, 0x2 ;  /* 0x000000eaede27211 */ /* 0x000fe200078410ff */
[----:B------:R-:W3:Y:S01]  /*12c60*/  LDL.LU R241, [R1+0x2e08] ;  /* 0x002e080001f17983 */ /* 0x000ee20000300800 */
[----:B------:R-:W-:-:S03]  /*12c70*/  LEA.HI.X.SX32 R223, R239, R0, 0x2, P5 ;  /* 0x00000000efdf7211 */ /* 0x000fc600028f16ff */
[----:B------:R-:W3:Y:S01]  /*12c80*/  LDL.LU R238, [R1+0x2e04] ;  /* 0x002e040001ee7983 */ /* 0x000ee20000300800 */
[-C--:B------:R-:W-:Y:S01]  /*12c90*/  LEA.HI.X.SX32 R225, R236, R0.reuse, 0x2, P6 ;  /* 0x00000000ece17211 */ /* 0x080fe200030f16ff */
[----:B------:R-:W2:Y:S02]  /*12ca0*/  LDC R3, c[0x0][0x230] ;  /* 0x00008c00ff037b82 */ /* 0x000ea40000000800 */
[----:B------:R-:W-:Y:S01]  /*12cb0*/  STL.64 [R1+0x2d60], R220 ;  /* 0x002d60dc01007387 */ /* 0x000fe20000100a00 */
[----:B------:R-:W-:-:S03]  /*12cc0*/  LEA.HI.X.SX32 R227, R237, R0, 0x2, P2 ;  /* 0x00000000ede37211 */ /* 0x000fc600010f16ff */
[----:B------:R-:W3:Y:S04]  /*12cd0*/  LDL.LU R239, [R1+0x2e00] ;  /* 0x002e000001ef7983 */ /* 0x000ee80000300800 */
[----:B------:R-:W3:Y:S04]  /*12ce0*/  LDL.LU R236, [R1+0x2dfc] ;  /* 0x002dfc0001ec7983 */ /* 0x000ee80000300800 */
[----:B------:R-:W3:Y:S01]  /*12cf0*/  LDL.LU R237, [R1+0x2df8] ;  /* 0x002df80001ed7983 */ /* 0x000ee20000300800 */
[----:B-1----:R-:W-:Y:S02]  /*12d00*/  VIADD R4, R5, 0xffffffff ;  /* 0xffffffff05047836 */ /* 0x002fe40000000000 */
[----:B----4-:R-:W-:-:S02]  /*12d10*/  VIADD R5, R6, 0xfffffffe ;  /* 0xfffffffe06057836 */ /* 0x010fc40000000000 */
[----:B------:R-:W1:Y:S01]  /*12d20*/  S2R R6, SR_TID.X ;  /* 0x0000000000067919 */ /* 0x000e620000002100 */
[----:B------:R-:W-:-:S04]  /*12d30*/  LEA R232, P5, R157, R234, 0x2 ;  /* 0x000000ea9de87211 */ /* 0x000fc800078a10ff */
[----:B------:R-:W-:Y:S02]  /*12d40*/  LEA.HI.X.SX32 R233, R157, R0, 0x2, P5 ;  /* 0x000000009de97211 */ /* 0x000fe400028f16ff */
[----:B------:R-:W-:Y:S02]  /*12d50*/  ISETP.GE.U32.AND P5, PT, R4, 0x7fffff80, PT ;  /* 0x7fffff800400780c */ /* 0x000fe40003fa6070 */
[----:B------:R-:W4:Y:S01]  /*12d60*/  LDC R4, c[0x0][0x230] ;  /* 0x00008c00ff047b82 */ /* 0x000f220000000800 */
[----:B------:R-:W-:-:S04]  /*12d70*/  MOV R2, UR5 ;  /* 0x0000000500027c02 */ /* 0x000fc80008000f00 */
[----:B------:R-:W-:Y:S02]  /*12d80*/  SEL R2, R2, RZ, !P1 ;  /* 0x000000ff02027207 */ /* 0x000fe40004800000 */
[----:B------:R-:W-:Y:S02]  /*12d90*/  ISETP.GE.U32.AND P2, PT, R5, 0x7fffff7f, PT ;  /* 0x7fffff7f0500780c */ /* 0x000fe40003f46070 */
[----:B------:R-:W-:Y:S01]  /*12da0*/  ISETP.NE.U32.AND P1, PT, R2, RZ, PT ;  /* 0x000000ff0200720c */ /* 0x000fe20003f25070 */
[----:B------:R-:W2:Y:S01]  /*12db0*/  LDC R5, c[0x0][0x230] ;  /* 0x00008c00ff057b82 */ /* 0x000ea20000000800 */
[-C--:B------:R-:W-:Y:S02]  /*12dc0*/  LEA R228, P3, R7, R234.reuse, 0x2 ;  /* 0x000000ea07e47211 */ /* 0x080fe400078610ff */
[-C--:B------:R-:W-:Y:S02]  /*12dd0*/  LEA R230, P4, R158, R234.reuse, 0x2 ;  /* 0x000000ea9ee67211 */ /* 0x080fe400078810ff */
[----:B------:R-:W-:-:S03]  /*12de0*/  LEA R234, P6, R155, R234, 0x2 ;  /* 0x000000ea9bea7211 */ /* 0x000fc600078c10ff */
[----:B------:R-:W2:Y:S01]  /*12df0*/  LDC R2, c[0x0][0x238] ;  /* 0x00008e00ff027b82 */ /* 0x000ea20000000800 */
[-C--:B------:R-:W-:Y:S02]  /*12e00*/  LEA.HI.X.SX32 R229, R7, R0.reuse, 0x2, P3 ;  /* 0x0000000007e57211 */ /* 0x080fe400018f16ff */
[-C--:B------:R-:W-:Y:S01]  /*12e10*/  LEA.HI.X.SX32 R231, R158, R0.reuse, 0x2, P4 ;  /* 0x000000009ee77211 */ /* 0x080fe200020f16ff */
[----:B------:R-:W-:Y:S01]  /*12e20*/  UMOV UR5, 0x400 ;  /* 0x0000040000057882 */ /* 0x000fe20000000000 */
[----:B------:R-:W-:Y:S02]  /*12e30*/  LEA.HI.X.SX32 R235, R155, R0, 0x2, P6 ;  /* 0x000000009beb7211 */ /* 0x000fe400030f16ff */
[----:B-1----:R-:W-:Y:S01]  /*12e40*/  LOP3.LUT R153, R6, 0x7f, RZ, 0xc0, !PT ;  /* 0x0000007f06997812 */ /* 0x002fe200078ec0ff */
[----:B----4-:R-:W-:Y:S01]  /*12e50*/  VIADD R4, R4, 0xfffffffc ;  /* 0xfffffffc04047836 */ /* 0x010fe20000000000 */
[----:B------:R-:W-:Y:S01]  /*12e60*/  SHF.L.U32 R0, R6, 0x4, RZ ;  /* 0x0000000406007819 */ /* 0x000fe200000006ff */
[----:B--2---:R-:W-:Y:S01]  /*12e70*/  VIADD R3, R3, 0xfffffffd ;  /* 0xfffffffd03037836 */ /* 0x004fe20000000000 */
[----:B------:R-:W1:Y:S01]  /*12e80*/  LDC R6, c[0x0][0x230] ;  /* 0x00008c00ff067b82 */ /* 0x000e620000000800 */
[----:B------:R-:W-:Y:S01]  /*12e90*/  ULEA UR4, UR4, UR5, 0x18 ;  /* 0x0000000504047291 */ /* 0x000fe2000f8ec03f */
[----:B------:R-:W-:Y:S01]  /*12ea0*/  LOP3.LUT R0, R0, 0x70, RZ, 0xc0, !PT ;  /* 0x0000007000007812 */ /* 0x000fe200078ec0ff */
[----:B------:R-:W2:Y:S01]  /*12eb0*/  LDL.LU R7, [R1+0x2df4] ;  /* 0x002df40001077983 */ /* 0x000ea20000300800 */
[----:B------:R-:W-:-:S02]  /*12ec0*/  ISETP.GE.U32.AND P3, PT, R4, 0x7fffff7d, PT ;  /* 0x7fffff7d0400780c */ /* 0x000fc40003f66070 */
[----:B------:R-:W-:Y:S01]  /*12ed0*/  LEA R0, R153, R0, 0x7 ;  /* 0x0000000099007211 */ /* 0x000fe200078e38ff */
[----:B------:R-:W-:Y:S01]  /*12ee0*/  IMAD.U32 R4, RZ, RZ, UR4 ;  /* 0x00000004ff047e24 */ /* 0x000fe2000f8e00ff */
[----:B------:R-:W4:Y:S02]  /*12ef0*/  LDL.LU R158, [R1+0x2df0] ;  /* 0x002df000019e7983 */ /* 0x000f240000300800 */
[----:B------:R-:W-:Y:S02]  /*12f00*/  IADD3 R245, R0, UR4, RZ ;  /* 0x0000000400f57c10 */ /* 0x000fe4000fffe0ff */
[----:B------:R-:W4:Y:S01]  /*12f10*/  LDL.LU R157, [R1+0x2dec] ;  /* 0x002dec00019d7983 */ /* 0x000f220000300800 */
[----:B------:R-:W-:Y:S01]  /*12f20*/  ISETP.GE.U32.AND P4, PT, R3, 0x7fffff7e, PT ;  /* 0x7fffff7e0300780c */ /* 0x000fe20003f86070 */
[----:B------:R-:W-:Y:S02]  /*12f30*/  VIADD R3, R152, 0xffffffdf ;  /* 0xffffffdf98037836 */ /* 0x000fe40000000000 */
[----:B------:R-:W4:Y:S01]  /*12f40*/  LDL.LU R155, [R1+0x2de8] ;  /* 0x002de800019b7983 */ /* 0x000f220000300800 */
[----:B------:R-:W-:-:S03]  /*12f50*/  IMAD.WIDE R14, R2, 0x4, R242 ;  /* 0x00000004020e7825 */ /* 0x000fc600078e02f2 */
[----:B------:R1:W-:Y:S04]  /*12f60*/  STL [R1+0x24cc], R4 ;  /* 0x0024cc0401007387 */ /* 0x0003e80000100800 */
[----:B------:R-:W-:Y:S01]  /*12f70*/  @!PT LDS RZ, [RZ] ;  /* 0x00000000fffff984 */ /* 0x000fe20000000800 */
[----:B------:R-:W-:Y:S01]  /*12f80*/  @!PT LDS RZ, [RZ] ;  /* 0x00000000fffff984 */ /* 0x000fe20000000800 */
[----:B------:R-:W-:Y:S01]  /*12f90*/  @!PT LDS RZ, [RZ] ;  /* 0x00000000fffff984 */ /* 0x000fe20000000800 */
[----:B------:R-:W-:Y:S01]  /*12fa0*/  LDGSTS.E [R245], desc[UR60][R242.64], !P5 ;  /* 0x00000000f2f57fae */ /* 0x000fe2000e92187c */
[----:B-1----:R-:W-:Y:S02]  /*12fb0*/  VIADD R4, R5, 0xffffffde ;  /* 0xffffffde05047836 */ /* 0x002fe40000000000 */
[----:B------:R-:W1:Y:S01]  /*12fc0*/  LDC R5, c[0x0][0x230] ;  /* 0x00008c00ff057b82 */ /* 0x000e620000000800 */
[----:B------:R1:W-:Y:S01]  /*12fd0*/  STL.64 [R1+0x1460], R14 ;  /* 0x0014600e01007387 */ /* 0x0003e20000100a00 */
[----:B------:R-:W-:-:S05]  /*12fe0*/  LOP3.LUT R246, R0, 0x10, RZ, 0x3c, !PT ;  /* 0x0000001000f67812 */ /* 0x000fca00078e3cff */
[----:B------:R-:W-:Y:S01]  /*12ff0*/  VIADD R246, R246, UR4 ;  /* 0x00000004f6f67c36 */ /* 0x000fe20008000000 */
[----:B---3--:R-:W-:Y:S01]  /*13000*/  LDGSTS.E [R245+0x4000], desc[UR60][R240.64], !P5 ;  /* 0x04000000f0f57fae */ /* 0x008fe2000e92187c */
[----:B------:R-:W-:-:S05]  /*13010*/  IMAD.WIDE R12, R2, 0x4, R240 ;  /* 0x00000004020c7825 */ /* 0x000fca00078e02f0 */
[----:B------:R3:W-:Y:S04]  /*13020*/  STL.64 [R1+0x1458], R12 ;  /* 0x0014580c01007387 */ /* 0x0007e80000100a00 */
[----:B------:R-:W-:Y:S01]  /*13030*/  LDGSTS.E [R245+0x8000], desc[UR60][R238.64], !P5 ;  /* 0x08000000eef57fae */ /* 0x000fe2000e92187c */
[----:B------:R-:W-:-:S03]  /*13040*/  IMAD.WIDE R10, R2, 0x4, R238 ;  /* 0x00000004020a7825 */ /* 0x000fc600078e02ee */
[----:B------:R-:W-:Y:S01]  /*13050*/  LDGSTS.E [R245+0xc000], desc[UR60][R236.64], !P5 ;  /* 0x0c000000ecf57fae */ /* 0x000fe2000e92187c */
[C---:B------:R-:W-:Y:S01]  /*13060*/  IMAD.WIDE R8, R2.reuse, 0x4, R236 ;  /* 0x0000000402087825 */ /* 0x040fe200078e02ec */
[----:B------:R-:W-:Y:S02]  /*13070*/  ISETP.GE.U32.AND P5, PT, R3, 0x7fffff60, PT ;  /* 0x7fffff600300780c */ /* 0x000fe40003fa6070 */
[----:B------:R1:W-:Y:S01]  /*13080*/  LDGSTS.E [R245+0x4], desc[UR60][R14.64], !P2 ;  /* 0x000040000ef57fae */ /* 0x0003e2000d12187c */
[----:B------:R-:W-:-:S03]  /*13090*/  IMAD.SHL.U32 R3, R2, 0x2, RZ ;  /* 0x0000000202037824 */ /* 0x000fc600078e00ff */
[----:B------:R3:W-:Y:S04]  /*130a0*/  LDGSTS.E [R245+0x4004], desc[UR60][R12.64], !P2 ;  /* 0x040040000cf57fae */ /* 0x0007e8000d12187c */
[----:B------:R3:W-:Y:S04]  /*130b0*/  STL.64 [R1+0x1450], R10 ;  /* 0x0014500a01007387 */ /* 0x0007e80000100a00 */
[----:B------:R3:W-:Y:S01]  /*130c0*/  LDGSTS.E [R245+0x8004], desc[UR60][R10.64], !P2 ;  /* 0x080040000af57fae */ /* 0x0007e2000d12187c */
[----:B-1----:R-:W-:-:S03]  /*130d0*/  IMAD.WIDE R14, R3, 0x4, R242 ;  /* 0x00000004030e7825 */ /* 0x002fc600078e02f2 */
[----:B------:R1:W-:Y:S01]  /*130e0*/  STL.64 [R1+0x1448], R8 ;  /* 0x0014480801007387 */ /* 0x0003e20000100a00 */
[----:B---3--:R-:W-:-:S03]  /*130f0*/  IMAD.WIDE R12, R3, 0x4, R240 ;  /* 0x00000004030c7825 */ /* 0x008fc600078e02f0 */
[----:B------:R1:W-:Y:S01]  /*13100*/  LDGSTS.E [R245+0xc004], desc[UR60][R8.64], !P2 ;  /* 0x0c00400008f57fae */ /* 0x0003e2000d12187c */
[----:B------:R-:W-:Y:S01]  /*13110*/  ISETP.GE.U32.AND P2, PT, R4, 0x7fffff5f, PT ;  /* 0x7fffff5f0400780c */ /* 0x000fe20003f46070 */
[----:B------:R-:W-:Y:S02]  /*13120*/  IMAD R4, R2, 0x3, RZ ;  /* 0x0000000302047824 */ /* 0x000fe400078e02ff */
[C---:B------:R-:W-:Y:S01]  /*13130*/  IMAD.WIDE R10, R3.reuse, 0x4, R238 ;  /* 0x00000004030a7825 */ /* 0x040fe200078e02ee */
[----:B------:R3:W-:Y:S04]  /*13140*/  STL.64 [R1+0x1440], R14 ;  /* 0x0014400e01007387 */ /* 0x0007e80000100a00 */
[----:B------:R3:W-:Y:S01]  /*13150*/  LDGSTS.E [R245+0x8], desc[UR60][R14.64], !P4 ;  /* 0x000080000ef57fae */ /* 0x0007e2000e12187c */
[----:B-1----:R-:W-:Y:S01]  /*13160*/  IMAD.WIDE R8, R3, 0x4, R236 ;  /* 0x0000000403087825 */ /* 0x002fe200078e02ec */
[----:B------:R-:W-:-:S02]  /*13170*/  IADD3 R3, R6, -0x23, RZ ;  /* 0xffffffdd06037810 */ /* 0x000fc40007ffe0ff */
[----:B------:R1:W-:Y:S01]  /*13180*/  STL.64 [R1+0x1438], R12 ;  /* 0x0014380c01007387 */ /* 0x0003e20000100a00 */
[----:B------:R-:W2:Y:S03]  /*13190*/  LDC R6, c[0x0][0x230] ;  /* 0x00008c00ff067b82 */ /* 0x000ea60000000800 */
[----:B------:R1:W-:Y:S01]  /*131a0*/  LDGSTS.E [R245+0x4008], desc[UR60][R12.64], !P4 ;  /* 0x040080000cf57fae */ /* 0x0003e2000e12187c */
[----:B---3--:R-:W-:-:S03]  /*131b0*/  IMAD.WIDE R14, R4, 0x4, R242 ;  /* 0x00000004040e7825 */ /* 0x008fc600078e02f2 */
[----:B------:R3:W-:Y:S04]  /*131c0*/  STL.64 [R1+0x1430], R10 ;  /* 0x0014300a01007387 */ /* 0x0007e80000100a00 */
[----:B------:R3:W-:Y:S01]  /*131d0*/  LDGSTS.E [R245+0x8008], desc[UR60][R10.64], !P4 ;  /* 0x080080000af57fae */ /* 0x0007e2000e12187c */
[----:B-1----:R-:W-:-:S03]  /*131e0*/  IMAD.WIDE R12, R4, 0x4, R240 ;  /* 0x00000004040c7825 */ /* 0x002fc600078e02f0 */
[----:B------:R1:W-:Y:S04]  /*131f0*/  STL.64 [R1+0x1428], R8 ;  /* 0x0014280801007387 */ /* 0x0003e80000100a00 */
[----:B------:R1:W-:Y:S01]  /*13200*/  LDGSTS.E [R245+0xc008], desc[UR60][R8.64], !P4 ;  /* 0x0c00800008f57fae */ /* 0x0003e2000e12187c */
[----:B------:R-:W-:Y:S01]  /*13210*/  ISETP.GE.U32.AND P4, PT, R3, 0x7fffff5e, PT ;  /* 0x7fffff5e0300780c */ /* 0x000fe20003f86070 */
[----:B---3--:R-:W-:Y:S02]  /*13220*/  IMAD.WIDE R10, R4, 0x4, R238 ;  /* 0x00000004040a7825 */ /* 0x008fe400078e02ee */
[----:B------:R3:W-:Y:S02]  /*13230*/  STL.64 [R1+0x1420], R14 ;  /* 0x0014200e01007387 */ /* 0x0007e40000100a00 */
[----:B------:R-:W-:-:S02]  /*13240*/  IMAD.SHL.U32 R3, R2, 0x20, RZ ;  /* 0x0000002002037824 */ /* 0x000fc400078e00ff */
[----:B------:R3:W-:Y:S01]  /*13250*/  LDGSTS.E [R245+0xc], desc[UR60][R14.64], !P3 ;  /* 0x0000c0000ef57fae */ /* 0x0007e2000d92187c */
[----:B-1----:R-:W-:-:S03]  /*13260*/  IMAD.WIDE R8, R4, 0x4, R236 ;  /* 0x0000000404087825 */ /* 0x002fc600078e02ec */
[----:B------:R1:W-:Y:S01]  /*13270*/  STL.64 [R1+0x1418], R12 ;  /* 0x0014180c01007387 */ /* 0x0003e20000100a00 */
[----:B------:R-:W-:-:S03]  /*13280*/  VIADD R4, R154, 0xffffffdc ;  /* 0xffffffdc9a047836 */ /* 0x000fc60000000000 */
[----:B------:R1:W-:Y:S01]  /*13290*/  LDGSTS.E [R245+0x400c], desc[UR60][R12.64], !P3 ;  /* 0x0400c0000cf57fae */ /* 0x0003e2000d92187c */
[----:B------:R-:W4:Y:S03]  /*132a0*/  LDC R154, c[0x0][0x230] ;  /* 0x00008c00ff9a7b82 */ /* 0x000f260000000800 */
[----:B------:R2:W-:Y:S01]  /*132b0*/  STL.64 [R1+0x1410], R10 ;  /* 0x0014100a01007387 */ /* 0x0005e20000100a00 */
[----:B---3--:R-:W-:-:S03]  /*132c0*/  IMAD.WIDE R14, R3, 0x4, R242 ;  /* 0x00000004030e7825 */ /* 0x008fc600078e02f2 */
[----:B------:R2:W-:Y:S04]  /*132d0*/  LDGSTS.E [R245+0x800c], desc[UR60][R10.64], !P3 ;  /* 0x0800c0000af57fae */ /* 0x0005e8000d92187c */
[----:B------:R3:W-:Y:S01]  /*132e0*/  STL.64 [R1+0x1408], R8 ;  /* 0x0014080801007387 */ /* 0x0007e20000100a00 */
[----:B-1----:R-:W-:-:S03]  /*132f0*/  IMAD.WIDE R12, R3, 0x4, R240 ;  /* 0x00000004030c7825 */ /* 0x002fc600078e02f0 */
[----:B------:R3:W-:Y:S01]  /*13300*/  LDGSTS.E [R245+0xc00c], desc[UR60][R8.64], !P3 ;  /* 0x0c00c00008f57fae */ /* 0x0007e2000d92187c */
[C---:B--2---:R-:W-:Y:S01]  /*13310*/  IMAD.WIDE R10, R3.reuse, 0x4, R238 ;  /* 0x00000004030a7825 */ /* 0x044fe200078e02ee */
[----:B------:R-:W-:Y:S02]  /*13320*/  ISETP.GE.U32.AND P3, PT, R4, 0x7fffff5d, PT ;  /* 0x7fffff5d0400780c */ /* 0x000fe40003f66070 */
[----:B------:R1:W-:Y:S01]  /*13330*/  STL.64 [R1+0x1100], R14 ;  /* 0x0011000e01007387 */ /* 0x0003e20000100a00 */
[----:B---3--:R-:W-:Y:S01]  /*13340*/  IMAD.WIDE R8, R3, 0x4, R236 ;  /* 0x0000000403087825 */ /* 0x008fe200078e02ec */
[----:B------:R-:W-:Y:S02]  /*13350*/  IADD3 R3, R5, -0x41, RZ ;  /* 0xffffffbf05037810 */ /* 0x000fe40007ffe0ff */
[----:B------:R1:W-:Y:S01]  /*13360*/  LDGSTS.E [R245+0x10000], desc[UR60][R14.64], !P5 ;  /* 0x100000000ef57fae */ /* 0x0003e2000e92187c */
[----:B------:R-:W2:Y:S01]  /*13370*/  LDC R5, c[0x0][0x230] ;  /* 0x00008c00ff057b82 */ /* 0x000ea20000000800 */
[----:B------:R-:W-:-:S02]  /*13380*/  IMAD R4, R2, 0x21, RZ ;  /* 0x0000002102047824 */ /* 0x000fc400078e02ff */
[----:B------:R3:W-:Y:S04]  /*13390*/  STL.64 [R1+0x10f8], R12 ;  /* 0x0010f80c01007387 */ /* 0x0007e80000100a00 */
[----:B------:R3:W-:Y:S04]  /*133a0*/  LDGSTS.E [R245+0x14000], desc[UR60][R12.64], !P5 ;  /* 0x140000000cf57fae */ /* 0x0007e8000e92187c */
[----:B------:R4:W-:Y:S01]  /*133b0*/  STL.64 [R1+0x10f0], R10 ;  /* 0x0010f00a01007387 */ /* 0x0009e20000100a00 */
[----:B-1----:R-:W-:-:S03]  /*133c0*/  IMAD.WIDE R14, R4, 0x4, R242 ;  /* 0x00000004040e7825 */ /* 0x002fc600078e02f2 */
[----:B------:R4:W-:Y:S04]  /*133d0*/  LDGSTS.E [R245+0x18000], desc[UR60][R10.64], !P5 ;  /* 0x180000000af57fae */ /* 0x0009e8000e92187c */
[----:B------:R1:W-:Y:S01]  /*133e0*/  STL.64 [R1+0x10e8], R8 ;  /* 0x0010e80801007387 */ /* 0x0003e20000100a00 */
[----:B---3--:R-:W-:-:S03]  /*133f0*/  IMAD.WIDE R12, R4, 0x4, R240 ;  /* 0x00000004040c7825 */ /* 0x008fc600078e02f0 */
[----:B------:R1:W-:Y:S01]  /*13400*/  LDGSTS.E [R245+0x1c000], desc[UR60][R8.64], !P5 ;  /* 0x1c00000008f57fae */ /* 0x0003e2000e92187c */
[----:B------:R-:W-:Y:S01]  /*13410*/  ISETP.GE.U32.AND P5, PT, R3, 0x7fffff40, PT ;  /* 0x7fffff400300780c */ /* 0x000fe20003fa6070 */
[----:B------:R-:W-:Y:S02]  /*13420*/  IMAD R3, R2, 0x22, RZ ;  /* 0x0000002202037824 */ /* 0x000fe400078e02ff */
[C---:B----4-:R-:W-:Y:S01]  /*13430*/  IMAD.WIDE R10, R4.reuse, 0x4, R238 ;  /* 0x00000004040a7825 */ /* 0x050fe200078e02ee */
[----:B------:R3:W-:Y:S04]  /*13440*/  STL.64 [R1+0x10e0], R14 ;  /* 0x0010e00e01007387 */ /* 0x0007e80000100a00 */
[----:B------:R3:W-:Y:S01]  /*13450*/  LDGSTS.E [R245+0x10004], desc[UR60][R14.64], !P2 ;  /* 0x100040000ef57fae */ /* 0x0007e2000d12187c */
[----:B-1----:R-:W-:-:S03]  /*13460*/  IMAD.WIDE R8, R4, 0x4, R236 ;  /* 0x0000000404087825 */ /* 0x002fc600078e02ec */
[----:B------:R1:W-:Y:S01]  /*13470*/  STL.64 [R1+0x10d8], R12 ;  /* 0x0010d80c01007387 */ /* 0x0003e20000100a00 */
[----:B------:R-:W-:-:S03]  /*13480*/  VIADD R4, R6, 0xffffffbe ;  /* 0xffffffbe06047836 */ /* 0x000fc60000000000 */
[----:B------:R1:W-:Y:S01]  /*13490*/  LDGSTS.E [R245+0x14004], desc[UR60][R12.64], !P2 ;  /* 0x140040000cf57fae */ /* 0x0003e2000d12187c */
[----:B------:R-:W4:Y:S01]  /*134a0*/  LDC R6, c[0x0][0x230] ;  /* 0x00008c00ff067b82 */ /* 0x000f220000000800 */
[C---:B---3--:R-:W-:Y:S02]  /*134b0*/  IMAD.WIDE R14, R3.reuse, 0x4, R242 ;  /* 0x00000004030e7825 */ /* 0x048fe400078e02f2 */
        /* <DEDUP_REMOVED lines=8> */
[----:B------:R-:W-:-:S02]  /*13540*/  IMAD R4, R2, 0x23, RZ ;  /* 0x0000002302047824 */ /* 0x000fc400078e02ff */
        /* <DEDUP_REMOVED lines=12> */
[----:B--2---:R-:W-:Y:S01]  /*13610*/  IMAD.WIDE R10, R4, 0x4, R238 ;  /* 0x00000004040a7825 */ /* 0x004fe200078e02ee */
[----:B------:R-:W-:Y:S02]  /*13620*/  ISETP.GE.U32.AND P4, PT, R3, 0x7fffff3e, PT ;  /* 0x7fffff3e0300780c */ /* 0x000fe40003f86070 */
[----:B------:R1:W-:Y:S01]  /*13630*/  STL.64 [R1+0x10a0], R14 ;  /* 0x0010a00e01007387 */ /* 0x0003e20000100a00 */
[----:B------:R-:W-:-:S03]  /*13640*/  SHF.L.U32 R3, R2, 0x6, RZ ;  /* 0x0000000602037819 */ /* 0x000fc600000006ff */
[----:B------:R1:W-:Y:S01]  /*13650*/  LDGSTS.E [R245+0x1000c], desc[UR60][R14.64], !P3 ;  /* 0x1000c0000ef57fae */ /* 0x0003e2000d92187c */
[----:B---3--:R-:W-:-:S03]  /*13660*/  IMAD.WIDE R8, R4, 0x4, R236 ;  /* 0x0000000404087825 */ /* 0x008fc600078e02ec */
[----:B------:R2:W-:Y:S01]  /*13670*/  STL.64 [R1+0x1098], R12 ;  /* 0x0010980c01007387 */ /* 0x0005e20000100a00 */
[----:B------:R-:W-:Y:S02]  /*13680*/  VIADD R4, R5, 0xffffffbc ;  /* 0xffffffbc05047836 */ /* 0x000fe40000000000 */
[----:B------:R-:W3:Y:S01]  /*13690*/  LDC R5, c[0x0][0x230] ;  /* 0x00008c00ff057b82 */ /* 0x000ee20000000800 */
[----:B------:R2:W-:Y:S04]  /*136a0*/  LDGSTS.E [R245+0x1400c], desc[UR60][R12.64], !P3 ;  /* 0x1400c0000cf57fae */ /* 0x0005e8000d92187c */
[----:B------:R4:W-:Y:S01]  /*136b0*/  STL.64 [R1+0x1090], R10 ;  /* 0x0010900a01007387 */ /* 0x0009e20000100a00 */
[----:B-1----:R-:W-:-:S03]  /*136c0*/  IMAD.WIDE R14, R3, 0x4, R242 ;  /* 0x00000004030e7825 */ /* 0x002fc600078e02f2 */
[----:B------:R4:W-:Y:S04]  /*136d0*/  LDGSTS.E [R245+0x1800c], desc[UR60][R10.64], !P3 ;  /* 0x1800c0000af57fae */ /* 0x0009e8000d92187c */
[----:B------:R1:W-:Y:S01]  /*136e0*/  STL.64 [R1+0x1088], R8 ;  /* 0x0010880801007387 */ /* 0x0003e20000100a00 */
[----:B--2---:R-:W-:-:S03]  /*136f0*/  IMAD.WIDE R12, R3, 0x4, R240 ;  /* 0x00000004030c7825 */ /* 0x004fc600078e02f0 */
        /* <DEDUP_REMOVED lines=11> */
[C---:B--2---:R-:W-:Y:S02]  /*137b0*/  IMAD.WIDE R14, R4.reuse, 0x4, R242 ;  /* 0x00000004040e7825 */ /* 0x044fe400078e02f2 */
[----:B------:R2:W-:Y:S04]  /*137c0*/  STL.64 [R1+0xd70], R10 ;  /* 0x000d700a01007387 */ /* 0x0005e80000100a00 */
[----:B------:R2:W-:Y:S01]  /*137d0*/  LDGSTS.E [R245+0x28000], desc[UR60][R10.64], !P5 ;  /* 0x280000000af57fae */ /* 0x0005e2000e92187c */
[----:B-1----:R-:W-:-:S03]  /*137e0*/  IMAD.WIDE R12, R4, 0x4, R240 ;  /* 0x00000004040c7825 */ /* 0x002fc600078e02f0 */
[----:B------:R1:W-:Y:S04]  /*137f0*/  STL.64 [R1+0xd68], R8 ;  /* 0x000d680801007387 */ /* 0x0003e80000100a00 */
[----:B------:R1:W-:Y:S01]  /*13800*/  LDGSTS.E [R245+0x2c000], desc[UR60][R8.64], !P5 ;  /* 0x2c00000008f57fae */ /* 0x0003e2000e92187c */
[----:B------:R-:W-:Y:S01]  /*13810*/  ISETP.GE.U32.AND P5, PT, R3, 0x7fffff20, PT ;  /* 0x7fffff200300780c */ /* 0x000fe20003fa6070 */
[----:B--2---:R-:W-:Y:S02]  /*13820*/  IMAD.WIDE R10, R4, 0x4, R238 ;  /* 0x00000004040a7825 */ /* 0x004fe400078e02ee */
[----:B------:R2:W-:Y:S02]  /*13830*/  STL.64 [R1+0xd60], R14 ;  /* 0x000d600e01007387 */ /* 0x0005e40000100a00 */
[----:B------:R-:W-:-:S02]  /*13840*/  IMAD R3, R2, 0x42, RZ ;  /* 0x0000004202037824 */ /* 0x000fc400078e02ff */
[----:B------:R2:W-:Y:S01]  /*13850*/  LDGSTS.E [R245+0x20004], desc[UR60][R14.64], !P2 ;  /* 0x200040000ef57fae */ /* 0x0005e2000d12187c */
[----:B-1----:R-:W-:Y:S01]  /*13860*/  IMAD.WIDE R8, R4, 0x4, R236 ;  /* 0x0000000404087825 */ /* 0x002fe200078e02ec */
[----:B------:R-:W-:Y:S02]  /*13870*/  IADD3 R4, R154, -0x62, RZ ;  /* 0xffffff9e9a047810 */ /* 0x000fe40007ffe0ff */
[----:B------:R1:W-:Y:S01]  /*13880*/  STL.64 [R1+0xd58], R12 ;  /* 0x000d580c01007387 */ /* 0x0003e20000100a00 */
[----:B------:R-:W4:Y:S03]  /*13890*/  LDC R154, c[0x0][0x230] ;  /* 0x00008c00ff9a7b82 */ /* 0x000f260000000800 */
[----:B------:R1:W-:Y:S04]  /*138a0*/  LDGSTS.E [R245+0x24004], desc[UR60][R12.64], !P2 ;  /* 0x240040000cf57fae */ /* 0x0003e8000d12187c */
[----:B------:R3:W-:Y:S01]  /*138b0*/  STL.64 [R1+0xd50], R10 ;  /* 0x000d500a01007387 */ /* 0x0007e20000100a00 */
[----:B--2---:R-:W-:-:S03]  /*138c0*/  IMAD.WIDE R14, R3, 0x4, R242 ;  /* 0x00000004030e7825 */ /* 0x004fc600078e02f2 */
[----:B------:R3:W-:Y:S04]  /*138d0*/  LDGSTS.E [R245+0x28004], desc[UR60][R10.64], !P2 ;  /* 0x280040000af57fae */ /* 0x0007e8000d12187c */
[----:B------:R2:W-:Y:S01]  /*138e0*/  STL.64 [R1+0xd48], R8 ;  /* 0x000d480801007387 */ /* 0x0005e20000100a00 */
[----:B-1----:R-:W-:-:S03]  /*138f0*/  IMAD.WIDE R12, R3, 0x4, R240 ;  /* 0x00000004030c7825 */ /* 0x002fc600078e02f0 */
[----:B------:R2:W-:Y:S01]  /*13900*/  LDGSTS.E [R245+0x2c004], desc[UR60][R8.64], !P2 ;  /* 0x2c00400008f57fae */ /* 0x0005e2000d12187c */
[C---:B---3--:R-:W-:Y:S01]  /*13910*/  IMAD.WIDE R10, R3.reuse, 0x4, R238 ;  /* 0x00000004030a7825 */ /* 0x048fe200078e02ee */
[----:B------:R-:W-:Y:S02]  /*13920*/  ISETP.GE.U32.AND P2, PT, R4, 0x7fffff1f, PT ;  /* 0x7fffff1f0400780c */ /* 0x000fe40003f46070 */
[----:B------:R1:W-:Y:S01]  /*13930*/  STL.64 [R1+0xd40], R14 ;  /* 0x000d400e01007387 */ /* 0x0003e20000100a00 */
[----:B--2---:R-:W-:-:S03]  /*13940*/  IMAD.WIDE R8, R3, 0x4, R236 ;  /* 0x0000000403087825 */ /* 0x004fc600078e02ec */
[----:B------:R1:W-:Y:S01]  /*13950*/  LDGSTS.E [R245+0x20008], desc[UR60][R14.64], !P4 ;  /* 0x200080000ef57fae */ /* 0x0003e2000e12187c */
[----:B------:R-:W-:-:S03]  /*13960*/  VIADD R3, R5, 0xffffff9d ;  /* 0xffffff9d05037836 */ /* 0x000fc60000000000 */
[----:B------:R2:W-:Y:S01]  /*13970*/  STL.64 [R1+0xd38], R12 ;  /* 0x000d380c01007387 */ /* 0x0005e20000100a00 */
[----:B------:R-:W3:Y:S01]  /*13980*/  LDC R5, c[0x0][0x230] ;  /* 0x00008c00ff057b82 */ /* 0x000ee20000000800 */
[----:B------:R-:W-:Y:S02]  /*13990*/  IMAD R4, R2, 0x43, RZ ;  /* 0x0000004302047824 */ /* 0x000fe400078e02ff */
        /* <DEDUP_REMOVED lines=72> */
[----:B--2---:R-:W-:Y:S01]  /*13e20*/  IMAD.WIDE R10, R4, 0x4, R238 ;  /* 0x00000004040a7825 */ /* 0x004fe200078e02ee */
[----:B------:R-:W-:Y:S01]  /*13e30*/  SHF.L.U32 R3, R2, 0x2, RZ ;  /* 0x0000000202037819 */ /* 0x000fe200000006ff */
[----:B------:R2:W-:Y:S04]  /*13e40*/  STL.64 [R1+0x9a0], R14 ;  /* 0x0009a00e01007387 */ /* 0x0005e80000100a00 */
[----:B------:R2:W-:Y:S01]  /*13e50*/  LDGSTS.E [R245+0x3000c], desc[UR60][R14.64], !P3 ;  /* 0x3000c0000ef57fae */ /* 0x0005e2000d92187c */
[----:B-1----:R-:W-:-:S03]  /*13e60*/  IMAD.WIDE R8, R4, 0x4, R236 ;  /* 0x0000000404087825 */ /* 0x002fc600078e02ec */
[----:B------:R1:W-:Y:S01]  /*13e70*/  STL.64 [R1+0x998], R12 ;  /* 0x0009980c01007387 */ /* 0x0003e20000100a00 */
[----:B------:R-:W-:Y:S02]  /*13e80*/  VIADD R4, R154, 0xfffffff8 ;  /* 0xfffffff89a047836 */ /* 0x000fe40000000000 */
[----:B------:R-:W4:Y:S01]  /*13e90*/  LDC R154, c[0x0][0x230] ;  /* 0x00008c00ff9a7b82 */ /* 0x000f220000000800 */
        /* <DEDUP_REMOVED lines=10> */
[----:B--2---:R-:W-:Y:S01]  /*13f40*/  IMAD.WIDE R8, R3, 0x4, R236 ;  /* 0x0000000403087825 */ /* 0x004fe200078e02ec */
[----:B------:R-:W-:Y:S02]  /*13f50*/  IADD3 R3, R5, -0x25, RZ ;  /* 0xffffffdb05037810 */ /* 0x000fe40007ffe0ff */
[----:B------:R1:W-:Y:S01]  /*13f60*/  LDGSTS.E [R246], desc[UR60][R14.64], !P5 ;  /* 0x000000000ef67fae */ /* 0x0003e2000e92187c */
        /* <DEDUP_REMOVED lines=186> */
[----:B------:R-:W-:Y:S01]  /*14b10*/  ISETP.GE.U32.AND P3, PT, R4, 0x7fffff19, PT ;  /* 0x7fffff190400780c */ /* 0x000fe20003f66070 */
[C---:B--2---:R-:W-:Y:S02]  /*14b20*/  IMAD.WIDE R10, R3.reuse, 0x4, R238 ;  /* 0x00000004030a7825 */ /* 0x044fe400078e02ee */
[----:B------:R1:W-:Y:S02]  /*14b30*/  STL.64 [R1+0x980], R14 ;  /* 0x0009800e01007387 */ /* 0x0003e40000100a00 */
[----:B------:R-:W-:Y:S02]  /*14b40*/  IMAD R4, R2, 0x65, RZ ;  /* 0x0000006502047824 */ /* 0x000fe400078e02ff */
[----:B------:R1:W-:Y:S01]  /*14b50*/  LDGSTS.E [R246+0x30000], desc[UR60][R14.64], !P5 ;  /* 0x300000000ef67fae */ /* 0x0003e2000e92187c */
[----:B---3--:R-:W-:Y:S01]  /*14b60*/  IMAD.WIDE R8, R3, 0x4, R236 ;  /* 0x0000000403087825 */ /* 0x008fe200078e02ec */
[----:B------:R-:W-:-:S02]  /*14b70*/  IADD3 R3, R5, -0xa, RZ ;  /* 0xfffffff605037810 */ /* 0x000fc40007ffe0ff */
[----:B------:R2:W-:Y:S01]  /*14b80*/  STL.64 [R1+0x978], R12 ;  /* 0x0009780c01007387 */ /* 0x0005e20000100a00 */
[----:B------:R-:W3:Y:S03]  /*14b90*/  LDC R5, c[0x0][0x230] ;  /* 0x00008c00ff057b82 */ /* 0x000ee60000000800 */
[----:B------:R2:W-:Y:S01]  /*14ba0*/  LDGSTS.E [R246+0x34000], desc[UR60][R12.64], !P5 ;  /* 0x340000000cf67fae */ /* 0x0005e2000e92187c */
[----:B-1----:R-:W-:-:S03]  /*14bb0*/  IMAD.WIDE R14, R4, 0x4, R242 ;  /* 0x00000004040e7825 */ /* 0x002fc600078e02f2 */
[----:B------:R1:W-:Y:S04]  /*14bc0*/  STL.64 [R1+0x970], R10 ;  /* 0x0009700a01007387 */ /* 0x0003e80000100a00 */
[----:B------:R1:W-:Y:S01]  /*14bd0*/  LDGSTS.E [R246+0x38000], desc[UR60][R10.64], !P5 ;  /* 0x380000000af67fae */ /* 0x0003e2000e92187c */
[----:B--2---:R-:W-:-:S03]  /*14be0*/  IMAD.WIDE R12, R4, 0x4, R240 ;  /* 0x00000004040c7825 */ /* 0x004fc600078e02f0 */
[----:B------:R2:W-:Y:S04]  /*14bf0*/  STL.64 [R1+0x968], R8 ;  /* 0x0009680801007387 */ /* 0x0005e80000100a00 */
[----:B------:R2:W-:Y:S01]  /*14c00*/  LDGSTS.E [R246+0x3c000], desc[UR60][R8.64], !P5 ;  /* 0x3c00000008f67fae */ /* 0x0005e2000e92187c */
[----:B------:R-:W-:Y:S01]  /*14c10*/  ISETP.GE.U32.AND P5, PT, R3, 0x7fffff77, PT ;  /* 0x7fffff770300780c */ /* 0x000fe20003fa6070 */
[----:B-1----:R-:W-:Y:S02]  /*14c20*/  IMAD.WIDE R10, R4, 0x4, R238 ;  /* 0x00000004040a7825 */ /* 0x002fe400078e02ee */
[----:B------:R1:W-:Y:S02]  /*14c30*/  LDGSTS.E [R246+0x30004], desc[UR60][R14.64], !P2 ;  /* 0x300040000ef67fae */ /* 0x0003e4000d12187c */
[----:B------:R-:W-:-:S02]  /*14c40*/  IMAD R3, R2, 0x66, RZ ;  /* 0x0000006602037824 */ /* 0x000fc400078e02ff */
[----:B------:R3:W-:Y:S01]  /*14c50*/  LDGSTS.E [R246+0x34004], desc[UR60][R12.64], !P2 ;  /* 0x340040000cf67fae */ /* 0x0007e2000d12187c */
[----:B--2---:R-:W-:-:S03]  /*14c60*/  IMAD.WIDE R8, R4, 0x4, R236 ;  /* 0x0000000404087825 */ /* 0x004fc600078e02ec */
[----:B------:R1:W-:Y:S01]  /*14c70*/  STL.64 [R1+0x960], R14 ;  /* 0x0009600e01007387 */ /* 0x0003e20000100a00 */
[----:B----4-:R-:W-:-:S03]  /*14c80*/  VIADD R4, R6, 0xfffffff7 ;  /* 0xfffffff706047836 */ /* 0x010fc60000000000 */
[----:B------:R2:W-:Y:S01]  /*14c90*/  LDGSTS.E [R246+0x38004], desc[UR60][R10.64], !P2 ;  /* 0x380040000af67fae */ /* 0x0005e2000d12187c */
[----:B------:R-:W4:Y:S03]  /*14ca0*/  LDC R6, c[0x0][0x230] ;  /* 0x00008c00ff067b82 */ /* 0x000f260000000800 */
[----:B------:R3:W-:Y:S04]  /*14cb0*/  STL.64 [R1+0x958], R12 ;  /* 0x0009580c01007387 */ /* 0x0007e80000100a00 */
[----:B------:R2:W-:Y:S01]  /*14cc0*/  LDGSTS.E [R246+0x3c004], desc[UR60][R8.64], !P2 ;  /* 0x3c00400008f67fae */ /* 0x0005e2000d12187c */
[----:B-1----:R-:W-:Y:S01]  /*14cd0*/  IMAD.WIDE R14, R3, 0x4, R242 ;  /* 0x00000004030e7825 */ /* 0x002fe200078e02f2 */
[----:B------:R-:W-:-:S02]  /*14ce0*/  ISETP.GE.U32.AND P2, PT, R4, 0x7fffff78, PT ;  /* 0x7fffff780400780c */ /* 0x000fc40003f46070 */
[----:B------:R2:W-:Y:S01]  /*14cf0*/  STL.64 [R1+0x950], R10 ;  /* 0x0009500a01007387 */ /* 0x0005e20000100a00 */
[----:B------:R-:W-:Y:S02]  /*14d00*/  IMAD R4, R2, 0x67, RZ ;  /* 0x0000006702047824 */ /* 0x000fe400078e02ff */
[C---:B---3--:R-:W-:Y:S01]  /*14d10*/  IMAD.WIDE R12, R3.reuse, 0x4, R240 ;  /* 0x00000004030c7825 */ /* 0x048fe200078e02f0 */
[----:B------:R1:W-:Y:S04]  /*14d20*/  STL.64 [R1+0x948], R8 ;  /* 0x0009480801007387 */ /* 0x0003e80000100a00 */
[----:B------:R3:W-:Y:S01]  /*14d30*/  STL.64 [R1+0x940], R14 ;  /* 0x0009400e01007387 */ /* 0x0007e20000100a00 */
[----:B--2---:R-:W-:-:S03]  /*14d40*/  IMAD.WIDE R10, R3, 0x4, R238 ;  /* 0x00000004030a7825 */ /* 0x004fc600078e02ee */
[----:B------:R3:W-:Y:S01]  /*14d50*/  LDGSTS.E [R246+0x30008], desc[UR60][R14.64], !P4 ;  /* 0x300080000ef67fae */ /* 0x0007e2000e12187c */
[----:B-1----:R-:W-:-:S03]  /*14d60*/  IMAD.WIDE R8, R3, 0x4, R236 ;  /* 0x0000000403087825 */ /* 0x002fc600078e02ec */
[----:B------:R1:W-:Y:S01]  /*14d70*/  STL.64 [R1+0x938], R12 ;  /* 0x0009380c01007387 */ /* 0x0003e20000100a00 */
[----:B------:R-:W-:-:S03]  /*14d80*/  VIADD R3, R154, 0xfffffff4 ;  /* 0xfffffff49a037836 */ /* 0x000fc60000000000 */
[----:B------:R1:W-:Y:S01]  /*14d90*/  LDGSTS.E [R246+0x34008], desc[UR60][R12.64], !P4 ;  /* 0x340080000cf67fae */ /* 0x0003e2000e12187c */
[----:B------:R-:W2:Y:S01]  /*14da0*/  LDC R154, c[0x0][0x230] ;  /* 0x00008c00ff9a7b82 */ /* 0x000ea20000000800 */
[C---:B---3--:R-:W-:Y:S02]  /*14db0*/  IMAD.WIDE R14, R4.reuse, 0x4, R242 ;  /* 0x00000004040e7825 */ /* 0x048fe400078e02f2 */
[----:B------:R3:W-:Y:S04]  /*14dc0*/  STL.64 [R1+0x930], R10 ;  /* 0x0009300a01007387 */ /* 0x0007e80000100a00 */
[----:B------:R3:W-:Y:S01]  /*14dd0*/  LDGSTS.E [R246+0x38008], desc[UR60][R10.64], !P4 ;  /* 0x380080000af67fae */ /* 0x0007e2000e12187c */
[----:B-1----:R-:W-:-:S03]  /*14de0*/  IMAD.WIDE R12, R4, 0x4, R240 ;  /* 0x00000004040c7825 */ /* 0x002fc600078e02f0 */
[----:B------:R1:W-:Y:S04]  /*14df0*/  STL.64 [R1+0x928], R8 ;  /* 0x0009280801007387 */ /* 0x0003e80000100a00 */
[----:B------:R1:W-:Y:S01]  /*14e00*/  LDGSTS.E [R246+0x3c008], desc[UR60][R8.64], !P4 ;  /* 0x3c00800008f67fae */ /* 0x0003e2000e12187c */
[----:B------:R-:W-:Y:S01]  /*14e10*/  ISETP.GE.U32.AND P4, PT, R3, 0x7fffff75, PT ;  /* 0x7fffff750300780c */ /* 0x000fe20003f86070 */
[C---:B---3--:R-:W-:Y:S01]  /*14e20*/  IMAD.WIDE R10, R4.reuse, 0x4, R238 ;  /* 0x00000004040a7825 */ /* 0x048fe200078e02ee */
[----:B------:R-:W-:Y:S01]  /*14e30*/  IADD3 R3, R5, -0x29, RZ ;  /* 0xffffffd705037810 */ /* 0x000fe20007ffe0ff */
[----:B------:R3:W-:Y:S01]  /*14e40*/  LDGSTS.E [R246+0x3000c], desc[UR60][R14.64], !P3 ;  /* 0x3000c0000ef67fae */ /* 0x0007e2000d92187c */
[----:B------:R-:W2:Y:S03]  /*14e50*/  LDC R5, c[0x0][0x230] ;  /* 0x00008c00ff057b82 */ /* 0x000ea60000000800 */
[----:B------:R4:W-:Y:S01]  /*14e60*/  LDGSTS.E [R246+0x3400c], desc[UR60][R12.64], !P3 ;  /* 0x3400c0000cf67fae */ /* 0x0009e2000d92187c */
[----:B-1----:R-:W-:-:S03]  /*14e70*/  IMAD.WIDE R8, R4, 0x4, R236 ;  /* 0x0000000404087825 */ /* 0x002fc600078e02ec */
[----:B------:R1:W-:Y:S01]  /*14e80*/  LDGSTS.E [R246+0x3800c], desc[UR60][R10.64], !P3 ;  /* 0x3800c0000af67fae */ /* 0x0003e2000d92187c */
[----:B------:R-:W-:-:S03]  /*14e90*/  LOP3.LUT R247, R0, 0x20, RZ, 0x3c, !PT ;  /* 0x0000002000f77812 */ /* 0x000fc600078e3cff */
[----:B------:R1:W-:Y:S01]  /*14ea0*/  LDGSTS.E [R246+0x3c00c], desc[UR60][R8.64], !P3 ;  /* 0x3c00c00008f67fae */ /* 0x0003e2000d92187c */
[----:B------:R-:W-:Y:S01]  /*14eb0*/  ISETP.GE.U32.AND P3, PT, R3, 0x7fffff58, PT ;  /* 0x7fffff580300780c */ /* 0x000fe20003f66070 */
[----:B------:R-:W-:Y:S02]  /*14ec0*/  IMAD.SHL.U32 R3, R2, 0x8, RZ ;  /* 0x0000000802037824 */ /* 0x000fe400078e00ff */
[----:B------:R3:W-:Y:S04]  /*14ed0*/  STL.64 [R1+0x920], R14 ;  /* 0x0009200e01007387 */ /* 0x0007e80000100a00 */
[----:B------:R4:W-:Y:S04]  /*14ee0*/  STL.64 [R1+0x918], R12 ;  /* 0x0009180c01007387 */ /* 0x0009e80000100a00 */
[----:B------:R1:W-:Y:S01]  /*14ef0*/  STL.64 [R1+0x910], R10 ;  /* 0x0009100a01007387 */ /* 0x0003e20000100a00 */
[----:B------:R-:W-:-:S03]  /*14f00*/  VIADD R247, R247, UR4 ;  /* 0x00000004f7f77c36 */ /* 0x000fc60008000000 */
[----:B------:R1:W-:Y:S01]  /*14f10*/  STL.64 [R1+0x908], R8 ;  /* 0x0009080801007387 */ /* 0x0003e20000100a00 */
[----:B---3--:R-:W-:-:S04]  /*14f20*/  IMAD.WIDE R14, R3, 0x4, R242 ;  /* 0x00000004030e7825 */ /* 0x008fc800078e02f2 */
[----:B----4-:R-:W-:-:S04]  /*14f30*/  IMAD.WIDE R12, R3, 0x4, R240 ;  /* 0x00000004030c7825 */ /* 0x010fc800078e02f0 */
[----:B-1----:R-:W-:-:S04]  /*14f40*/  IMAD.WIDE R10, R3, 0x4, R238 ;  /* 0x00000004030a7825 */ /* 0x002fc800078e02ee */
[----:B------:R-:W-:Y:S01]  /*14f50*/  IMAD.WIDE R8, R3, 0x4, R236 ;  /* 0x0000000403087825 */ /* 0x000fe200078e02ec */
[----:B------:R-:W-:Y:S01]  /*14f60*/  IADD3 R3, R6, -0x2a, RZ ;  /* 0xffffffd606037810 */ /* 0x000fe20007ffe0ff */
[----:B------:R1:W-:Y:S01]  /*14f70*/  LDGSTS.E [R247], desc[UR60][R14.64], !P2 ;  /* 0x000000000ef77fae */ /* 0x0003e2000d12187c */
[----:B------:R-:W3:Y:S01]  /*14f80*/  LDC R6, c[0x0][0x230] ;  /* 0x00008c00ff067b82 */ /* 0x000ee20000000800 */
[----:B------:R-:W-:Y:S02]  /*14f90*/  IMAD R4, R2, 0x9, RZ ;  /* 0x0000000902047824 */ /* 0x000fe400078e02ff */
[----:B------:R1:W-:Y:S04]  /*14fa0*/  STL.64 [R1+0x1380], R14 ;  /* 0x0013800e01007387 */ /* 0x0003e80000100a00 */
[----:B------:R4:W-:Y:S04]  /*14fb0*/  STL.64 [R1+0x1378], R12 ;  /* 0x0013780c01007387 */ /* 0x0009e80000100a00 */
[----:B------:R4:W-:Y:S04]  /*14fc0*/  LDGSTS.E [R247+0x4000], desc[UR60][R12.64], !P2 ;  /* 0x040000000cf77fae */ /* 0x0009e8000d12187c */
[----:B------:R2:W-:Y:S01]  /*14fd0*/  STL.64 [R1+0x1370], R10 ;  /* 0x0013700a01007387 */ /* 0x0005e20000100a00 */
[----:B-1----:R-:W-:-:S03]  /*14fe0*/  IMAD.WIDE R14, R4, 0x4, R242 ;  /* 0x00000004040e7825 */ /* 0x002fc600078e02f2 */
[----:B------:R2:W-:Y:S04]  /*14ff0*/  LDGSTS.E [R247+0x8000], desc[UR60][R10.64], !P2 ;  /* 0x080000000af77fae */ /* 0x0005e8000d12187c */
[----:B------:R1:W-:Y:S01]  /*15000*/  STL.64 [R1+0x1368], R8 ;  /* 0x0013680801007387 */ /* 0x0003e20000100a00 */
[----:B----4-:R-:W-:-:S03]  /*15010*/  IMAD.WIDE R12, R4, 0x4, R240 ;  /* 0x00000004040c7825 */ /* 0x010fc600078e02f0 */
[----:B------:R1:W-:Y:S01]  /*15020*/  LDGSTS.E [R247+0xc000], desc[UR60][R8.64], !P2 ;  /* 0x0c00000008f77fae */ /* 0x0003e2000d12187c */
[----:B------:R-:W-:Y:S01]  /*15030*/  ISETP.GE.U32.AND P2, PT, R3, 0x7fffff57, PT ;  /* 0x7fffff570300780c */ /* 0x000fe20003f46070 */
[----:B------:R-:W-:Y:S02]  /*15040*/  IMAD R3, R2, 0xa, RZ ;  /* 0x0000000a02037824 */ /* 0x000fe400078e02ff */
[C---:B--2---:R-:W-:Y:S01]  /*15050*/  IMAD.WIDE R10, R4.reuse, 0x4, R238 ;  /* 0x00000004040a7825 */ /* 0x044fe200078e02ee */
[----:B------:R2:W-:Y:S03]  /*15060*/  STL.64 [R1+0x1360], R14 ;  /* 0x0013600e01007387 */ /* 0x0005e60000100a00 */
[----:B------:R-:W-:Y:S01]  /*15070*/  VIADD R5, R5, 0xffffffd4 ;  /* 0xffffffd405057836 */ /* 0x000fe20000000000 */
        /* <DEDUP_REMOVED lines=10> */
[----:B------:R1:W-:Y:S01]  /*15120*/  STL.64 [R1+0x1348], R8 ;  /* 0x0013480801007387 */ /* 0x0003e20000100a00 */
[----:B------:R-:W-:Y:S02]  /*15130*/  ISETP.GE.U32.AND P6, PT, R5, 0x7fffff55, PT ;  /* 0x7fffff550500780c */ /* 0x000fe40003fc6070 */
[----:B------:R-:W4:Y:S01]  /*15140*/  LDC R5, c[0x0][0x230] ;  /* 0x00008c00ff057b82 */ /* 0x000f220000000800 */
[----:B------:R1:W-:Y:S01]  /*15150*/  LDGSTS.E [R247+0xc004], desc[UR60][R8.64], !P5 ;  /* 0x0c00400008f77fae */ /* 0x0003e2000e92187c */
[----:B--2---:R-:W-:-:S03]  /*15160*/  IMAD.WIDE R10, R3, 0x4, R238 ;  /* 0x00000004030a7825 */ /* 0x004fc600078e02ee */
[----:B------:R2:W-:Y:S04]  /*15170*/  STL.64 [R1+0x1340], R14 ;  /* 0x0013400e01007387 */ /* 0x0005e80000100a00 */
[----:B------:R2:W-:Y:S01]  /*15180*/  LDGSTS.E [R247+0x8], desc[UR60][R14.64], !P0 ;  /* 0x000080000ef77fae */ /* 0x0005e2000c12187c */
[----:B-1----:R-:W-:-:S03]  /*15190*/  IMAD.WIDE R8, R3, 0x4, R236 ;  /* 0x0000000403087825 */ /* 0x002fc600078e02ec */
[----:B------:R1:W-:Y:S01]  /*151a0*/  STL.64 [R1+0x1338], R12 ;  /* 0x0013380c01007387 */ /* 0x0003e20000100a00 */
[----:B------:R-:W-:-:S03]  /*151b0*/  IMAD R3, R2, 0xb, RZ ;  /* 0x0000000b02037824 */ /* 0x000fc600078e02ff */
[----:B------:R1:W-:Y:S01]  /*151c0*/  LDGSTS.E [R247+0x4008], desc[UR60][R12.64], !P0 ;  /* 0x040080000cf77fae */ /* 0x0003e2000c12187c */
[----:B------:R-:W-:-:S03]  /*151d0*/  ISETP.GE.U32.AND P5, PT, R4, 0x7fffff56, PT ;  /* 0x7fffff560400780c */ /* 0x000fc60003fa6070 */
[----:B------:R3:W-:Y:S01]  /*151e0*/  STL.64 [R1+0x1330], R10 ;  /* 0x0013300a01007387 */ /* 0x0007e20000100a00 */
[----:B--2---:R-:W-:-:S03]  /*151f0*/  IMAD.WIDE R14, R3, 0x4, R242 ;  /* 0x00000004030e7825 */ /* 0x004fc600078e02f2 */
[----:B------:R3:W-:Y:S01]  /*15200*/  LDGSTS.E [R247+0x8008], desc[UR60][R10.64], !P0 ;  /* 0x080080000af77fae */ /* 0x0007e2000c12187c */
[----:B------:R-:W-:-:S03]  /*15210*/  IADD3 R4, R156, -0x49, RZ ;  /* 0xffffffb79c047810 */ /* 0x000fc60007ffe0ff */
        /* <DEDUP_REMOVED lines=8> */
[----:B------:R-:W-:Y:S02]  /*152a0*/  VIADD R3, R6, 0xffffffb6 ;  /* 0xffffffb606037836 */ /* 0x000fe40000000000 */
[----:B------:R-:W-:Y:S01]  /*152b0*/  IMAD R4, R2, 0x28, RZ ;  /* 0x0000002802047824 */ /* 0x000fe200078e02ff */
[----:B------:R-:W2:Y:S01]  /*152c0*/  LDC R6, c[0x0][0x230] ;  /* 0x00008c00ff067b82 */ /* 0x000ea20000000800 */
[----:B------:R3:W-:Y:S04]  /*152d0*/  STL.64 [R1+0x1318], R12 ;  /* 0x0013180c01007387 */ /* 0x0007e80000100a00 */
[----:B------:R3:W-:Y:S01]  /*152e0*/  LDGSTS.E [R247+0x400c], desc[UR60][R12.64], !P4 ;  /* 0x0400c0000cf77fae */ /* 0x0007e2000e12187c */
[----:B-1----:R-:W-:-:S03]  /*152f0*/  IMAD.WIDE R14, R4, 0x4, R242 ;  /* 0x00000004040e7825 */ /* 0x002fc600078e02f2 */
[----:B------:R1:W-:Y:S04]  /*15300*/  STL.64 [R1+0x1310], R10 ;  /* 0x0013100a01007387 */ /* 0x0003e80000100a00 */
[----:B------:R1:W-:Y:S04]  /*15310*/  LDGSTS.E [R247+0x800c], desc[UR60][R10.64], !P4 ;  /* 0x0800c0000af77fae */ /* 0x0003e8000e12187c */
[----:B------:R4:W-:Y:S01]  /*15320*/  STL.64 [R1+0x1308], R8 ;  /* 0x0013080801007387 */ /* 0x0009e20000100a00 */
[----:B---3--:R-:W-:-:S03]  /*15330*/  IMAD.WIDE R12, R4, 0x4, R240 ;  /* 0x00000004040c7825 */ /* 0x008fc600078e02f0 */
[----:B------:R4:W-:Y:S01]  /*15340*/  LDGSTS.E [R247+0xc00c], desc[UR60][R8.64], !P4 ;  /* 0x0c00c00008f77fae */ /* 0x0009e2000e12187c */
[----:B------:R-:W-:Y:S01]  /*15350*/  ISETP.GE.U32.AND P4, PT, R3, 0x7fffff37, PT ;  /* 0x7fffff370300780c */ /* 0x000fe20003f86070 */
[----:B------:R-:W-:Y:S02]  /*15360*/  IMAD R3, R2, 0x29, RZ ;  /* 0x0000002902037824 */ /* 0x000fe400078e02ff */
[C---:B-1----:R-:W-:Y:S01]  /*15370*/  IMAD.WIDE R10, R4.reuse, 0x4, R238 ;  /* 0x00000004040a7825 */ /* 0x042fe200078e02ee */
[----:B------:R1:W-:Y:S04]  /*15380*/  STL.64 [R1+0x1000], R14 ;  /* 0x0010000e01007387 */ /* 0x0003e80000100a00 */
[----:B------:R1:W-:Y:S01]  /*15390*/  LDGSTS.E [R247+0x10000], desc[UR60][R14.64], !P3 ;  /* 0x100000000ef77fae */ /* 0x0003e2000d92187c */
[----:B----4-:R-:W-:-:S03]  /*153a0*/  IMAD.WIDE R8, R4, 0x4, R236 ;  /* 0x0000000404087825 */ /* 0x010fc600078e02ec */
[----:B------:R3:W-:Y:S01]  /*153b0*/  STL.64 [R1+0xff8], R12 ;  /* 0x000ff80c01007387 */ /* 0x0007e20000100a00 */
[----:B------:R-:W-:-:S03]  /*153c0*/  VIADD R4, R154, 0xffffffb5 ;  /* 0xffffffb59a047836 */ /* 0x000fc60000000000 */
[----:B------:R3:W-:Y:S01]  /*153d0*/  LDGSTS.E [R247+0x14000], desc[UR60][R12.64], !P3 ;  /* 0x140000000cf77fae */ /* 0x0007e2000d92187c */
[----:B------:R-:W4:Y:S01]  /*153e0*/  LDC R154, c[0x0][0x230] ;  /* 0x00008c00ff9a7b82 */ /* 0x000f220000000800 */
[C---:B-1----:R-:W-:Y:S02]  /*153f0*/  IMAD.WIDE R14, R3.reuse, 0x4, R242 ;  /* 0x00000004030e7825 */ /* 0x042fe400078e02f2 */
[----:B------:R1:W-:Y:S04]  /*15400*/  STL.64 [R1+0xff0], R10 ;  /* 0x000ff00a01007387 */ /* 0x0003e80000100a00 */
[----:B------:R1:W-:Y:S01]  /*15410*/  LDGSTS.E [R247+0x18000], desc[UR60][R10.64], !P3 ;  /* 0x180000000af77fae */ /* 0x0003e2000d92187c */
[----:B---3--:R-:W-:-:S03]  /*15420*/  IMAD.WIDE R12, R3, 0x4, R240 ;  /* 0x00000004030c7825 */ /* 0x008fc600078e02f0 */
[----:B------:R3:W-:Y:S04]  /*15430*/  STL.64 [R1+0xfe8], R8 ;  /* 0x000fe80801007387 */ /* 0x0007e80000100a00 */
[----:B------:R3:W-:Y:S01]  /*15440*/  LDGSTS.E [R247+0x1c000], desc[UR60][R8.64], !P3 ;  /* 0x1c00000008f77fae */ /* 0x0007e2000d92187c */
[----:B------:R-:W-:Y:S01]  /*15450*/  ISETP.GE.U32.AND P3, PT, R4, 0x7fffff36, PT ;  /* 0x7fffff360400780c */ /* 0x000fe20003f66070 */
[----:B-1----:R-:W-:Y:S02]  /*15460*/  IMAD.WIDE R10, R3, 0x4, R238 ;  /* 0x00000004030a7825 */ /* 0x002fe400078e02ee */
[----:B------:R1:W-:Y:S02]  /*15470*/  STL.64 [R1+0xfe0], R14 ;  /* 0x000fe00e01007387 */ /* 0x0003e40000100a00 */
[----:B------:R-:W-:-:S02]  /*15480*/  IMAD R4, R2, 0x2a, RZ ;  /* 0x0000002a02047824 */ /* 0x000fc400078e02ff */
[----:B------:R1:W-:Y:S01]  /*15490*/  LDGSTS.E [R247+0x10004], desc[UR60][R14.64], !P2 ;  /* 0x100040000ef77fae */ /* 0x0003e2000d12187c */
[----:B---3--:R-:W-:Y:S01]  /*154a0*/  IMAD.WIDE R8, R3, 0x4, R236 ;  /* 0x0000000403087825 */ /* 0x008fe200078e02ec */
[----:B------:R-:W-:Y:S02]  /*154b0*/  IADD3 R3, R5, -0x4c, RZ ;  /* 0xffffffb405037810 */ /* 0x000fe40007ffe0ff */
[----:B------:R3:W-:Y:S01]  /*154c0*/  STL.64 [R1+0xfd8], R12 ;  /* 0x000fd80c01007387 */ /* 0x0007e20000100a00 */
[----:B------:R-:W4:Y:S03]  /*154d0*/  LDC R5, c[0x0][0x230] ;  /* 0x00008c00ff057b82 */ /* 0x000f260000000800 */
[----:B------:R3:W-:Y:S04]  /*154e0*/  LDGSTS.E [R247+0x14004], desc[UR60][R12.64], !P2 ;  /* 0x140040000cf77fae */ /* 0x0007e8000d12187c */
[----:B------:R2:W-:Y:S01]  /*154f0*/  STL.64 [R1+0xfd0], R10 ;  /* 0x000fd00a01007387 */ /* 0x0005e20000100a00 */
[----:B-1----:R-:W-:-:S03]  /*15500*/  IMAD.WIDE R14, R4, 0x4, R242 ;  /* 0x00000004040e7825 */ /* 0x002fc600078e02f2 */
[----:B------:R2:W-:Y:S04]  /*15510*/  LDGSTS.E [R247+0x18004], desc[UR60][R10.64], !P2 ;  /* 0x180040000af77fae */ /* 0x0005e8000d12187c */
[----:B------:R1:W-:Y:S01]  /*15520*/  STL.64 [R1+0xfc8], R8 ;  /* 0x000fc80801007387 */ /* 0x0003e20000100a00 */
[----:B---3--:R-:W-:-:S03]  /*15530*/  IMAD.WIDE R12, R4, 0x4, R240 ;  /* 0x00000004040c7825 */ /* 0x008fc600078e02f0 */
[----:B------:R1:W-:Y:S01]  /*15540*/  LDGSTS.E [R247+0x1c004], desc[UR60][R8.64], !P2 ;  /* 0x1c00400008f77fae */ /* 0x0003e2000d12187c */
[C---:B--2---:R-:W-:Y:S01]  /*15550*/  IMAD.WIDE R10, R4.reuse, 0x4, R238 ;  /* 0x00000004040a7825 */ /* 0x044fe200078e02ee */
[----:B------:R-:W-:Y:S02]  /*15560*/  ISETP.GE.U32.AND P2, PT, R3, 0x7fffff35, PT ;  /* 0x7fffff350300780c */ /* 0x000fe40003f46070 */
[----:B------:R2:W-:Y:S01]  /*15570*/  STL.64 [R1+0xfc0], R14 ;  /* 0x000fc00e01007387 */ /* 0x0005e20000100a00 */
[----:B-1----:R-:W-:-:S03]  /*15580*/  IMAD.WIDE R8, R4, 0x4, R236 ;  /* 0x0000000404087825 */ /* 0x002fc600078e02ec */
[----:B------:R2:W-:Y:S01]  /*15590*/  LDGSTS.E [R247+0x10008], desc[UR60][R14.64], !P5 ;  /* 0x100080000ef77fae */ /* 0x0005e2000e92187c */
[----:B------:R-:W-:Y:S02]  /*155a0*/  VIADD R4, R6, 0xffffff97 ;  /* 0xffffff9706047836 */ /* 0x000fe40000000000 */
[----:B------:R-:W-:Y:S01]  /*155b0*/  IMAD R3, R2, 0x2b, RZ ;  /* 0x0000002b02037824 */ /* 0x000fe200078e02ff */
[----:B------:R-:W1:Y:S01]  /*155c0*/  LDC R6, c[0x0][0x230] ;  /* 0x00008c00ff067b82 */ /* 0x000e620000000800 */
[----:B------:R3:W-:Y:S04]  /*155d0*/  STL.64 [R1+0xfb8], R12 ;  /* 0x000fb80c01007387 */ /* 0x0007e80000100a00 */
[----:B------:R3:W-:Y:S01]  /*155e0*/  LDGSTS.E [R247+0x14008], desc[UR60][R12.64], !P5 ;  /* 0x140080000cf77fae */ /* 0x0007e2000e92187c */
[----:B--2---:R-:W-:-:S03]  /*155f0*/  IMAD.WIDE R14, R3, 0x4, R242 ;  /* 0x00000004030e7825 */ /* 0x004fc600078e02f2 */
[----:B------:R2:W-:Y:S04]  /*15600*/  STL.64 [R1+0xfb0], R10 ;  /* 0x000fb00a01007387 */ /* 0x0005e80000100a00 */
[----:B------:R2:W-:Y:S04]  /*15610*/  LDGSTS.E [R247+0x18008], desc[UR60][R10.64], !P5 ;  /* 0x180080000af77fae */ /* 0x0005e8000e92187c */
[----:B------:R4:W-:Y:S01]  /*15620*/  STL.64 [R1+0xfa8], R8 ;  /* 0x000fa80801007387 */ /* 0x0009e20000100a00 */
[----:B---3--:R-:W-:-:S03]  /*15630*/  IMAD.WIDE R12, R3, 0x4, R240 ;  /* 0x00000004030c7825 */ /* 0x008fc600078e02f0 */
[----:B------:R4:W-:Y:S01]  /*15640*/  LDGSTS.E [R247+0x1c008], desc[UR60][R8.64], !P5 ;  /* 0x1c00800008f77fae */ /* 0x0009e2000e92187c */
[----:B------:R-:W-:Y:S01]  /*15650*/  ISETP.GE.U32.AND P5, PT, R4, 0x7fffff18, PT ;  /* 0x7fffff180400780c */ /* 0x000fe20003fa6070 */
[----:B------:R-:W-:Y:S02]  /*15660*/  IMAD R4, R2, 0x48, RZ ;  /* 0x0000004802047824 */ /* 0x000fe400078e02ff */
[C---:B--2---:R-:W-:Y:S01]  /*15670*/  IMAD.WIDE R10, R3.reuse, 0x4, R238 ;  /* 0x00000004030a7825 */ /* 0x044fe200078e02ee */
[----:B------:R2:W-:Y:S04]  /*15680*/  STL.64 [R1+0xfa0], R14 ;  /* 0x000fa00e01007387 */ /* 0x0005e80000100a00 */
[----:B------:R2:W-:Y:S01]  /*15690*/  LDGSTS.E [R247+0x1000c], desc[UR60][R14.64], !P6 ;  /* 0x1000c0000ef77fae */ /* 0x0005e2000f12187c */
[----:B----4-:R-:W-:-:S03]  /*156a0*/  IMAD.WIDE R8, R3, 0x4, R236 ;  /* 0x0000000403087825 */ /* 0x010fc600078e02ec */
[----:B------:R3:W-:Y:S01]  /*156b0*/  STL.64 [R1+0xf98], R12 ;  /* 0x000f980c01007387 */ /* 0x0007e20000100a00 */
[----:B------:R-:W-:-:S03]  /*156c0*/  VIADD R3, R154, 0xffffff96 ;  /* 0xffffff969a037836 */ /* 0x000fc60000000000 */
[----:B------:R3:W-:Y:S01]  /*156d0*/  LDGSTS.E [R247+0x1400c], desc[UR60][R12.64], !P6 ;  /* 0x1400c0000cf77fae */ /* 0x0007e2000f12187c */
[----:B------:R-:W4:Y:S01]  /*156e0*/  LDC R154, c[0x0][0x230] ;  /* 0x00008c00ff9a7b82 */ /* 0x000f220000000800 */
[C---:B--2---:R-:W-:Y:S02]  /*156f0*/  IMAD.WIDE R14, R4.reuse, 0x4, R242 ;  /* 0x00000004040e7825 */ /* 0x044fe400078e02f2 */
[----:B------:R2:W-:Y:S04]  /*15700*/  STL.64 [R1+0xf90], R10 ;  /* 0x000f900a01007387 */ /* 0x0005e80000100a00 */
[----:B------:R2:W-:Y:S01]  /*15710*/  LDGSTS.E [R247+0x1800c], desc[UR60][R10.64], !P6 ;  /* 0x1800c0000af77fae */ /* 0x0005e2000f12187c */
[----:B---3--:R-:W-:-:S03]  /*15720*/  IMAD.WIDE R12, R4, 0x4, R240 ;  /* 0x00000004040c7825 */ /* 0x008fc600078e02f0 */
[----:B------:R3:W-:Y:S04]  /*15730*/  STL.64 [R1+0xf88], R8 ;  /* 0x000f880801007387 */ /* 0x0007e80000100a00 */
[----:B------:R3:W-:Y:S01]  /*15740*/  LDGSTS.E [R247+0x1c00c], desc[UR60][R8.64], !P6 ;  /* 0x1c00c00008f77fae */ /* 0x0007e2000f12187c */
[----:B------:R-:W-:Y:S01]  /*15750*/  ISETP.GE.U32.AND P6, PT, R3, 0x7fffff17, PT ;  /* 0x7fffff170300780c */ /* 0x000fe20003fc6070 */
[----:B--2---:R-:W-:Y:S02]  /*15760*/  IMAD.WIDE R10, R4, 0x4, R238 ;  /* 0x00000004040a7825 */ /* 0x004fe400078e02ee */
        /* <DEDUP_REMOVED lines=12> */
[----:B---3--:R-:W-:-:S03]  /*15830*/  IMAD.WIDE R12, R3, 0x4, R240 ;  /* 0x00000004030c7825 */ /* 0x008fc600078e02f0 */
[----:B------:R2:W-:Y:S01]  /*15840*/  LDGSTS.E [R247+0x2c000], desc[UR60][R8.64], !P0 ;  /* 0x2c00000008f77fae */ /* 0x0005e2000c12187c */
[C---:B-1----:R-:W-:Y:S01]  /*15850*/  IMAD.WIDE R10, R3.reuse, 0x4, R238 ;  /* 0x00000004030a7825 */ /* 0x042fe200078e02ee */
        /* <DEDUP_REMOVED lines=48> */
[----:B--2---:R-:W-:Y:S02]  /*15b60*/  IMAD.WIDE R10, R4, 0x4, R238 ;  /* 0x00000004040a7825 */ /* 0x004fe400078e02ee */
[----:B------:R2:W-:Y:S02]  /*15b70*/  STL.64 [R1+0x900], R14 ;  /* 0x0009000e01007387 */ /* 0x0005e40000100a00 */
[----:B------:R-:W-:Y:S02]  /*15b80*/  IMAD R3, R2, 0x69, RZ ;  /* 0x0000006902037824 */ /* 0x000fe400078e02ff */
[----:B------:R2:W-:Y:S01]  /*15b90*/  LDGSTS.E [R247+0x30000], desc[UR60][R14.64], !P5 ;  /* 0x300000000ef77fae */ /* 0x0005e2000e92187c */
[----:B-1----:R-:W-:-:S03]  /*15ba0*/  IMAD.WIDE R8, R4, 0x4, R236 ;  /* 0x0000000404087825 */ /* 0x002fc600078e02ec */
[----:B------:R1:W-:Y:S01]  /*15bb0*/  STL.64 [R1+0x8f8], R12 ;  /* 0x0008f80c01007387 */ /* 0x0003e20000100a00 */
[----:B------:R-:W-:-:S03]  /*15bc0*/  VIADD R4, R6, 0xfffffff1 ;  /* 0xfffffff106047836 */ /* 0x000fc60000000000 */
[----:B------:R1:W-:Y:S01]  /*15bd0*/  LDGSTS.E [R247+0x34000], desc[UR60][R12.64], !P5 ;  /* 0x340000000cf77fae */ /* 0x0003e2000e92187c */
[----:B------:R-:W3:Y:S01]  /*15be0*/  LDC R6, c[0x0][0x230] ;  /* 0x00008c00ff067b82 */ /* 0x000ee20000000800 */
[C---:B--2---:R-:W-:Y:S02]  /*15bf0*/  IMAD.WIDE R14, R3.reuse, 0x4, R242 ;  /* 0x00000004030e7825 */ /* 0x044fe400078e02f2 */
[----:B------:R2:W-:Y:S04]  /*15c00*/  STL.64 [R1+0x8f0], R10 ;  /* 0x0008f00a01007387 */ /* 0x0005e80000100a00 */
[----:B------:R2:W-:Y:S01]  /*15c10*/  LDGSTS.E [R247+0x38000], desc[UR60][R10.64], !P5 ;  /* 0x380000000af77fae */ /* 0x0005e2000e92187c */
[----:B-1----:R-:W-:-:S03]  /*15c20*/  IMAD.WIDE R12, R3, 0x4, R240 ;  /* 0x00000004030c7825 */ /* 0x002fc600078e02f0 */
[----:B------:R1:W-:Y:S04]  /*15c30*/  STL.64 [R1+0x8e8], R8 ;  /* 0x0008e80801007387 */ /* 0x0003e80000100a00 */
[----:B------:R1:W-:Y:S01]  /*15c40*/  LDGSTS.E [R247+0x3c000], desc[UR60][R8.64], !P5 ;  /* 0x3c00000008f77fae */ /* 0x0003e2000e92187c */
[----:B------:R-:W-:Y:S01]  /*15c50*/  ISETP.GE.U32.AND P5, PT, R4, 0x7fffff72, PT ;  /* 0x7fffff720400780c */ /* 0x000fe20003fa6070 */
[----:B------:R-:W-:Y:S02]  /*15c60*/  IMAD R4, R2, 0x6a, RZ ;  /* 0x0000006a02047824 */ /* 0x000fe400078e02ff */
[C---:B--2---:R-:W-:Y:S01]  /*15c70*/  IMAD.WIDE R10, R3.reuse, 0x4, R238 ;  /* 0x00000004030a7825 */ /* 0x044fe200078e02ee */
[----:B------:R2:W-:Y:S04]  /*15c80*/  LDGSTS.E [R247+0x30004], desc[UR60][R14.64], !P6 ;  /* 0x300040000ef77fae */ /* 0x0005e8000f12187c */
[----:B------:R2:W-:Y:S01]  /*15c90*/  LDGSTS.E [R247+0x34004], desc[UR60][R12.64], !P6 ;  /* 0x340040000cf77fae */ /* 0x0005e2000f12187c */
[----:B-1----:R-:W-:-:S03]  /*15ca0*/  IMAD.WIDE R8, R3, 0x4, R236 ;  /* 0x0000000403087825 */ /* 0x002fc600078e02ec */
[----:B------:R2:W-:Y:S01]  /*15cb0*/  STL.64 [R1+0x8e0], R14 ;  /* 0x0008e00e01007387 */ /* 0x0005e20000100a00 */
[----:B----4-:R-:W-:-:S03]  /*15cc0*/  VIADD R3, R154, 0xfffffff0 ;  /* 0xfffffff09a037836 */ /* 0x010fc60000000000 */
[----:B------:R1:W-:Y:S01]  /*15cd0*/  LDGSTS.E [R247+0x38004], desc[UR60][R10.64], !P6 ;  /* 0x380040000af77fae */ /* 0x0003e2000f12187c */
[----:B------:R-:W4:Y:S03]  /*15ce0*/  LDC R154, c[0x0][0x230] ;  /* 0x00008c00ff9a7b82 */ /* 0x000f260000000800 */
[----:B------:R3:W-:Y:S04]  /*15cf0*/  STL.64 [R1+0x8d8], R12 ;  /* 0x0008d80c01007387 */ /* 0x0007e80000100a00 */
[----:B------:R1:W-:Y:S01]  /*15d00*/  LDGSTS.E [R247+0x3c004], desc[UR60][R8.64], !P6 ;  /* 0x3c00400008f77fae */ /* 0x0003e2000f12187c */
[----:B--2---:R-:W-:Y:S01]  /*15d10*/  IMAD.WIDE R14, R4, 0x4, R242 ;  /* 0x00000004040e7825 */ /* 0x004fe200078e02f2 */
[----:B------:R-:W-:-:S02]  /*15d20*/  ISETP.GE.U32.AND P6, PT, R3, 0x7fffff71, PT ;  /* 0x7fffff710300780c */ /* 0x000fc40003fc6070 */
[----:B------:R1:W-:Y:S01]  /*15d30*/  STL.64 [R1+0x8d0], R10 ;  /* 0x0008d00a01007387 */ /* 0x0003e20000100a00 */
[----:B------:R-:W-:Y:S02]  /*15d40*/  IMAD R3, R2, 0x6b, RZ ;  /* 0x0000006b02037824 */ /* 0x000fe400078e02ff */
[C---:B---3--:R-:W-:Y:S01]  /*15d50*/  IMAD.WIDE R12, R4.reuse, 0x4, R240 ;  /* 0x00000004040c7825 */ /* 0x048fe200078e02f0 */
[----:B------:R2:W-:Y:S04]  /*15d60*/  STL.64 [R1+0x8c8], R8 ;  /* 0x0008c80801007387 */ /* 0x0005e80000100a00 */
[----:B------:R3:W-:Y:S01]  /*15d70*/  STL.64 [R1+0x8c0], R14 ;  /* 0x0008c00e01007387 */ /* 0x0007e20000100a00 */
[----:B-1----:R-:W-:-:S03]  /*15d80*/  IMAD.WIDE R10, R4, 0x4, R238 ;  /* 0x00000004040a7825 */ /* 0x002fc600078e02ee */
[----:B------:R3:W-:Y:S01]  /*15d90*/  LDGSTS.E [R247+0x30008], desc[UR60][R14.64], !P0 ;  /* 0x300080000ef77fae */ /* 0x0007e2000c12187c */
[----:B--2---:R-:W-:Y:S01]  /*15da0*/  IMAD.WIDE R8, R4, 0x4, R236 ;  /* 0x0000000404087825 */ /* 0x004fe200078e02ec */
[----:B------:R-:W-:Y:S02]  /*15db0*/  IADD3 R4, R5, -0x2d, RZ ;  /* 0xffffffd305047810 */ /* 0x000fe40007ffe0ff */
        /* <DEDUP_REMOVED lines=9> */
[----:B---3--:R-:W-:-:S03]  /*15e50*/  IMAD.WIDE R10, R3, 0x4, R238 ;  /* 0x00000004030a7825 */ /* 0x008fc600078e02ee */
[----:B------:R3:W-:Y:S01]  /*15e60*/  LDGSTS.E [R247+0x3000c], desc[UR60][R14.64], !P4 ;  /* 0x3000c0000ef77fae */ /* 0x0007e2000e12187c */
[----:B------:R-:W-:-:S03]  /*15e70*/  LOP3.LUT R248, R0, 0x30, RZ, 0x3c, !PT ;  /* 0x0000003000f87812 */ /* 0x000fc600078e3cff */
[----:B------:R4:W-:Y:S01]  /*15e80*/  LDGSTS.E [R247+0x3400c], desc[UR60][R12.64], !P4 ;  /* 0x3400c0000cf77fae */ /* 0x0009e2000e12187c */
[----:B-1----:R-:W-:-:S03]  /*15e90*/  IMAD.WIDE R8, R3, 0x4, R236 ;  /* 0x0000000403087825 */ /* 0x002fc600078e02ec */
[----:B------:R1:W-:Y:S01]  /*15ea0*/  LDGSTS.E [R247+0x3800c], desc[UR60][R10.64], !P4 ;  /* 0x3800c0000af77fae */ /* 0x0003e2000e12187c */
[----:B------:R-:W-:-:S03]  /*15eb0*/  VIADD R3, R6, 0xffffffd2 ;  /* 0xffffffd206037836 */ /* 0x000fc60000000000 */
[----:B------:R2:W-:Y:S01]  /*15ec0*/  LDGSTS.E [R247+0x3c00c], desc[UR60][R8.64], !P4 ;  /* 0x3c00c00008f77fae */ /* 0x0005e2000e12187c */
[----:B------:R-:W2:Y:S01]  /*15ed0*/  LDC R6, c[0x0][0x230] ;  /* 0x00008c00ff067b82 */ /* 0x000ea20000000800 */
[----:B------:R-:W-:Y:S01]  /*15ee0*/  ISETP.GE.U32.AND P4, PT, R3, 0x7fffff53, PT ;  /* 0x7fffff530300780c */ /* 0x000fe20003f86070 */
[----:B------:R-:W-:Y:S01]  /*15ef0*/  IMAD R3, R2, 0xc, RZ ;  /* 0x0000000c02037824 */ /* 0x000fe200078e02ff */
[----:B------:R3:W-:Y:S01]  /*15f00*/  STL.64 [R1+0x8a0], R14 ;  /* 0x0008a00e01007387 */ /* 0x0007e20000100a00 */
[----:B------:R-:W-:-:S03]  /*15f10*/  VIADD R248, R248, UR4 ;  /* 0x00000004f8f87c36 */ /* 0x000fc60008000000 */
[----:B------:R4:W-:Y:S01]  /*15f20*/  STL.64 [R1+0x898], R12 ;  /* 0x0008980c01007387 */ /* 0x0009e20000100a00 */
[----:B------:R-:W-:-:S03]  /*15f30*/  ISETP.GE.U32.AND P0, PT, R4, 0x7fffff54, PT ;  /* 0x7fffff540400780c */ /* 0x000fc60003f06070 */
[----:B------:R1:W-:Y:S01]  /*15f40*/  STL.64 [R1+0x890], R10 ;  /* 0x0008900a01007387 */ /* 0x0003e20000100a00 */
[----:B---3--:R-:W-:-:S03]  /*15f50*/  IMAD.WIDE R14, R3, 0x4, R242 ;  /* 0x00000004030e7825 */ /* 0x008fc600078e02f2 */
[----:B------:R2:W-:Y:S01]  /*15f60*/  STL.64 [R1+0x888], R8 ;  /* 0x0008880801007387 */ /* 0x0005e20000100a00 */
[----:B----4-:R-:W-:-:S03]  /*15f70*/  IMAD.WIDE R12, R3, 0x4, R240 ;  /* 0x00000004030c7825 */ /* 0x010fc600078e02f0 */
[----:B------:R-:W-:Y:S01]  /*15f80*/  STL.64 [R1+0x2d68], R246 ;  /* 0x002d68f601007387 */ /* 0x000fe20000100a00 */
[----:B-1----:R-:W-:-:S03]  /*15f90*/  IMAD.WIDE R10, R3, 0x4, R238 ;  /* 0x00000004030a7825 */ /* 0x002fc600078e02ee */
[----:B------:R1:W-:Y:S01]  /*15fa0*/  STL.64 [R1+0x1300], R14 ;  /* 0x0013000e01007387 */ /* 0x0003e20000100a00 */
[----:B--2---:R-:W-:Y:S01]  /*15fb0*/  IMAD.WIDE R8, R3, 0x4, R236 ;  /* 0x0000000403087825 */ /* 0x004fe200078e02ec */
[----:B------:R-:W-:Y:S02]  /*15fc0*/  IADD3 R3, R154, -0x2f, RZ ;  /* 0xffffffd19a037810 */ /* 0x000fe40007ffe0ff */
[----:B------:R1:W-:Y:S01]  /*15fd0*/  LDGSTS.E [R248], desc[UR60][R14.64], !P3 ;  /* 0x000000000ef87fae */ /* 0x0003e2000d92187c */
[----:B------:R-:W2:Y:S01]  /*15fe0*/  LDC R154, c[0x0][0x230] ;  /* 0x00008c00ff9a7b82 */ /* 0x000ea20000000800 */
[----:B------:R-:W-:Y:S02]  /*15ff0*/  IMAD R4, R2, 0xd, RZ ;  /* 0x0000000d02047824 */ /* 0x000fe400078e02ff */
        /* <DEDUP_REMOVED lines=8> */
[C---:B----4-:R-:W-:Y:S01]  /*16080*/  IMAD.WIDE R10, R4.reuse, 0x4, R238 ;  /* 0x00000004040a7825 */ /* 0x050fe200078e02ee */
[----:B------:R-:W-:Y:S02]  /*16090*/  ISETP.GE.U32.AND P3, PT, R3, 0x7fffff52, PT ;  /* 0x7fffff520300780c */ /* 0x000fe40003f66070 */
[----:B------:R3:W-:Y:S01]  /*160a0*/  STL.64 [R1+0x12e0], R14 ;  /* 0x0012e00e01007387 */ /* 0x0007e20000100a00 */
[----:B-1----:R-:W-:-:S03]  /*160b0*/  IMAD.WIDE R8, R4, 0x4, R236 ;  /* 0x0000000404087825 */ /* 0x002fc600078e02ec */
[----:B------:R3:W-:Y:S01]  /*160c0*/  LDGSTS.E [R248+0x4], desc[UR60][R14.64], !P2 ;  /* 0x000040000ef87fae */ /* 0x0007e2000d12187c */
[----:B------:R-:W-:-:S03]  /*160d0*/  VIADD R4, R5, 0xffffffd0 ;  /* 0xffffffd005047836 */ /* 0x000fc60000000000 */
[----:B------:R1:W-:Y:S01]  /*160e0*/  STL.64 [R1+0x12d8], R12 ;  /* 0x0012d80c01007387 */ /* 0x0003e20000100a00 */
[----:B------:R-:W4:Y:S01]  /*160f0*/  LDC R5, c[0x0][0x230] ;  /* 0x00008c00ff057b82 */ /* 0x000f220000000800 */
[----:B------:R-:W-:Y:S02]  /*16100*/  IMAD R3, R2, 0xe, RZ ;  /* 0x0000000e02037824 */ /* 0x000fe400078e02ff */
[----:B------:R1:W-:Y:S04]  /*16110*/  LDGSTS.E [R248+0x4004], desc[UR60][R12.64], !P2 ;  /* 0x040040000cf87fae */ /* 0x0003e8000d12187c */
[----:B------:R2:W-:Y:S01]  /*16120*/  STL.64 [R1+0x12d0], R10 ;  /* 0x0012d00a01007387 */ /* 0x0005e20000100a00 */
[----:B---3--:R-:W-:-:S03]  /*16130*/  IMAD.WIDE R14, R3, 0x4, R242 ;  /* 0x00000004030e7825 */ /* 0x008fc600078e02f2 */
[----:B------:R2:W-:Y:S04]  /*16140*/  LDGSTS.E [R248+0x8004], desc[UR60][R10.64], !P2 ;  /* 0x080040000af87fae */ /* 0x0005e8000d12187c */
[----:B------:R3:W-:Y:S01]  /*16150*/  STL.64 [R1+0x12c8], R8 ;  /* 0x0012c80801007387 */ /* 0x0007e20000100a00 */
[----:B-1----:R-:W-:-:S03]  /*16160*/  IMAD.WIDE R12, R3, 0x4, R240 ;  /* 0x00000004030c7825 */ /* 0x002fc600078e02f0 */
[----:B------:R3:W-:Y:S01]  /*16170*/  LDGSTS.E [R248+0xc004], desc[UR60][R8.64], !P2 ;  /* 0x0c00400008f87fae */ /* 0x0007e2000d12187c */
[----:B------:R-:W-:Y:S01]  /*16180*/  ISETP.GE.U32.AND P2, PT, R4, 0x7fffff51, PT ;  /* 0x7fffff510400780c */ /* 0x000fe20003f46070 */
[----:B------:R-:W-:Y:S02]  /*16190*/  IMAD R4, R2, 0xf, RZ ;  /* 0x0000000f02047824 */ /* 0x000fe400078e02ff */
[C---:B--2---:R-:W-:Y:S01]  /*161a0*/  IMAD.WIDE R10, R3.reuse, 0x4, R238 ;  /* 0x00000004030a7825 */ /* 0x044fe200078e02ee */
[----:B------:R1:W-:Y:S04]  /*161b0*/  STL.64 [R1+0x12c0], R14 ;  /* 0x0012c00e01007387 */ /* 0x0003e80000100a00 */
[----:B------:R1:W-:Y:S01]  /*161c0*/  LDGSTS.E [R248+0x8], desc[UR60][R14.64], !P5 ;  /* 0x000080000ef87fae */ /* 0x0003e2000e92187c */
[----:B---3--:R-:W-:-:S03]  /*161d0*/  IMAD.WIDE R8, R3, 0x4, R236 ;  /* 0x0000000403087825 */ /* 0x008fc600078e02ec */
[----:B------:R2:W-:Y:S01]  /*161e0*/  STL.64 [R1+0x12b8], R12 ;  /* 0x0012b80c01007387 */ /* 0x0005e20000100a00 */
[----:B------:R-:W-:-:S03]  /*161f0*/  VIADD R3, R6, 0xffffffb3 ;  /* 0xffffffb306037836 */ /* 0x000fc60000000000 */
[----:B------:R2:W-:Y:S01]  /*16200*/  LDGSTS.E [R248+0x4008], desc[UR60][R12.64], !P5 ;  /* 0x040080000cf87fae */ /* 0x0005e2000e92187c */
[----:B------:R-:W3:Y:S01]  /*16210*/  LDC R6, c[0x0][0x230] ;  /* 0x00008c00ff067b82 */ /* 0x000ee20000000800 */
[C---:B-1----:R-:W-:Y:S02]  /*16220*/  IMAD.WIDE R14, R4.reuse, 0x4, R242 ;  /* 0x00000004040e7825 */ /* 0x042fe400078e02f2 */
[----:B------:R1:W-:Y:S04]  /*16230*/  STL.64 [R1+0x12b0], R10 ;  /* 0x0012b00a01007387 */ /* 0x0003e80000100a00 */
[----:B------:R1:W-:Y:S01]  /*16240*/  LDGSTS.E [R248+0x8008], desc[UR60][R10.64], !P5 ;  /* 0x080080000af87fae */ /* 0x0003e2000e92187c */
[----:B--2---:R-:W-:-:S03]  /*16250*/  IMAD.WIDE R12, R4, 0x4, R240 ;  /* 0x00000004040c7825 */ /* 0x004fc600078e02f0 */
[----:B------:R2:W-:Y:S04]  /*16260*/  STL.64 [R1+0x12a8], R8 ;  /* 0x0012a80801007387 */ /* 0x0005e80000100a00 */
[----:B------:R2:W-:Y:S01]  /*16270*/  LDGSTS.E [R248+0xc008], desc[UR60][R8.64], !P5 ;  /* 0x0c00800008f87fae */ /* 0x0005e2000e92187c */
[----:B------:R-:W-:Y:S01]  /*16280*/  ISETP.GE.U32.AND P5, PT, R3, 0x7fffff34, PT ;  /* 0x7fffff340300780c */ /* 0x000fe20003fa6070 */
[----:B-1----:R-:W-:Y:S02]  /*16290*/  IMAD.WIDE R10, R4, 0x4, R238 ;  /* 0x00000004040a7825 */ /* 0x002fe400078e02ee */
[----:B------:R1:W-:Y:S02]  /*162a0*/  STL.64 [R1+0x12a0], R14 ;  /* 0x0012a00e01007387 */ /* 0x0003e40000100a00 */
[----:B------:R-:W-:-:S02]  /*162b0*/  IMAD R3, R2, 0x2c, RZ ;  /* 0x0000002c02037824 */ /* 0x000fc400078e02ff */
[----:B------:R1:W-:Y:S01]  /*162c0*/  LDGSTS.E [R248+0xc], desc[UR60][R14.64], !P6 ;  /* 0x0000c0000ef87fae */ /* 0x0003e2000f12187c */
[----:B--2---:R-:W-:Y:S01]  /*162d0*/  IMAD.WIDE R8, R4, 0x4, R236 ;  /* 0x0000000404087825 */ /* 0x004fe200078e02ec */
[----:B------:R-:W-:Y:S02]  /*162e0*/  IADD3 R4, R154, -0x4e, RZ ;  /* 0xffffffb29a047810 */ /* 0x000fe40007ffe0ff */
[----:B------:R2:W-:Y:S01]  /*162f0*/  STL.64 [R1+0x1298], R12 ;  /* 0x0012980c01007387 */ /* 0x0005e20000100a00 */
[----:B------:R-:W3:Y:S03]  /*16300*/  LDC R154, c[0x0][0x230] ;  /* 0x00008c00ff9a7b82 */ /* 0x000ee60000000800 */
[----:B------:R2:W-:Y:S04]  /*16310*/  LDGSTS.E [R248+0x400c], desc[UR60][R12.64], !P6 ;  /* 0x0400c0000cf87fae */ /* 0x0005e8000f12187c */
[----:B------:R4:W-:Y:S01]  /*16320*/  STL.64 [R1+0x1290], R10 ;  /* 0x0012900a01007387 */ /* 0x0009e20000100a00 */
[----:B-1----:R-:W-:-:S03]  /*16330*/  IMAD.WIDE R14, R3, 0x4, R242 ;  /* 0x00000004030e7825 */ /* 0x002fc600078e02f2 */
[----:B------:R4:W-:Y:S04]  /*16340*/  LDGSTS.E [R248+0x800c], desc[UR60][R10.64], !P6 ;  /* 0x0800c0000af87fae */ /* 0x0009e8000f12187c */
[----:B------:R1:W-:Y:S01]  /*16350*/  STL.64 [R1+0x1288], R8 ;  /* 0x0012880801007387 */ /* 0x0003e20000100a00 */
[----:B--2---:R-:W-:-:S03]  /*16360*/  IMAD.WIDE R12, R3, 0x4, R240 ;  /* 0x00000004030c7825 */ /* 0x004fc600078e02f0 */
        /* <DEDUP_REMOVED lines=12> */
[----:B--2---:R-:W-:-:S03]  /*16430*/  IMAD.WIDE R14, R4, 0x4, R242 ;  /* 0x00000004040e7825 */ /* 0x004fc600078e02f2 */
[----:B------:R3:W-:Y:S04]  /*16440*/  LDGSTS.E [R248+0x18000], desc[UR60][R10.64], !P0 ;  /* 0x180000000af87fae */ /* 0x0007e8000c12187c */
[----:B------:R2:W-:Y:S01]  /*16450*/  STL.64 [R1+0xf68], R8 ;  /* 0x000f680801007387 */ /* 0x0005e20000100a00 */
[----:B-1----:R-:W-:-:S03]  /*16460*/  IMAD.WIDE R12, R4, 0x4, R240 ;  /* 0x00000004040c7825 */ /* 0x002fc600078e02f0 */
[----:B------:R2:W-:Y:S01]  /*16470*/  LDGSTS.E [R248+0x1c000], desc[UR60][R8.64], !P0 ;  /* 0x1c00000008f87fae */ /* 0x0005e2000c12187c */
[----:B------:R-:W-:Y:S01]  /*16480*/  ISETP.GE.U32.AND P0, PT, R3, 0x7fffff32, PT ;  /* 0x7fffff320300780c */ /* 0x000fe20003f06070 */
[----:B------:R-:W-:Y:S02]  /*16490*/  IMAD R3, R2, 0x2e, RZ ;  /* 0x0000002e02037824 */ /* 0x000fe400078e02ff */
[C---:B---3--:R-:W-:Y:S01]  /*164a0*/  IMAD.WIDE R10, R4.reuse, 0x4, R238 ;  /* 0x00000004040a7825 */ /* 0x048fe200078e02ee */
[----:B------:R1:W-:Y:S04]  /*164b0*/  STL.64 [R1+0xf60], R14 ;  /* 0x000f600e01007387 */ /* 0x0003e80000100a00 */
[----:B------:R1:W-:Y:S01]  /*164c0*/  LDGSTS.E [R248+0x10004], desc[UR60][R14.64], !P4 ;  /* 0x100040000ef87fae */ /* 0x0003e2000e12187c */
[----:B--2---:R-:W-:-:S03]  /*164d0*/  IMAD.WIDE R8, R4, 0x4, R236 ;  /* 0x0000000404087825 */ /* 0x004fc600078e02ec */
        /* <DEDUP_REMOVED lines=152> */
[----:B------:R2:W-:Y:S01]  /*16e60*/  STL.64 [R1+0x828], R8 ;  /* 0x0008280801007387 */ /* 0x0005e20000100a00 */
[----:B------:R-:W-:-:S03]  /*16e70*/  LOP3.LUT R249, R0, 0x40, RZ, 0x3c, !PT ;  /* 0x0000004000f97812 */ /* 0x000fc600078e3cff */
[----:B------:R2:W-:Y:S01]  /*16e80*/  LDGSTS.E [R248+0x3c008], desc[UR60][R8.64], !P5 ;  /* 0x3c00800008f87fae */ /* 0x0005e2000e92187c */
[----:B------:R-:W-:Y:S01]  /*16e90*/  ISETP.GE.U32.AND P5, PT, R3, 0x7fffff50, PT ;  /* 0x7fffff500300780c */ /* 0x000fe20003fa6070 */
[----:B-1----:R-:W-:Y:S01]  /*16ea0*/  IMAD.WIDE R10, R4, 0x4, R238 ;  /* 0x00000004040a7825 */ /* 0x002fe200078e02ee */
[----:B------:R-:W-:Y:S01]  /*16eb0*/  SHF.L.U32 R3, R2, 0x4, RZ ;  /* 0x0000000402037819 */ /* 0x000fe200000006ff */
[----:B------:R1:W-:Y:S04]  /*16ec0*/  STL.64 [R1+0x820], R14 ;  /* 0x0008200e01007387 */ /* 0x0003e80000100a00 */
[----:B------:R1:W-:Y:S01]  /*16ed0*/  LDGSTS.E [R248+0x3000c], desc[UR60][R14.64], !P6 ;  /* 0x3000c0000ef87fae */ /* 0x0003e2000f12187c */
[----:B--2---:R-:W-:-:S03]  /*16ee0*/  IMAD.WIDE R8, R4, 0x4, R236 ;  /* 0x0000000404087825 */ /* 0x004fc600078e02ec */
[----:B------:R2:W-:Y:S01]  /*16ef0*/  STL.64 [R1+0x818], R12 ;  /* 0x0008180c01007387 */ /* 0x0005e20000100a00 */
[----:B------:R-:W-:Y:S02]  /*16f00*/  VIADD R4, R154, 0xffffffce ;  /* 0xffffffce9a047836 */ /* 0x000fe40000000000 */
[----:B------:R-:W3:Y:S01]  /*16f10*/  LDC R154, c[0x0][0x230] ;  /* 0x00008c00ff9a7b82 */ /* 0x000ee20000000800 */
[----:B------:R2:W-:Y:S01]  /*16f20*/  LDGSTS.E [R248+0x3400c], desc[UR60][R12.64], !P6 ;  /* 0x3400c0000cf87fae */ /* 0x0005e2000f12187c */
[----:B------:R-:W-:-:S03]  /*16f30*/  VIADD R249, R249, UR4 ;  /* 0x00000004f9f97c36 */ /* 0x000fc60008000000 */
        /* <DEDUP_REMOVED lines=9> */
[----:B-1----:R-:W-:Y:S01]  /*16fd0*/  IMAD.WIDE R8, R3, 0x4, R236 ;  /* 0x0000000403087825 */ /* 0x002fe200078e02ec */
[----:B------:R-:W-:Y:S02]  /*16fe0*/  IADD3 R3, R5, -0x33, RZ ;  /* 0xffffffcd05037810 */ /* 0x000fe40007ffe0ff */
[----:B------:R2:W-:Y:S01]  /*16ff0*/  LDGSTS.E [R249], desc[UR60][R14.64], !P0 ;  /* 0x000000000ef97fae */ /* 0x0005e2000c12187c */
[----:B------:R-:W1:Y:S01]  /*17000*/  LDC R5, c[0x0][0x230] ;  /* 0x00008c00ff057b82 */ /* 0x000e620000000800 */
[----:B------:R-:W-:-:S02]  /*17010*/  IMAD R4, R2, 0x11, RZ ;  /* 0x0000001102047824 */ /* 0x000fc400078e02ff */
[----:B------:R4:W-:Y:S04]  /*17020*/  STL.64 [R1+0x1278], R12 ;  /* 0x0012780c01007387 */ /* 0x0009e80000100a00 */
[----:B------:R4:W-:Y:S04]  /*17030*/  LDGSTS.E [R249+0x4000], desc[UR60][R12.64], !P0 ;  /* 0x040000000cf97fae */ /* 0x0009e8000c12187c */
[----:B------:R3:W-:Y:S01]  /*17040*/  STL.64 [R1+0x1270], R10 ;  /* 0x0012700a01007387 */ /* 0x0007e20000100a00 */
[----:B--2---:R-:W-:-:S03]  /*17050*/  IMAD.WIDE R14, R4, 0x4, R242 ;  /* 0x00000004040e7825 */ /* 0x004fc600078e02f2 */
[----:B------:R3:W-:Y:S04]  /*17060*/  LDGSTS.E [R249+0x8000], desc[UR60][R10.64], !P0 ;  /* 0x080000000af97fae */ /* 0x0007e8000c12187c */
[----:B------:R2:W-:Y:S01]  /*17070*/  STL.64 [R1+0x1268], R8 ;  /* 0x0012680801007387 */ /* 0x0005e20000100a00 */
[----:B----4-:R-:W-:-:S03]  /*17080*/  IMAD.WIDE R12, R4, 0x4, R240 ;  /* 0x00000004040c7825 */ /* 0x010fc600078e02f0 */
        /* <DEDUP_REMOVED lines=10> */
[----:B------:R-:W4:Y:S01]  /*17130*/  LDC R6, c[0x0][0x230] ;  /* 0x00008c00ff067b82 */ /* 0x000f220000000800 */
[C---:B---3--:R-:W-:Y:S02]  /*17140*/  IMAD.WIDE R14, R3.reuse, 0x4, R242 ;  /* 0x00000004030e7825 */ /* 0x048fe400078e02f2 */
[----:B------:R3:W-:Y:S04]  /*17150*/  STL.64 [R1+0x1250], R10 ;  /* 0x0012500a01007387 */ /* 0x0007e80000100a00 */
[----:B------:R3:W-:Y:S01]  /*17160*/  LDGSTS.E [R249+0x8004], desc[UR60][R10.64], !P4 ;  /* 0x080040000af97fae */ /* 0x0007e2000e12187c */
[----:B--2---:R-:W-:-:S03]  /*17170*/  IMAD.WIDE R12, R3, 0x4, R240 ;  /* 0x00000004030c7825 */ /* 0x004fc600078e02f0 */
[----:B------:R2:W-:Y:S04]  /*17180*/  STL.64 [R1+0x1248], R8 ;  /* 0x0012480801007387 */ /* 0x0005e80000100a00 */
[----:B------:R2:W-:Y:S01]  /*17190*/  LDGSTS.E [R249+0xc004], desc[UR60][R8.64], !P4 ;  /* 0x0c00400008f97fae */ /* 0x0005e2000e12187c */
[----:B------:R-:W-:Y:S01]  /*171a0*/  ISETP.GE.U32.AND P4, PT, R4, 0x7fffff4d, PT ;  /* 0x7fffff4d0400780c */ /* 0x000fe20003f86070 */
[----:B---3--:R-:W-:Y:S02]  /*171b0*/  IMAD.WIDE R10, R3, 0x4, R238 ;  /* 0x00000004030a7825 */ /* 0x008fe400078e02ee */
[----:B------:R3:W-:Y:S02]  /*171c0*/  STL.64 [R1+0x1240], R14 ;  /* 0x0012400e01007387 */ /* 0x0007e40000100a00 */
[----:B------:R-:W-:-:S02]  /*171d0*/  IMAD R4, R2, 0x13, RZ ;  /* 0x0000001302047824 */ /* 0x000fc400078e02ff */
[----:B------:R3:W-:Y:S01]  /*171e0*/  LDGSTS.E [R249+0x8], desc[UR60][R14.64], !P3 ;  /* 0x000080000ef97fae */ /* 0x0007e2000d92187c */
[----:B--2---:R-:W-:-:S03]  /*171f0*/  IMAD.WIDE R8, R3, 0x4, R236 ;  /* 0x0000000403087825 */ /* 0x004fc600078e02ec */
        /* <DEDUP_REMOVED lines=8> */
[----:B--2---:R-:W-:-:S03]  /*17280*/  IMAD.WIDE R12, R4, 0x4, R240 ;  /* 0x00000004040c7825 */ /* 0x004fc600078e02f0 */
[----:B------:R3:W-:Y:S01]  /*17290*/  LDGSTS.E [R249+0xc008], desc[UR60][R8.64], !P3 ;  /* 0x0c00800008f97fae */ /* 0x0007e2000d92187c */
[C---:B-1----:R-:W-:Y:S01]  /*172a0*/  IMAD.WIDE R10, R4.reuse, 0x4, R238 ;  /* 0x00000004040a7825 */ /* 0x042fe200078e02ee */
        /* <DEDUP_REMOVED lines=202> */
[----:B------:R-:W-:Y:S02]  /*17f50*/  IMAD R3, R2, 0x14, RZ ;  /* 0x0000001402037824 */ /* 0x000fe400078e02ff */
        /* <DEDUP_REMOVED lines=9> */
[----:B------:R-:W-:Y:S03]  /*17ff0*/  STL.64 [R1+0x2d70], R248 ;  /* 0x002d70f801007387 */ /* 0x000fe60000100a00 */
[----:B------:R-:W-:Y:S01]  /*18000*/  VIADD R3, R6, 0xffffffc9 ;  /* 0xffffffc906037836 */ /* 0x000fe20000000000 */
        /* <DEDUP_REMOVED lines=15> */
[----:B------:R2:W-:Y:S04]  /*18100*/  STL.64 [R1+0x11e0], R14 ;  /* 0x0011e00e01007387 */ /* 0x0005e80000100a00 */
[----:B------:R2:W-:Y:S01]  /*18110*/  LDGSTS.E [R250+0x4], desc[UR60][R14.64], !P6 ;  /* 0x000040000efa7fae */ /* 0x0005e2000f12187c */
[----:B-1----:R-:W-:Y:S01]  /*18120*/  IMAD.WIDE R8, R4, 0x4, R236 ;  /* 0x0000000404087825 */ /* 0x002fe200078e02ec */
[----:B------:R-:W-:-:S02]  /*18130*/  IADD3 R4, R154, -0x38, RZ ;  /* 0xffffffc89a047810 */ /* 0x000fc40007ffe0ff */
[----:B------:R1:W-:Y:S01]  /*18140*/  STL.64 [R1+0x11d8], R12 ;  /* 0x0011d80c01007387 */ /* 0x0003e20000100a00 */
[----:B------:R-:W4:Y:S03]  /*18150*/  LDC R154, c[0x0][0x230] ;  /* 0x00008c00ff9a7b82 */ /* 0x000f260000000800 */
[----:B------:R1:W-:Y:S01]  /*18160*/  LDGSTS.E [R250+0x4004], desc[UR60][R12.64], !P6 ;  /* 0x040040000cfa7fae */ /* 0x0003e2000f12187c */
[----:B--2---:R-:W-:-:S03]  /*18170*/  IMAD.WIDE R14, R3, 0x4, R242 ;  /* 0x00000004030e7825 */ /* 0x004fc600078e02f2 */
        /* <DEDUP_REMOVED lines=42> */
[----:B----4-:R-:W-:Y:S01]  /*18420*/  IMAD.WIDE R8, R3, 0x4, R236 ;  /* 0x0000000403087825 */ /* 0x010fe200078e02ec */
[----:B------:R-:W-:-:S02]  /*18430*/  IADD3 R3, R154, -0x57, RZ ;  /* 0xffffffa99a037810 */ /* 0x000fc40007ffe0ff */
[----:B------:R3:W-:Y:S01]  /*18440*/  STL.64 [R1+0xe78], R12 ;  /* 0x000e780c01007387 */ /* 0x0007e20000100a00 */
[----:B------:R-:W4:Y:S03]  /*18450*/  LDC R154, c[0x0][0x230] ;  /* 0x00008c00ff9a7b82 */ /* 0x000f260000000800 */
[----:B------:R3:W-:Y:S01]  /*18460*/  LDGSTS.E [R250+0x14000], desc[UR60][R12.64], !P3 ;  /* 0x140000000cfa7fae */ /* 0x0007e2000d92187c */
[----:B-1----:R-:W-:-:S03]  /*18470*/  IMAD.WIDE R14, R4, 0x4, R242 ;  /* 0x00000004040e7825 */ /* 0x002fc600078e02f2 */
        /* <DEDUP_REMOVED lines=10> */
[----:B---3--:R-:W-:-:S03]  /*18520*/  IMAD.WIDE R8, R4, 0x4, R236 ;  /* 0x0000000404087825 */ /* 0x008fc600078e02ec */
[----:B------:R3:W-:Y:S01]  /*18530*/  STL.64 [R1+0xe58], R12 ;  /* 0x000e580c01007387 */ /* 0x0007e20000100a00 */
[----:B------:R-:W-:-:S03]  /*18540*/  VIADD R4, R5, 0xffffffa8 ;  /* 0xffffffa805047836 */ /* 0x000fc60000000000 */
[----:B------:R3:W-:Y:S01]  /*18550*/  LDGSTS.E [R250+0x14004], desc[UR60][R12.64], !P2 ;  /* 0x140040000cfa7fae */ /* 0x0007e2000d12187c */
[----:B------:R-:W4:Y:S03]  /*18560*/  LDC R5, c[0x0][0x230] ;  /* 0x00008c00ff057b82 */ /* 0x000f260000000800 */
        /* <DEDUP_REMOVED lines=27> */
[----:B----4-:R-:W-:Y:S01]  /*18720*/  IMAD.WIDE R8, R4, 0x4, R236 ;  /* 0x0000000404087825 */ /* 0x010fe200078e02ec */
[----:B------:R-:W-:-:S02]  /*18730*/  IADD3 R4, R154, -0x76, RZ ;  /* 0xffffff8a9a047810 */ /* 0x000fc40007ffe0ff */
[----:B------:R3:W-:Y:S01]  /*18740*/  STL.64 [R1+0xe18], R12 ;  /* 0x000e180c01007387 */ /* 0x0007e20000100a00 */
[----:B------:R-:W4:Y:S03]  /*18750*/  LDC R154, c[0x0][0x230] ;  /* 0x00008c00ff9a7b82 */ /* 0x000f260000000800 */
[----:B------:R3:W-:Y:S01]  /*18760*/  LDGSTS.E [R250+0x1400c], desc[UR60][R12.64], !P6 ;  /* 0x1400c0000cfa7fae */ /* 0x0007e2000f12187c */
[----:B--2---:R-:W-:-:S03]  /*18770*/  IMAD.WIDE R14, R3, 0x4, R242 ;  /* 0x00000004030e7825 */ /* 0x004fc600078e02f2 */
        /* <DEDUP_REMOVED lines=69> */
[----:B------:R-:W-:Y:S01]  /*18bd0*/  ISETP.GE.U32.AND P2, PT, R4, 0x7fffff67, PT ;  /* 0x7fffff670400780c */ /* 0x000fe20003f46070 */
[C---:B--2---:R-:W-:Y:S02]  /*18be0*/  IMAD.WIDE R10, R3.reuse, 0x4, R238 ;  /* 0x00000004030a7825 */ /* 0x044fe400078e02ee */
        /* <DEDUP_REMOVED lines=19> */
[----:B-1----:R-:W-:Y:S01]  /*18d20*/  IMAD.WIDE R8, R4, 0x4, R236 ;  /* 0x0000000404087825 */ /* 0x002fe200078e02ec */
[----:B----4-:R-:W-:-:S02]  /*18d30*/  IADD3 R4, R154, -0x1c, RZ ;  /* 0xffffffe49a047810 */ /* 0x010fc40007ffe0ff */
[----:B------:R2:W-:Y:S01]  /*18d40*/  STL.64 [R1+0x760], R14 ;  /* 0x0007600e01007387 */ /* 0x0005e20000100a00 */
[----:B------:R-:W1:Y:S03]  /*18d50*/  LDC R154, c[0x0][0x230] ;  /* 0x00008c00ff9a7b82 */ /* 0x000e660000000800 */
[----:B------:R4:W-:Y:S04]  /*18d60*/  LDGSTS.E [R250+0x38004], desc[UR60][R10.64], !P6 ;  /* 0x380040000afa7fae */ /* 0x0009e8000f12187c */
        /* <DEDUP_REMOVED lines=9> */
[----:B----4-:R-:W-:-:S03]  /*18e00*/  IMAD.WIDE R10, R3, 0x4, R238 ;  /* 0x00000004030a7825 */ /* 0x010fc600078e02ee */
        /* <DEDUP_REMOVED lines=14> */
[----:B------:R3:W-:Y:S02]  /*18ef0*/  LDGSTS.E [R250+0x3000c], desc[UR60][R14.64], !P4 ;  /* 0x3000c0000efa7fae */ /* 0x0007e4000e12187c */
[----:B------:R-:W-:-:S02]  /*18f00*/  VIADD R3, R6, 0xffffffc6 ;  /* 0xffffffc606037836 */ /* 0x000fc40000000000 */
[----:B------:R1:W-:Y:S01]  /*18f10*/  LDGSTS.E [R250+0x3400c], desc[UR60][R12.64], !P4 ;  /* 0x3400c0000cfa7fae */ /* 0x0003e2000e12187c */
[----:B------:R-:W4:Y:S01]  /*18f20*/  LDC R6, c[0x0][0x230] ;  /* 0x00008c00ff067b82 */ /* 0x000f220000000800 */
[----:B--2---:R-:W-:Y:S02]  /*18f30*/  IMAD.WIDE R8, R4, 0x4, R236 ;  /* 0x0000000404087825 */ /* 0x004fe400078e02ec */
[----:B------:R2:W-:Y:S04]  /*18f40*/  LDGSTS.E [R250+0x3800c], desc[UR60][R10.64], !P4 ;  /* 0x3800c0000afa7fae */ /* 0x0005e8000e12187c */
[----:B------:R2:W-:Y:S01]  /*18f50*/  LDGSTS.E [R250+0x3c00c], desc[UR60][R8.64], !P4 ;  /* 0x3c00c00008fa7fae */ /* 0x0005e2000e12187c */
[----:B------:R-:W-:Y:S01]  /*18f60*/  ISETP.GE.U32.AND P4, PT, R3, 0x7fffff47, PT ;  /* 0x7fffff470300780c */ /* 0x000fe20003f86070 */
[----:B------:R-:W-:-:S02]  /*18f70*/  IMAD R3, R2, 0x18, RZ ;  /* 0x0000001802037824 */ /* 0x000fc400078e02ff */
[----:B------:R3:W-:Y:S01]  /*18f80*/  STL.64 [R1+0x720], R14 ;  /* 0x0007200e01007387 */ /* 0x0007e20000100a00 */
[----:B------:R-:W-:-:S03]  /*18f90*/  LOP3.LUT R251, R0, 0x60, RZ, 0x3c, !PT ;  /* 0x0000006000fb7812 */ /* 0x000fc600078e3cff */
[----:B------:R1:W-:Y:S04]  /*18fa0*/  STL.64 [R1+0x718], R12 ;  /* 0x0007180c01007387 */ /* 0x0003e80000100a00 */
[----:B------:R2:W-:Y:S01]  /*18fb0*/  STL.64 [R1+0x710], R10 ;  /* 0x0007100a01007387 */ /* 0x0005e20000100a00 */
[----:B------:R-:W-:-:S03]  /*18fc0*/  IADD3 R251, R251, UR4, RZ ;  /* 0x00000004fbfb7c10 */ /* 0x000fc6000fffe0ff */
[----:B------:R2:W-:Y:S01]  /*18fd0*/  STL.64 [R1+0x708], R8 ;  /* 0x0007080801007387 */ /* 0x0005e20000100a00 */
[----:B---3--:R-:W-:-:S04]  /*18fe0*/  IMAD.WIDE R14, R3, 0x4, R242 ;  /* 0x00000004030e7825 */ /* 0x008fc800078e02f2 */
[----:B-1----:R-:W-:-:S04]  /*18ff0*/  IMAD.WIDE R12, R3, 0x4, R240 ;  /* 0x00000004030c7825 */ /* 0x002fc800078e02f0 */
[----:B--2---:R-:W-:-:S04]  /*19000*/  IMAD.WIDE R10, R3, 0x4, R238 ;  /* 0x00000004030a7825 */ /* 0x004fc800078e02ee */
[----:B------:R-:W-:Y:S01]  /*19010*/  IMAD.WIDE R8, R3, 0x4, R236 ;  /* 0x0000000403087825 */ /* 0x000fe200078e02ec */
[----:B------:R1:W-:Y:S03]  /*19020*/  LDGSTS.E [R251], desc[UR60][R14.64], !P3 ;  /* 0x000000000efb7fae */ /* 0x0003e6000d92187c */
[----:B------:R-:W-:Y:S01]  /*19030*/  VIADD R3, R154, 0xffffffc5 ;  /* 0xffffffc59a037836 */ /* 0x000fe20000000000 */
[----:B------:R1:W-:Y:S01]  /*19040*/  STL.64 [R1+0x1180], R14 ;  /* 0x0011800e01007387 */ /* 0x0003e20000100a00 */
        /* <DEDUP_REMOVED lines=45> */
[----:B---3--:R-:W-:-:S03]  /*19320*/  IMAD.WIDE R8, R4, 0x4, R236 ;  /* 0x0000000404087825 */ /* 0x008fc600078e02ec */
        /* <DEDUP_REMOVED lines=190> */
[----:B------:R3:W-:Y:S02]  /*19f10*/  LDGSTS.E [R251+0x3000c], desc[UR60][R14.64], !P6 ;  /* 0x3000c0000efb7fae */ /* 0x0007e4000f12187c */
[----:B------:R-:W-:-:S02]  /*19f20*/  VIADD R3, R154, 0xffffffc2 ;  /* 0xffffffc29a037836 */ /* 0x000fc40000000000 */
[----:B------:R4:W-:Y:S01]  /*19f30*/  LDGSTS.E [R251+0x3400c], desc[UR60][R12.64], !P6 ;  /* 0x3400c0000cfb7fae */ /* 0x0009e2000f12187c */
[----:B------:R-:W-:Y:S01]  /*19f40*/  LOP3.LUT R252, R0, 0x70, RZ, 0x3c, !PT ;  /* 0x0000007000fc7812 */ /* 0x000fe200078e3cff */
[----:B------:R-:W2:Y:S01]  /*19f50*/  LDC R154, c[0x0][0x230] ;  /* 0x00008c00ff9a7b82 */ /* 0x000ea20000000800 */
[----:B-1----:R-:W-:Y:S01]  /*19f60*/  IMAD.WIDE R8, R4, 0x4, R236 ;  /* 0x0000000404087825 */ /* 0x002fe200078e02ec */
[----:B------:R1:W-:Y:S04]  /*19f70*/  LDGSTS.E [R251+0x3800c], desc[UR60][R10.64], !P6 ;  /* 0x3800c0000afb7fae */ /* 0x0003e8000f12187c */
[----:B------:R1:W-:Y:S01]  /*19f80*/  LDGSTS.E [R251+0x3c00c], desc[UR60][R8.64], !P6 ;  /* 0x3c00c00008fb7fae */ /* 0x0003e2000f12187c */
[----:B------:R-:W-:Y:S01]  /*19f90*/  ISETP.GE.U32.AND P6, PT, R3, 0x7fffff43, PT ;  /* 0x7fffff430300780c */ /* 0x000fe20003fc6070 */
[----:B------:R-:W-:Y:S01]  /*19fa0*/  IMAD R3, R2, 0x1c, RZ ;  /* 0x0000001c02037824 */ /* 0x000fe200078e02ff */
[----:B------:R-:W2:Y:S01]  /*19fb0*/  LDC R4, c[0x0][0x230] ;  /* 0x00008c00ff047b82 */ /* 0x000ea20000000800 */
[----:B------:R3:W-:Y:S01]  /*19fc0*/  STL.64 [R1+0x6a0], R14 ;  /* 0x0006a00e01007387 */ /* 0x0007e20000100a00 */
[----:B------:R-:W-:-:S03]  /*19fd0*/  VIADD R252, R252, UR4 ;  /* 0x00000004fcfc7c36 */ /* 0x000fc60008000000 */
[----:B------:R4:W-:Y:S04]  /*19fe0*/  STL.64 [R1+0x698], R12 ;  /* 0x0006980c01007387 */ /* 0x0009e80000100a00 */
[----:B------:R1:W-:Y:S01]  /*19ff0*/  STL.64 [R1+0x690], R10 ;  /* 0x0006900a01007387 */ /* 0x0003e20000100a00 */
[----:B---3--:R-:W-:-:S03]  /*1a000*/  IMAD.WIDE R14, R3, 0x4, R242 ;  /* 0x00000004030e7825 */ /* 0x008fc600078e02f2 */
[----:B------:R3:W-:Y:S01]  /*1a010*/  STL.64 [R1+0x688], R8 ;  /* 0x0006880801007387 */ /* 0x0007e20000100a00 */
[----:B----4-:R-:W-:-:S03]  /*1a020*/  IMAD.WIDE R12, R3, 0x4, R240 ;  /* 0x00000004030c7825 */ /* 0x010fc600078e02f0 */
[----:B------:R-:W-:Y:S01]  /*1a030*/  STL.64 [R1+0x2d78], R250 ;  /* 0x002d78fa01007387 */ /* 0x000fe20000100a00 */
[----:B-1----:R-:W-:-:S03]  /*1a040*/  IMAD.WIDE R10, R3, 0x4, R238 ;  /* 0x00000004030a7825 */ /* 0x002fc600078e02ee */
[----:B------:R1:W-:Y:S01]  /*1a050*/  STL.64 [R1+0x600], R14 ;  /* 0x0006000e01007387 */ /* 0x0003e20000100a00 */
[----:B---3--:R-:W-:Y:S01]  /*1a060*/  IMAD.WIDE R8, R3, 0x4, R236 ;  /* 0x0000000403087825 */ /* 0x008fe200078e02ec */
[----:B------:R-:W-:Y:S02]  /*1a070*/  IADD3 R3, R5, -0x3f, RZ ;  /* 0xffffffc105037810 */ /* 0x000fe40007ffe0ff */
[----:B------:R1:W-:Y:S01]  /*1a080*/  LDGSTS.E [R252], desc[UR60][R14.64], !P0 ;  /* 0x000000000efc7fae */ /* 0x0003e2000c12187c */
[----:B------:R-:W3:Y:S01]  /*1a090*/  LDC R5, c[0x0][0x230] ;  /* 0x00008c00ff057b82 */ /* 0x000ee20000000800 */
[----:B------:R-:W-:Y:S02]  /*1a0a0*/  IMAD R0, R2, 0x1d, RZ ;  /* 0x0000001d02007824 */ /* 0x000fe400078e02ff */
        /* <DEDUP_REMOVED lines=40> */
[----:B------:R-:W-:Y:S01]  /*1a330*/  ISETP.GE.U32.AND P3, PT, R3, 0x7fffff24, PT ;  /* 0x7fffff240300780c */ /* 0x000fe20003f66070 */
[----:B-1----:R-:W-:Y:S02]  /*1a340*/  IMAD.WIDE R10, R0, 0x4, R238 ;  /* 0x00000004000a7825 */ /* 0x002fe400078e02ee */
[----:B------:R1:W-:Y:S02]  /*1a350*/  STL.64 [R1+0x5a0], R14 ;  /* 0x0005a00e01007387 */ /* 0x0003e40000100a00 */
[----:B------:R-:W-:Y:S02]  /*1a360*/  IMAD R3, R2, 0x3c, RZ ;  /* 0x0000003c02037824 */ /* 0x000fe400078e02ff */
[----:B------:R1:W-:Y:S01]  /*1a370*/  LDGSTS.E [R252+0xc], desc[UR60][R14.64], !P2 ;  /* 0x0000c0000efc7fae */ /* 0x0003e2000d12187c */
[----:B--2---:R-:W-:Y:S01]  /*1a380*/  IMAD.WIDE R8, R0, 0x4, R236 ;  /* 0x0000000400087825 */ /* 0x004fe200078e02ec */
[----:B------:R-:W-:-:S02]  /*1a390*/  IADD3 R0, R5, -0x5e, RZ ;  /* 0xffffffa205007810 */ /* 0x000fc40007ffe0ff */
        /* <DEDUP_REMOVED lines=10> */
[C---:B----4-:R-:W-:Y:S02]  /*1a440*/  IMAD.WIDE R10, R3.reuse, 0x4, R238 ;  /* 0x00000004030a7825 */ /* 0x050fe400078e02ee */
[----:B------:R2:W-:Y:S02]  /*1a450*/  STL.64 [R1+0x580], R14 ;  /* 0x0005800e01007387 */ /* 0x0005e40000100a00 */
[----:B------:R-:W-:Y:S02]  /*1a460*/  IMAD R0, R2, 0x3d, RZ ;  /* 0x0000003d02007824 */ /* 0x000fe400078e02ff */
        /* <DEDUP_REMOVED lines=16> */
[----:B------:R2:W-:Y:S01]  /*1a570*/  STL.64 [R1+0x560], R14 ;  /* 0x0005600e01007387 */ /* 0x0005e20000100a00 */
[----:B-1----:R-:W-:-:S03]  /*1a580*/  IMAD.WIDE R8, R0, 0x4, R236 ;  /* 0x0000000400087825 */ /* 0x002fc600078e02ec */
[----:B------:R1:W-:Y:S01]  /*1a590*/  LDGSTS.E [R252+0x14004], desc[UR60][R12.64], !P6 ;  /* 0x140040000cfc7fae */ /* 0x0003e2000f12187c */
[----:B------:R-:W-:-:S03]  /*1a5a0*/  VIADD R0, R4, 0xffffffa0 ;  /* 0xffffffa004007836 */ /* 0x000fc60000000000 */
        /* <DEDUP_REMOVED lines=9> */
[C---:B---3--:R-:W-:Y:S01]  /*1a640*/  IMAD.WIDE R10, R3.reuse, 0x4, R238 ;  /* 0x00000004030a7825 */ /* 0x048fe200078e02ee */
[----:B------:R1:W-:Y:S04]  /*1a650*/  STL.64 [R1+0x540], R14 ;  /* 0x0005400e01007387 */ /* 0x0003e80000100a00 */
[----:B------:R1:W-:Y:S01]  /*1a660*/  LDGSTS.E [R252+0x10008], desc[UR60][R14.64], !P0 ;  /* 0x100080000efc7fae */ /* 0x0003e2000c12187c */
[----:B--2---:R-:W-:Y:S01]  /*1a670*/  IMAD.WIDE R8, R3, 0x4, R236 ;  /* 0x0000000403087825 */ /* 0x004fe200078e02ec */
[----:B------:R-:W-:Y:S02]  /*1a680*/  IADD3 R3, R5, -0x7d, RZ ;  /* 0xffffff8305037810 */ /* 0x000fe40007ffe0ff */
        /* <DEDUP_REMOVED lines=15> */
[----:B------:R2:W-:Y:S01]  /*1a780*/  LDGSTS.E [R252+0x1800c], desc[UR60][R10.64], !P4 ;  /* 0x1800c0000afc7fae */ /* 0x0005e2000e12187c */
[----:B----4-:R-:W-:-:S03]  /*1a790*/  VIADD R0, R6, 0xffffff82 ;  /* 0xffffff8206007836 */ /* 0x010fc60000000000 */
[----:B------:R1:W-:Y:S01]  /*1a7a0*/  STL.64 [R1+0x520], R14 ;  /* 0x0005200e01007387 */ /* 0x0003e20000100a00 */
[----:B------:R-:W-:-:S03]  /*1a7b0*/  IMAD R4, R2, 0x5e, RZ ;  /* 0x0000005e02047824 */ /* 0x000fc600078e02ff */
[----:B------:R4:W-:Y:S01]  /*1a7c0*/  LDGSTS.E [R252+0x1c00c], desc[UR60][R8.64], !P4 ;  /* 0x1c00c00008fc7fae */ /* 0x0009e2000e12187c */
[----:B------:R-:W-:Y:S01]  /*1a7d0*/  ISETP.GE.U32.AND P4, PT, R0, 0x7fffff03, PT ;  /* 0x7fffff030000780c */ /* 0x000fe20003f86070 */
[----:B------:R-:W-:Y:S02]  /*1a7e0*/  IMAD R0, R2, 0x5d, RZ ;  /* 0x0000005d02007824 */ /* 0x000fe400078e02ff */
[----:B------:R3:W-:Y:S01]  /*1a7f0*/  STL.64 [R1+0x518], R12 ;  /* 0x0005180c01007387 */ /* 0x0007e20000100a00 */
[----:B-1----:R-:W-:-:S03]  /*1a800*/  IMAD.WIDE R14, R3, 0x4, R242 ;  /* 0x00000004030e7825 */ /* 0x002fc600078e02f2 */
[----:B------:R2:W-:Y:S04]  /*1a810*/  STL.64 [R1+0x510], R10 ;  /* 0x0005100a01007387 */ /* 0x0005e80000100a00 */
[----:B------:R4:W-:Y:S01]  /*1a820*/  STL.64 [R1+0x508], R8 ;  /* 0x0005080801007387 */ /* 0x0009e20000100a00 */
[----:B---3--:R-:W-:-:S03]  /*1a830*/  IMAD.WIDE R12, R3, 0x4, R240 ;  /* 0x00000004030c7825 */ /* 0x008fc600078e02f0 */
[----:B------:R1:W-:Y:S01]  /*1a840*/  STL.64 [R1+0x500], R14 ;  /* 0x0005000e01007387 */ /* 0x0003e20000100a00 */
[----:B--2---:R-:W-:-:S03]  /*1a850*/  IMAD.WIDE R10, R3, 0x4, R238 ;  /* 0x00000004030a7825 */ /* 0x004fc600078e02ee */
[----:B------:R1:W-:Y:S01]  /*1a860*/  LDGSTS.E [R252+0x20000], desc[UR60][R14.64], !P3 ;  /* 0x200000000efc7fae */ /* 0x0003e2000d92187c */
[----:B----4-:R-:W-:-:S03]  /*1a870*/  IMAD.WIDE R8, R3, 0x4, R236 ;  /* 0x0000000403087825 */ /* 0x010fc600078e02ec */
[----:B------:R2:W-:Y:S01]  /*1a880*/  STL.64 [R1+0x4f8], R12 ;  /* 0x0004f80c01007387 */ /* 0x0005e20000100a00 */
[----:B------:R-:W-:-:S03]  /*1a890*/  IMAD.WIDE R22, R0, 0x4, R242 ;  /* 0x0000000400167825 */ /* 0x000fc600078e02f2 */
[----:B------:R2:W-:Y:S01]  /*1a8a0*/  LDGSTS.E [R252+0x24000], desc[UR60][R12.64], !P3 ;  /* 0x240000000cfc7fae */ /* 0x0005e2000d92187c */
[----:B------:R-:W-:-:S03]  /*1a8b0*/  IMAD.WIDE R20, R0, 0x4, R240 ;  /* 0x0000000400147825 */ /* 0x000fc600078e02f0 */
[----:B------:R3:W-:Y:S01]  /*1a8c0*/  STL.64 [R1+0x4f0], R10 ;  /* 0x0004f00a01007387 */ /* 0x0007e20000100a00 */
[----:B-1----:R-:W-:-:S03]  /*1a8d0*/  IMAD.WIDE R14, R4, 0x4, R242 ;  /* 0x00000004040e7825 */ /* 0x002fc600078e02f2 */
[----:B------:R3:W-:Y:S01]  /*1a8e0*/  LDGSTS.E [R252+0x28000], desc[UR60][R10.64], !P3 ;  /* 0x280000000afc7fae */ /* 0x0007e2000d92187c */
[----:B------:R-:W-:Y:S02]  /*1a8f0*/  VIADD R3, R154, 0xffffff81 ;  /* 0xffffff819a037836 */ /* 0x000fe40000000000 */
[C---:B------:R-:W-:Y:S01]  /*1a900*/  IMAD.WIDE R18, R0.reuse, 0x4, R238 ;  /* 0x0000000400127825 */ /* 0x040fe200078e02ee */
[----:B------:R1:W-:Y:S03]  /*1a910*/  STL.64 [R1+0x4e8], R8 ;  /* 0x0004e80801007387 */ /* 0x0003e60000100a00 */
[----:B------:R-:W-:Y:S01]  /*1a920*/  IMAD.WIDE R16, R0, 0x4, R236 ;  /* 0x0000000400107825 */ /* 0x000fe200078e02ec */
[----:B------:R1:W-:Y:S01]  /*1a930*/  LDGSTS.E [R252+0x2c000], desc[UR60][R8.64], !P3 ;  /* 0x2c00000008fc7fae */ /* 0x0003e2000d92187c */
[----:B------:R-:W-:Y:S02]  /*1a940*/  ISETP.GE.U32.AND P3, PT, R3, 0x7fffff02, PT ;  /* 0x7fffff020300780c */ /* 0x000fe40003f66070 */
[----:B--2---:R-:W-:Y:S01]  /*1a950*/  IMAD.WIDE R12, R4, 0x4, R240 ;  /* 0x00000004040c7825 */ /* 0x004fe200078e02f0 */
[----:B------:R-:W-:Y:S01]  /*1a960*/  STL.64 [R1+0x4e0], R22 ;  /* 0x0004e01601007387 */ /* 0x000fe20000100a00 */
[----:B------:R-:W-:-:S02]  /*1a970*/  IADD3 R3, R5, -0x80, RZ ;  /* 0xffffff8005037810 */ /* 0x000fc40007ffe0ff */
[C---:B---3--:R-:W-:Y:S01]  /*1a980*/  IMAD.WIDE R10, R4.reuse, 0x4, R238 ;  /* 0x00000004040a7825 */ /* 0x048fe200078e02ee */
[----:B------:R-:W-:Y:S04]  /*1a990*/  LDGSTS.E [R252+0x20004], desc[UR60][R22.64], !P2 ;  /* 0x2000400016fc7fae */ /* 0x000fe8000d12187c */
[----:B------:R-:W-:Y:S01]  /*1a9a0*/  STL.64 [R1+0x4c0], R14 ;  /* 0x0004c00e01007387 */ /* 0x000fe20000100a00 */
[----:B-1----:R-:W-:-:S03]  /*1a9b0*/  IMAD.WIDE R8, R4, 0x4, R236 ;  /* 0x0000000404087825 */ /* 0x002fc600078e02ec */
[----:B------:R-:W-:Y:S01]  /*1a9c0*/  LDGSTS.E [R252+0x24004], desc[UR60][R20.64], !P2 ;  /* 0x2400400014fc7fae */ /* 0x000fe2000d12187c */
[----:B------:R-:W-:-:S03]  /*1a9d0*/  IMAD R5, R2, 0x5f, RZ ;  /* 0x0000005f02057824 */ /* 0x000fc600078e02ff */
[----:B------:R-:W-:Y:S01]  /*1a9e0*/  STL.64 [R1+0x4d8], R20 ;  /* 0x0004d81401007387 */ /* 0x000fe20000100a00 */
[----:B------:R-:W-:-:S03]  /*1a9f0*/  IMAD R244, R2, 0x7c, RZ ;  /* 0x0000007c02f47824 */ /* 0x000fc600078e02ff */
[----:B------:R-:W-:Y:S04]  /*1aa00*/  LDGSTS.E [R252+0x28004], desc[UR60][R18.64], !P2 ;  /* 0x2800400012fc7fae */ /* 0x000fe8000d12187c */
[----:B------:R-:W-:Y:S04]  /*1aa10*/  STL.64 [R1+0x4d0], R18 ;  /* 0x0004d01201007387 */ /* 0x000fe80000100a00 */
[----:B------:R-:W-:Y:S04]  /*1aa20*/  LDGSTS.E [R252+0x2c004], desc[UR60][R16.64], !P2 ;  /* 0x2c00400010fc7fae */ /* 0x000fe8000d12187c */
[----:B------:R-:W-:Y:S04]  /*1aa30*/  STL.64 [R1+0x4c8], R16 ;  /* 0x0004c81001007387 */ /* 0x000fe80000100a00 */
[----:B------:R-:W-:Y:S01]  /*1aa40*/  LDGSTS.E [R252+0x20008], desc[UR60][R14.64], !P5 ;  /* 0x200080000efc7fae */ /* 0x000fe2000e92187c */
[----:B------:R-:W-:-:S03]  /*1aa50*/  IMAD.WIDE R116, R5, 0x4, R242 ;  /* 0x0000000405747825 */ /* 0x000fc600078e02f2 */
[----:B------:R1:W-:Y:S04]  /*1aa60*/  STL.64 [R1+0x4b8], R12 ;  /* 0x0004b80c01007387 */ /* 0x0003e80000100a00 */
[----:B------:R1:W-:Y:S01]  /*1aa70*/  LDGSTS.E [R252+0x24008], desc[UR60][R12.64], !P5 ;  /* 0x240080000cfc7fae */ /* 0x0003e2000e92187c */
[----:B------:R-:W-:-:S03]  /*1aa80*/  IMAD.WIDE R52, R244, 0x4, R242 ;  /* 0x00000004f4347825 */ /* 0x000fc600078e02f2 */
[----:B------:R2:W-:Y:S04]  /*1aa90*/  STL.64 [R1+0x4b0], R10 ;  /* 0x0004b00a01007387 */ /* 0x0005e80000100a00 */
[----:B------:R2:W-:Y:S01]  /*1aaa0*/  LDGSTS.E [R252+0x28008], desc[UR60][R10.64], !P5 ;  /* 0x280080000afc7fae */ /* 0x0005e2000e92187c */
[----:B-1----:R-:W-:-:S03]  /*1aab0*/  IMAD R12, R2, 0x7d, RZ ;  /* 0x0000007d020c7824 */ /* 0x002fc600078e02ff */
[----:B------:R1:W-:Y:S01]  /*1aac0*/  STL.64 [R1+0x4a8], R8 ;  /* 0x0004a80801007387 */ /* 0x0003e20000100a00 */
[----:B------:R-:W-:-:S03]  /*1aad0*/  IMAD.WIDE R100, R5, 0x4, R240 ;  /* 0x0000000405647825 */ /* 0x000fc600078e02f0 */
[----:B------:R1:W-:Y:S01]  /*1aae0*/  LDGSTS.E [R252+0x2c008], desc[UR60][R8.64], !P5 ;  /* 0x2c00800008fc7fae */ /* 0x0003e2000e92187c */
[C---:B--2---:R-:W-:Y:S02]  /*1aaf0*/  IMAD R11, R2.reuse, 0x7e, RZ ;  /* 0x0000007e020b7824 */ /* 0x044fe400078e02ff */
[----:B------:R-:W-:Y:S01]  /*1ab00*/  IMAD R10, R2, 0x7f, RZ ;  /* 0x0000007f020a7824 */ /* 0x000fe200078e02ff */
[----:B------:R-:W-:Y:S01]  /*1ab10*/  STL.64 [R1+0x4a0], R116 ;  /* 0x0004a07401007387 */ /* 0x000fe20000100a00 */
[----:B------:R-:W-:-:S04]  /*1ab20*/  IMAD.WIDE R28, R11, 0x4, R242 ;  /* 0x000000040b1c7825 */ /* 0x000fc800078e02f2 */
[--C-:B-1----:R-:W-:Y:S01]  /*1ab30*/  IMAD.WIDE R8, R12, 0x4, R242.reuse ;  /* 0x000000040c087825 */ /* 0x102fe200078e02f2 */
[----:B------:R-:W-:Y:S03]  /*1ab40*/  STL.64 [R1+0x680], R52 ;  /* 0x0006803401007387 */ /* 0x000fe60000100a00 */
[----:B------:R-:W-:Y:S01]  /*1ab50*/  IMAD.WIDE R16, R10, 0x4, R242 ;  /* 0x000000040a107825 */ /* 0x000fe200078e02f2 */
[----:B------:R1:W-:Y:S03]  /*1ab60*/  STL.64 [R1+0x660], R8 ;  /* 0x0006600801007387 */ /* 0x0003e60000100a00 */
[C---:B------:R-:W-:Y:S01]  /*1ab70*/  IMAD.WIDE R84, R5.reuse, 0x4, R238 ;  /* 0x0000000405547825 */ /* 0x040fe200078e02ee */
[----:B------:R-:W-:Y:S03]  /*1ab80*/  STL.64 [R1+0x640], R28 ;  /* 0x0006401c01007387 */ /* 0x000fe60000100a00 */
[----:B------:R-:W-:Y:S01]  /*1ab90*/  IMAD.WIDE R68, R5, 0x4, R236 ;  /* 0x0000000405447825 */ /* 0x000fe200078e02ec */
[----:B------:R2:W-:Y:S03]  /*1aba0*/  STL.64 [R1+0x498], R100 ;  /* 0x0004986401007387 */ /* 0x0005e60000100a00 */
[C---:B------:R-:W-:Y:S01]  /*1abb0*/  IMAD.WIDE R36, R244.reuse, 0x4, R240 ;  /* 0x00000004f4247825 */ /* 0x040fe200078e02f0 */
[----:B------:R-:W-:Y:S03]  /*1abc0*/  STL.64 [R1+0x620], R16 ;  /* 0x0006201001007387 */ /* 0x000fe60000100a00 */
[C---:B------:R-:W-:Y:S01]  /*1abd0*/  IMAD.WIDE R20, R244.reuse, 0x4, R238 ;  /* 0x00000004f4147825 */ /* 0x040fe200078e02ee */
[----:B------:R3:W-:Y:S03]  /*1abe0*/  STL.64 [R1+0x490], R84 ;  /* 0x0004905401007387 */ /* 0x0007e60000100a00 */
[----:B------:R-:W-:Y:S01]  /*1abf0*/  IMAD.WIDE R18, R244, 0x4, R236 ;  /* 0x00000004f4127825 */ /* 0x000fe200078e02ec */
[----:B------:R4:W-:Y:S03]  /*1ac00*/  STL.64 [R1+0x488], R68 ;  /* 0x0004884401007387 */ /* 0x0009e60000100a00 */
[C---:B------:R-:W-:Y:S01]  /*1ac10*/  IMAD.WIDE R34, R12.reuse, 0x4, R240 ;  /* 0x000000040c227825 */ /* 0x040fe200078e02f0 */
[----:B------:R4:W-:Y:S03]  /*1ac20*/  STL.64 [R1+0x678], R36 ;  /* 0x0006782401007387 */ /* 0x0009e60000100a00 */
[C---:B------:R-:W-:Y:S01]  /*1ac30*/  IMAD.WIDE R32, R12.reuse, 0x4, R238 ;  /* 0x000000040c207825 */ /* 0x040fe200078e02ee */
[----:B------:R4:W-:Y:S03]  /*1ac40*/  STL.64 [R1+0x670], R20 ;  /* 0x0006701401007387 */ /* 0x0009e60000100a00 */
[----:B------:R-:W-:Y:S01]  /*1ac50*/  IMAD.WIDE R30, R12, 0x4, R236 ;  /* 0x000000040c1e7825 */ /* 0x000fe200078e02ec */
[----:B------:R4:W-:Y:S03]  /*1ac60*/  STL.64 [R1+0x668], R18 ;  /* 0x0006681201007387 */ /* 0x0009e60000100a00 */
[C---:B------:R-:W-:Y:S01]  /*1ac70*/  IMAD.WIDE R26, R11.reuse, 0x4, R240 ;  /* 0x000000040b1a7825 */ /* 0x040fe200078e02f0 */
[----:B------:R4:W-:Y:S03]  /*1ac80*/  STL.64 [R1+0x658], R34 ;  /* 0x0006582201007387 */ /* 0x0009e60000100a00 */
[C---:B------:R-:W-:Y:S01]  /*1ac90*/  IMAD.WIDE R24, R11.reuse, 0x4, R238 ;  /* 0x000000040b187825 */ /* 0x040fe200078e02ee */
[----:B------:R-:W-:Y:S03]  /*1aca0*/  LDGSTS.E [R252+0x2000c], desc[UR60][R116.64], !P6 ;  /* 0x2000c00074fc7fae */ /* 0x000fe6000f12187c */
[----:B------:R-:W-:Y:S01]  /*1acb0*/  IMAD.WIDE R22, R11, 0x4, R236 ;  /* 0x000000040b167825 */ /* 0x000fe200078e02ec */
[----:B------:R4:W-:Y:S03]  /*1acc0*/  STL.64 [R1+0x650], R32 ;  /* 0x0006502001007387 */ /* 0x0009e60000100a00 */
[C---:B------:R-:W-:Y:S01]  /*1acd0*/  IMAD.WIDE R14, R10.reuse, 0x4, R240 ;  /* 0x000000040a0e7825 */ /* 0x040fe200078e02f0 */
[----:B------:R-:W-:Y:S03]  /*1ace0*/  LDGSTS.E [R252+0x2400c], desc[UR60][R100.64], !P6 ;  /* 0x2400c00064fc7fae */ /* 0x000fe6000f12187c */
[C---:B------:R-:W-:Y:S01]  /*1acf0*/  IMAD.WIDE R12, R10.reuse, 0x4, R238 ;  /* 0x000000040a0c7825 */ /* 0x040fe200078e02ee */
[----:B------:R4:W-:Y:S03]  /*1ad00*/  STL.64 [R1+0x648], R30 ;  /* 0x0006481e01007387 */ /* 0x0009e60000100a00 */
[----:B------:R-:W-:Y:S01]  /*1ad10*/  IMAD.WIDE R10, R10, 0x4, R236 ;  /* 0x000000040a0a7825 */ /* 0x000fe200078e02ec */
[----:B------:R-:W-:Y:S04]  /*1ad20*/  LDGSTS.E [R252+0x2800c], desc[UR60][R84.64], !P6 ;  /* 0x2800c00054fc7fae */ /* 0x000fe8000f12187c */
[----:B------:R4:W-:Y:S04]  /*1ad30*/  STL.64 [R1+0x638], R26 ;  /* 0x0006381a01007387 */ /* 0x0009e80000100a00 */
        /* <DEDUP_REMOVED lines=11> */
[----:B------:R-:W4:Y:S04]  /*1adf0*/  LDL.64 R250, [R1+0x440] ;  /* 0x0004400001fa7983 */ /* 0x000f280000100a00 */
[----:B------:R-:W4:Y:S04]  /*1ae00*/  LDL.64 R248, [R1+0x400] ;  /* 0x0004000001f87983 */ /* 0x000f280000100a00 */
[----:B-1----:R-:W4:Y:S04]  /*1ae10*/  LDL.64 R8, [R1+0x480] ;  /* 0x0004800001087983 */ /* 0x002f280000100a00 */
[----:B------:R-:W4:Y:S04]  /*1ae20*/  LDL.64 R246, [R1+0x3c0] ;  /* 0x0003c00001f67983 */ /* 0x000f280000100a00 */
[----:B------:R-:W4:Y:S04]  /*1ae30*/  LDL.64 R220, [R1+0x380] ;  /* 0x0003800001dc7983 */ /* 0x000f280000100a00 */
[----:B------:R-:W4:Y:S04]  /*1ae40*/  LDL.64 R204, [R1+0x340] ;  /* 0x0003400001cc7983 */ /* 0x000f280000100a00 */
[----:B------:R-:W4:Y:S04]  /*1ae50*/  LDL.64 R188, [R1+0x300] ;  /* 0x0003000001bc7983 */ /* 0x000f280000100a00 */
[----:B------:R-:W4:Y:S04]  /*1ae60*/  LDL.64 R172, [R1+0x2c0] ;  /* 0x0002c00001ac7983 */ /* 0x000f280000100a00 */
[----:B------:R-:W4:Y:S04]  /*1ae70*/  LDL.64 R148, [R1+0x280] ;  /* 0x0002800001947983 */ /* 0x000f280000100a00 */
[----:B------:R-:W4:Y:S04]  /*1ae80*/  LDL.64 R132, [R1+0x240] ;  /* 0x0002400001847983 */ /* 0x000f280000100a00 */
[----:B------:R-:W4:Y:S04]  /*1ae90*/  LDL.64 R116, [R1+0x200] ;  /* 0x0002000001747983 */ /* 0x000f280000100a00 */
[----:B--2---:R-:W2:Y:S04]  /*1aea0*/  LDL.64 R100, [R1+0x1c0] ;  /* 0x0001c00001647983 */ /* 0x004ea80000100a00 */
[----:B---3--:R-:W3:Y:S04]  /*1aeb0*/  LDL.64 R84, [R1+0x180] ;  /* 0x0001800001547983 */ /* 0x008ee80000100a00 */
[----:B----4-:R-:W4:Y:S04]  /*1aec0*/  LDL.64 R68, [R1+0x140] ;  /* 0x0001400001447983 */ /* 0x010f280000100a00 */
[----:B------:R-:W4:Y:S04]  /*1aed0*/  LDL.64 R52, [R1+0x100] ;  /* 0x0001000001347983 */ /* 0x000f280000100a00 */
[----:B------:R-:W4:Y:S04]  /*1aee0*/  LDL.64 R36, [R1+0xc0] ;  /* 0x0000c00001247983 */ /* 0x000f280000100a00 */
[----:B------:R-:W4:Y:S04]  /*1aef0*/  LDL.64 R20, [R1+0x80] ;  /* 0x0000800001147983 */ /* 0x000f280000100a00 */
[----:B------:R-:W4:Y:S01]  /*1af00*/  LDL.64 R18, [R1+0x40] ;  /* 0x0000400001127983 */ /* 0x000f220000100a00 */
[----:B------:R-:W-:-:S03]  /*1af10*/  ISETP.GE.AND P5, PT, R153, R3, PT ;  /* 0x000000039900720c */ /* 0x000fc60003fa6270 */
[----:B------:R-:W4:Y:S01]  /*1af20*/  LDL.64 R152, [R1] ;  /* 0x0000000001987983 */ /* 0x000f220000100a00 */
[----:B------:R-:W-:-:S03]  /*1af30*/  ISETP.GE.U32.AND P2, PT, R3, 0x7fffff01, PT ;  /* 0x7fffff010300780c */ /* 0x000fc60003f46070 */
[----:B------:R-:W-:Y:S04]  /*1af40*/  LDGSTS.E [R252+0x34004], desc[UR60][R34.64], !P4 ;  /* 0x3400400022fc7fae */ /* 0x000fe8000e12187c */
[----:B------:R-:W-:Y:S04]  /*1af50*/  LDGSTS.E [R252+0x38004], desc[UR60][R32.64], !P4 ;  /* 0x3800400020fc7fae */ /* 0x000fe8000e12187c */
[----:B------:R-:W-:Y:S04]  /*1af60*/  LDGSTS.E [R252+0x3c004], desc[UR60][R30.64], !P4 ;  /* 0x3c0040001efc7fae */ /* 0x000fe8000e12187c */
[----:B------:R-:W4:Y:S04]  /*1af70*/  LDL.LU.64 R34, [R1+0x2de0] ;  /* 0x002de00001227983 */ /* 0x000f280000300a00 */
[----:B------:R-:W4:Y:S04]  /*1af80*/  LDL.LU.64 R32, [R1+0x2dd8] ;  /* 0x002dd80001207983 */ /* 0x000f280000300a00 */
[----:B------:R-:W4:Y:S04]  /*1af90*/  LDL.LU.64 R30, [R1+0x2dd0] ;  /* 0x002dd000011e7983 */ /* 0x000f280000300a00 */
[----:B------:R-:W-:Y:S01]  /*1afa0*/  LDGSTS.E [R252+0x30008], desc[UR60][R28.64], !P3 ;  /* 0x300080001cfc7fae */ /* 0x000fe2000d92187c */
[----:B------:R-:W-:-:S03]  /*1afb0*/  IMAD.U32 R244, RZ, RZ, UR4 ;  /* 0x00000004fff47e24 */ /* 0x000fc6000f8e00ff */
[----:B------:R-:W-:Y:S01]  /*1afc0*/  LDGSTS.E [R252+0x34008], desc[UR60][R26.64], !P3 ;  /* 0x340080001afc7fae */ /* 0x000fe2000d92187c */
[----:B------:R-:W-:-:S03]  /*1afd0*/  LOP3.LUT R0, R7, 0x10, RZ, 0x3c, !PT ;  /* 0x0000001007007812 */ /* 0x000fc600078e3cff */
[----:B------:R-:W-:Y:S04]  /*1afe0*/  LDGSTS.E [R252+0x38008], desc[UR60][R24.64], !P3 ;  /* 0x3800800018fc7fae */ /* 0x000fe8000d92187c */
[----:B------:R-:W4:Y:S01]  /*1aff0*/  LDL.LU.64 R28, [R1+0x2dc8] ;  /* 0x002dc800011c7983 */ /* 0x000f220000300a00 */
[----:B------:R-:W-:-:S03]  /*1b000*/  LOP3.LUT R2, R7, 0x20, RZ, 0x3c, !PT ;  /* 0x0000002007027812 */ /* 0x000fc600078e3cff */
[----:B------:R-:W4:Y:S01]  /*1b010*/  LDL.LU.64 R26, [R1+0x2dc0] ;  /* 0x002dc000011a7983 */ /* 0x000f220000300a00 */
[----:B------:R-:W-:-:S03]  /*1b020*/  LOP3.LUT R3, R7, 0x30, RZ, 0x3c, !PT ;  /* 0x0000003007037812 */ /* 0x000fc600078e3cff */
[----:B------:R-:W4:Y:S01]  /*1b030*/  LDL.LU.64 R24, [R1+0x2db8] ;  /* 0x002db80001187983 */ /* 0x000f220000300a00 */
[----:B------:R-:W-:-:S03]  /*1b040*/  LOP3.LUT R6, R7, 0x40, RZ, 0x3c, !PT ;  /* 0x0000004007067812 */ /* 0x000fc600078e3cff */
[----:B------:R-:W-:Y:S01]  /*1b050*/  LDGSTS.E [R252+0x3c008], desc[UR60][R22.64], !P3 ;  /* 0x3c00800016fc7fae */ /* 0x000fe2000d92187c */
[C---:B------:R-:W-:Y:S02]  /*1b060*/  LOP3.LUT R154, R7.reuse, 0x50, RZ, 0x3c, !PT ;  /* 0x00000050079a7812 */ /* 0x040fe400078e3cff */
[C---:B------:R-:W-:Y:S01]  /*1b070*/  LOP3.LUT R156, R7.reuse, 0x60, RZ, 0x3c, !PT ;  /* 0x00000060079c7812 */ /* 0x040fe200078e3cff */
[----:B------:R-:W-:Y:S01]  /*1b080*/  LDGSTS.E [R252+0x3000c], desc[UR60][R16.64], !P2 ;  /* 0x3000c00010fc7fae */ /* 0x000fe2000d12187c */
[----:B------:R-:W-:Y:S02]  /*1b090*/  LOP3.LUT R159, R7, 0x70, RZ, 0x3c, !PT ;  /* 0x00000070079f7812 */ /* 0x000fe400078e3cff */
[C---:B------:R-:W-:Y:S01]  /*1b0a0*/  IADD3 R0, R244.reuse, 0x200000, R0 ;  /* 0x00200000f4007810 */ /* 0x040fe20007ffe000 */
[----:B------:R-:W-:Y:S04]  /*1b0b0*/  LDGSTS.E [R252+0x3400c], desc[UR60][R14.64], !P2 ;  /* 0x3400c0000efc7fae */ /* 0x000fe8000d12187c */
[----:B------:R-:W4:Y:S01]  /*1b0c0*/  LDL.LU.64 R22, [R1+0x2db0] ;  /* 0x002db00001167983 */ /* 0x000f220000300a00 */
[----:B------:R-:W-:-:S02]  /*1b0d0*/  IADD3 R2, R244, 0x200000, R2 ;  /* 0x00200000f4027810 */ /* 0x000fc40007ffe002 */
[C---:B------:R-:W-:Y:S01]  /*1b0e0*/  IADD3 R3, R244.reuse, 0x200000, R3 ;  /* 0x00200000f4037810 */ /* 0x040fe20007ffe003 */
[----:B------:R-:W4:Y:S01]  /*1b0f0*/  LDL.LU.64 R16, [R1+0x2da8] ;  /* 0x002da80001107983 */ /* 0x000f220000300a00 */
[C---:B------:R-:W-:Y:S02]  /*1b100*/  IADD3 R6, R244.reuse, 0x200000, R6 ;  /* 0x00200000f4067810 */ /* 0x040fe40007ffe006 */
[C---:B------:R-:W-:Y:S01]  /*1b110*/  IADD3 R154, R244.reuse, 0x200000, R154 ;  /* 0x00200000f49a7810 */ /* 0x040fe20007ffe09a */
[----:B------:R-:W-:Y:S01]  /*1b120*/  LDGSTS.E [R252+0x3800c], desc[UR60][R12.64], !P2 ;  /* 0x3800c0000cfc7fae */ /* 0x000fe2000d12187c */
[C---:B------:R-:W-:Y:S02]  /*1b130*/  IADD3 R156, R244.reuse, 0x200000, R156 ;  /* 0x00200000f49c7810 */ /* 0x040fe40007ffe09c */
[C---:B------:R-:W-:Y:S01]  /*1b140*/  IADD3 R159, R244.reuse, 0x200000, R159 ;  /* 0x00200000f49f7810 */ /* 0x040fe20007ffe09f */
[----:B------:R-:W4:Y:S01]  /*1b150*/  LDL.LU.64 R14, [R1+0x2da0] ;  /* 0x002da000010e7983 */ /* 0x000f220000300a00 */
[----:B------:R-:W-:-:S03]  /*1b160*/  IADD3 R244, R244, 0x200000, R7 ;  /* 0x00200000f4f47810 */ /* 0x000fc60007ffe007 */
[----:B------:R-:W-:Y:S04]  /*1b170*/  LDGSTS.E [R252+0x3c00c], desc[UR60][R10.64], !P2 ;  /* 0x3c00c0000afc7fae */ /* 0x000fe8000d12187c */
[----:B------:R-:W4:Y:S04]  /*1b180*/  LDL.LU.64 R12, [R1+0x2d98] ;  /* 0x002d9800010c7983 */ /* 0x000f280000300a00 */
[----:B------:R-:W0:Y:S04]  /*1b190*/  LDGDEPBAR ;  /* 0x00000000000079af */ /* 0x000e280000000000 */
[----:B------:R-:W4:Y:S04]  /*1b1a0*/  LDL.LU.64 R10, [R1+0x2d90] ;  /* 0x002d9000010a7983 */ /* 0x000f280000300a00 */
[----:B------:R-:W-:Y:S04]  /*1b1b0*/  LDGSTS.E [R244+-0x80000], desc[UR60][R8.64], P1 ;  /* 0x8000000008f47fae */ /* 0x000fe8000892187c */
[----:B------:R-:W-:Y:S04]  /*1b1c0*/  LDGSTS.E [R244+-0x7fc00], desc[UR60][R250.64], P1 ;  /* 0x80400000faf47fae */ /* 0x000fe8000892187c */
[----:B------:R-:W-:Y:S04]  /*1b1d0*/  LDGSTS.E [R244+-0x7f800], desc[UR60][R248.64], P1 ;  /* 0x80800000f8f47fae */ /* 0x000fe8000892187c */
[----:B------:R-:W4:Y:S04]  /*1b1e0*/  LDL.LU.64 R8, [R1+0x2d88] ;  /* 0x002d880001087983 */ /* 0x000f280000300a00 */
[----:B------:R-:W4:Y:S04]  /*1b1f0*/  LDL.64 R250, [R1+0x478] ;  /* 0x0004780001fa7983 */ /* 0x000f280000100a00 */
[----:B------:R-:W-:Y:S04]  /*1b200*/  LDGSTS.E [R244+-0x7f400], desc[UR60][R246.64], P1 ;  /* 0x80c00000f6f47fae */ /* 0x000fe8000892187c */
        /* <DEDUP_REMOVED lines=15> */
[----:B--2---:R-:W-:Y:S04]  /*1b300*/  LDGSTS.E [R244+-0x7d400], desc[UR60][R100.64], P1 ;  /* 0x82c0000064f47fae */ /* 0x004fe8000892187c */
[----:B------:R-:W2:Y:S04]  /*1b310*/  LDL.64 R116, [R1+0x238] ;  /* 0x0002380001747983 */ /* 0x000ea80000100a00 */
[----:B---3--:R-:W-:Y:S04]  /*1b320*/  LDGSTS.E [R244+-0x7d000], desc[UR60][R84.64], P1 ;  /* 0x8300000054f47fae */ /* 0x008fe8000892187c */
[----:B------:R-:W3:Y:S04]  /*1b330*/  LDL.64 R100, [R1+0x1f8] ;  /* 0x0001f80001647983 */ /* 0x000ee80000100a00 */
[----:B----4-:R-:W-:Y:S04]  /*1b340*/  LDGSTS.E [R244+-0x7cc00], desc[UR60][R68.64], P1 ;  /* 0x8340000044f47fae */ /* 0x010fe8000892187c */
        /* <DEDUP_REMOVED lines=173> */
[----:B------:R1:W-:Y:S04]  /*1be20*/  LDGSTS.E [R3+-0x78680], desc[UR60][R212.64], P1 ;  /* 0x87980000d4037fae */ /* 0x0003e8000892187c */
        /* <DEDUP_REMOVED lines=85> */
[----:B------:R-:W2:Y:S04]  /*1c380*/  LDL.64 R18, [R1+0x450] ;  /* 0x0004500001127983 */ /* 0x000ea80000100a00 */
        /* <DEDUP_REMOVED lines=15> */
[----:B--2---:R-:W-:Y:S04]  /*1c480*/  LDGSTS.E [R156+-0x7fd00], desc[UR60][R18.64], P1 ;  /* 0x80300000129c7fae */ /* 0x004fe8000892187c */
[----:B------:R-:W-:Y:S04]  /*1c490*/  LDGSTS.E [R156+-0x7f900], desc[UR60][R250.64], P1 ;  /* 0x80700000fa9c7fae */ /* 0x000fe8000892187c */
[----:B------:R-:W-:Y:S04]  /*1c4a0*/  LDGSTS.E [R156+-0x7f500], desc[UR60][R248.64], P1 ;  /* 0x80b00000f89c7fae */ /* 0x000fe8000892187c */
[----:B------:R-:W2:Y:S04]  /*1c4b0*/  LDL.LU.64 R18, [R1+0x2d80] ;  /* 0x002d800001127983 */ /* 0x000ea80000300a00 */
[----:B------:R-:W2:Y:S04]  /*1c4c0*/  LDL.64 R250, [R1+0x448] ;  /* 0x0004480001fa7983 */ /* 0x000ea80000100a00 */
[----:B------:R-:W-:Y:S04]  /*1c4d0*/  LDGSTS.E [R156+-0x7f100], desc[UR60][R246.64], P1 ;  /* 0x80f00000f69c7fae */ /* 0x000fe8000892187c */
[----:B------:R-:W2:Y:S04]  /*1c4e0*/  LDL.64 R248, [R1+0x408] ;  /* 0x0004080001f87983 */ /* 0x000ea80000100a00 */
[----:B------:R-:W-:Y:S04]  /*1c4f0*/  LDGSTS.E [R156+-0x7ed00], desc[UR60][R220.64], P1 ;  /* 0x81300000dc9c7fae */ /* 0x000fe8000892187c */
[----:B------:R-:W2:Y:S04]  /*1c500*/  LDL.64 R246, [R1+0x3c8] ;  /* 0x0003c80001f67983 */ /* 0x000ea80000100a00 */
[----:B------:R-:W-:Y:S04]  /*1c510*/  LDGSTS.E [R156+-0x7e900], desc[UR60][R204.64], P1 ;  /* 0x81700000cc9c7fae */ /* 0x000fe8000892187c */
        /* <DEDUP_REMOVED lines=25> */
[----:B------:R-:W4:Y:S04]  /*1c6b0*/  LDL.64 R152, [R1+0x48] ;  /* 0x0000480001987983 */ /* 0x000f280000100a00 */
[----:B--2---:R-:W-:Y:S04]  /*1c6c0*/  LDGSTS.E [R156+-0x7b500], desc[UR60][R18.64], P1 ;  /* 0x84b00000129c7fae */ /* 0x004fe8000892187c */
        /* <DEDUP_REMOVED lines=16> */
[----:B------:R-:W2:Y:S04]  /*1c7d0*/  LDL.LU.64 R250, [R1+0x2d78] ;  /* 0x002d780001fa7983 */ /* 0x000ea80000300a00 */
[----:B------:R-:W2:Y:S04]  /*1c7e0*/  LDL.LU.64 R248, [R1+0x2d70] ;  /* 0x002d700001f87983 */ /* 0x000ea80000300a00 */
[----:B------:R-:W2:Y:S04]  /*1c7f0*/  LDL.LU.64 R246, [R1+0x2d68] ;  /* 0x002d680001f67983 */ /* 0x000ea80000300a00 */
[----:B------:R-:W-:Y:S04]  /*1c800*/  LDGSTS.E [R159+-0x7f080], desc[UR60][R220.64], P1 ;  /* 0x80f80000dc9f7fae */ /* 0x000fe8000892187c */
[----:B---3--:R-:W-:Y:S04]  /*1c810*/  LDGSTS.E [R159+-0x7ec80], desc[UR60][R204.64], P1 ;  /* 0x81380000cc9f7fae */ /* 0x008fe8000892187c */
[----:B----4-:R-:W-:Y:S04]  /*1c820*/  LDGSTS.E [R159+-0x7e880], desc[UR60][R188.64], P1 ;  /* 0x81780000bc9f7fae */ /* 0x010fe8000892187c */
[----:B------:R-:W3:Y:S04]  /*1c830*/  LDL.LU.64 R220, [R1+0x2d60] ;  /* 0x002d600001dc7983 */ /* 0x000ee80000300a00 */
[----:B------:R-:W4:Y:S04]  /*1c840*/  LDL.LU.64 R204, [R1+0x2d58] ;  /* 0x002d580001cc7983 */ /* 0x000f280000300a00 */
[----:B------:R-:W2:Y:S04]  /*1c850*/  LDL.LU.64 R188, [R1+0x2d50] ;  /* 0x002d500001bc7983 */ /* 0x000ea80000300a00 */
[----:B------:R-:W-:Y:S04]  /*1c860*/  LDGSTS.E [R159+-0x7e480], desc[UR60][R172.64], P1 ;  /* 0x81b80000ac9f7fae */ /* 0x000fe8000892187c */
[----:B------:R-:W-:Y:S04]  /*1c870*/  LDGSTS.E [R159+-0x7e080], desc[UR60][R148.64], P1 ;  /* 0x81f80000949f7fae */ /* 0x000fe8000892187c */
[----:B------:R-:W-:Y:S04]  /*1c880*/  LDGSTS.E [R159+-0x7dc80], desc[UR60][R132.64], P1 ;  /* 0x82380000849f7fae */ /* 0x000fe8000892187c */
        /* <DEDUP_REMOVED lines=17> */
[----:B------:R-:W3:Y:S04]  /*1c9a0*/  LDL.LU.64 R20, [R1+0x2d00] ;  /* 0x002d000001147983 */ /* 0x000ee80000300a00 */
[----:B------:R-:W4:Y:S04]  /*1c9b0*/  LDL.LU.64 R152, [R1+0x2cf8] ;  /* 0x002cf80001987983 */ /* 0x000f280000300a00 */
[----:B----4-:R-:W-:Y:S04]  /*1c9c0*/  LDGSTS.E [R159+-0x7b880], desc[UR60][R152.64], P1 ;  /* 0x84780000989f7fae */ /* 0x010fe8000892187c */
[----:B---3--:R-:W-:Y:S04]  /*1c9d0*/  LDGSTS.E [R159+-0x7b480], desc[UR60][R20.64], P1 ;  /* 0x84b80000149f7fae */ /* 0x008fe8000892187c */
[----:B--2---:R-:W-:Y:S04]  /*1c9e0*/  LDGSTS.E [R159+-0x7b080], desc[UR60][R36.64], P1 ;  /* 0x84f80000249f7fae */ /* 0x004fe8000892187c */
[----:B------:R-:W2:Y:S04]  /*1c9f0*/  LDL.LU.64 R152, [R1+0x2cf0] ;  /* 0x002cf00001987983 */ /* 0x000ea80000300a00 */
        /* <DEDUP_REMOVED lines=11> */
[----:B--2---:R2:W-:Y:S04]  /*1cab0*/  LDGSTS.E [R159+-0x78080], desc[UR60][R152.64], P1 ;  /* 0x87f80000989f7fae */ /* 0x0045e8000892187c */
[----:B------:R-:W0:Y:S04]  /*1cac0*/  LDGDEPBAR ;  /* 0x00000000000079af */ /* 0x000e280000000000 */
[----:B------:R-:W3:Y:S01]  /*1cad0*/  LDL.LU.64 R152, [R1+0x2ce8] ;  /* 0x002ce80001987983 */ /* 0x000ee20000300a00 */
[----:B------:R-:W-:Y:S01]  /*1cae0*/  SEL R4, RZ, 0x4, P5 ;  /* 0x00000004ff047807 */ /* 0x000fe20002800000 */
[----:B------:R-:W-:-:S02]  /*1caf0*/  UISETP.GE.AND UP0, UPT, UR6, 0x80, UPT ;  /* 0x000000800600788c */ /* 0x000fc4000bf06270 */
[----:B------:R-:W-:Y:S01]  /*1cb00*/  UISETP.GT.AND UP1, UPT, UR6, 0xff, UPT ;  /* 0x000000ff0600788c */ /* 0x000fe2000bf24270 */
[----:B------:R-:W-:Y:S06]  /*1cb10*/  BAR.SYNC.DEFER_BLOCKING 0x0 ;  /* 0x0000000000007b1d */ /* 0x000fec0000010000 */
[----:B------:R1:W-:Y:S02]  /*1cb20*/  STL.64 [R1+0x3598], R212 ;  /* 0x003598d401007387 */ /* 0x0003e40000100a00 */
[----:B------:R-:W4:Y:S01]  /*1cb30*/  LDC R5, c[0x0][0x230] ;  /* 0x00008c00ff057b82 */ /* 0x000f220000000800 */
[----:B------:R-:W-:Y:S01]  /*1cb40*/  PLOP3.LUT P0, PT, PT, PT, UP1, 0x80, 0x0 ;  /* 0x000000000000781c */ /* 0x000fe20003f0f018 */
[----:B------:R2:W-:Y:S03]  /*1cb50*/  STL.64 [R1+0x3590], R214 ;  /* 0x003590d601007387 */ /* 0x0005e60000100a00 */
[----:B------:R-:W-:Y:S01]  /*1cb60*/  SEL R4, R4, RZ, P0 ;  /* 0x000000ff04047207 */ /* 0x000fe20000000000 */
[----:B------:R-:W-:Y:S02]  /*1cb70*/  STL.64 [R1+0x3588], R216 ;  /* 0x003588d801007387 */ /* 0x000fe40000100a00 */
[----:B-1----:R-:W1:Y:S02]  /*1cb80*/  LDC R212, c[0x0][0x230] ;  /* 0x00008c00ffd47b82 */ /* 0x002e640000000800 */
[----:B------:R-:W-:Y:S04]  /*1cb90*/  STL.64 [R1+0x3580], R218 ;  /* 0x003580da01007387 */ /* 0x000fe80000100a00 */
[----:B------:R-:W-:Y:S02]  /*1cba0*/  STL.64 [R1+0x3578], R220 ;  /* 0x003578dc01007387 */ /* 0x000fe40000100a00 */
[----:B--2---:R-:W2:Y:S02]  /*1cbb0*/  LDC R215, c[0x0][0x230] ;  /* 0x00008c00ffd77b82 */ /* 0x004ea40000000800 */
[----:B------:R-:W-:Y:S04]  /*1cbc0*/  STL.64 [R1+0x3570], R222 ;  /* 0x003570de01007387 */ /* 0x000fe80000100a00 */
[----:B------:R-:W-:Y:S01]  /*1cbd0*/  STL.64 [R1+0x3568], R224 ;  /* 0x003568e001007387 */ /* 0x000fe20000100a00 */
[----:B----4-:R-:W-:Y:S01]  /*1cbe0*/  VIADD R5, R5, 0xffffff7f ;  /* 0xffffff7f05057836 */ /* 0x010fe20000000000 */
[----:B------:R-:W4:Y:S02]  /*1cbf0*/  LDC R213, c[0x0][0x230] ;  /* 0x00008c00ffd57b82 */ /* 0x000f240000000800 */
[----:B------:R-:W-:Y:S04]  /*1cc00*/  STL.64 [R1+0x3560], R226 ;  /* 0x003560e201007387 */ /* 0x000fe80000100a00 */
[----:B------:R1:W-:Y:S04]  /*1cc10*/  STL.64 [R1+0x3558], R228 ;  /* 0x003558e401007387 */ /* 0x0003e80000100a00 */
[----:B------:R-:W-:Y:S04]  /*1cc20*/  STL.64 [R1+0x3550], R230 ;  /* 0x003550e601007387 */ /* 0x000fe80000100a00 */
[----:B------:R-:W-:Y:S04]  /*1cc30*/  STL.64 [R1+0x3548], R232 ;  /* 0x003548e801007387 */ /* 0x000fe80000100a00 */
[----:B------:R-:W-:Y:S01]  /*1cc40*/  STL.64 [R1+0x3540], R234 ;  /* 0x003540ea01007387 */ /* 0x000fe20000100a00 */
[----:B------:R-:W-:Y:S01]  /*1cc50*/  ISETP.GE.U32.AND P3, PT, R5, 0x7fffff00, PT ;  /* 0x7fffff000500780c */ /* 0x000fe20003f66070 */
[----:B-1----:R-:W1:Y:S02]  /*1cc60*/  LDC R229, c[0x0][0x230] ;  /* 0x00008c00ffe57b82 */ /* 0x002e640000000800 */
[----:B------:R2:W-:Y:S04]  /*1cc70*/  STL.64 [R1+0x3508], R2 ;  /* 0x0035080201007387 */ /* 0x0005e80000100a00 */
[----:B------:R-:W-:Y:S04]  /*1cc80*/  STL.64 [R1+0x34a8], R6 ;  /* 0x0034a80601007387 */ /* 0x000fe80000100a00 */
[----:B------:R-:W-:Y:S04]  /*1cc90*/  STL.64 [R1+0x3488], R154 ;  /* 0x0034889a01007387 */ /* 0x000fe80000100a00 */
[----:B------:R-:W-:Y:S01]  /*1cca0*/  STL.64 [R1+0x3460], R156 ;  /* 0x0034609c01007387 */ /* 0x000fe20000100a00 */
[----:B--2---:R-:W-:Y:S01]  /*1ccb0*/  IADD3 R3, R212, -0x82, RZ ;  /* 0xffffff7ed4037810 */ /* 0x004fe20007ffe0ff */
[----:B----4-:R-:W-:Y:S01]  /*1ccc0*/  VIADD R2, R213, 0xffffff7d ;  /* 0xffffff7dd5027836 */ /* 0x010fe20000000000 */
[----:B------:R-:W2:Y:S01]  /*1ccd0*/  LDC R212, c[0x0][0x230] ;  /* 0x00008c00ffd47b82 */ /* 0x000ea20000000800 */
[----:B------:R4:W-:Y:S04]  /*1cce0*/  STL.64 [R1+0x3430], R158 ;  /* 0x0034309e01007387 */ /* 0x0009e80000100a00 */
[----:B---3--:R3:W-:Y:S01]  /*1ccf0*/  STL.64 [R1+0x2ce8], R152 ;  /* 0x002ce89801007387 */ /* 0x0087e20000100a00 */
[----:B------:R-:W-:-:S02]  /*1cd00*/  ISETP.GE.U32.AND P2, PT, R3, 0x7ffffeff, PT ;  /* 0x7ffffeff0300780c */ /* 0x000fc40003f46070 */
[----:B------:R-:W1:Y:S01]  /*1cd10*/  LDC R213, c[0x0][0x230] ;  /* 0x00008c00ffd57b82 */ /* 0x000e620000000800 */
[----:B------:R-:W3:Y:S04]  /*1cd20*/  LDL.LU.64 R224, [R1+0x1460] ;  /* 0x0014600001e07983 */ /* 0x000ee80000300a00 */
[----:B------:R-:W3:Y:S01]  /*1cd30*/  LDL.LU.64 R218, [R1+0x1458] ;  /* 0x0014580001da7983 */ /* 0x000ee20000300a00 */
[----:B------:R-:W-:Y:S02]  /*1cd40*/  IADD3 R3, R215, -0xa1, RZ ;  /* 0xffffff5fd7037810 */ /* 0x000fe40007ffe0ff */
[----:B------:R-:W-:Y:S01]  /*1cd50*/  ISETP.NE.U32.AND P1, PT, R4, RZ, PT ;  /* 0x000000ff0400720c */ /* 0x000fe20003f25070 */
[----:B------:R-:W3:Y:S01]  /*1cd60*/  LDL.LU.64 R216, [R1+0x1450] ;  /* 0x0014500001d87983 */ /* 0x000ee20000300a00 */
[----:B------:R-:W-:Y:S01]  /*1cd70*/  ISETP.GE.U32.AND P4, PT, R2, 0x7ffffefe, PT ;  /* 0x7ffffefe0200780c */ /* 0x000fe20003f86070 */
[----:B----4-:R-:W4:Y:S02]  /*1cd80*/  LDC R158, c[0x0][0x230] ;  /* 0x00008c00ff9e7b82 */ /* 0x010f240000000800 */
[----:B------:R-:W4:Y:S01]  /*1cd90*/  LDL.LU.64 R214, [R1+0x1448] ;  /* 0x0014480001d67983 */ /* 0x000f220000300a00 */
[----:B--2---:R-:W-:-:S03]  /*1cda0*/  VIADD R2, R212, 0xffffff5e ;  /* 0xffffff5ed4027836 */ /* 0x004fc60000000000 */
[----:B------:R-:W2:Y:S02]  /*1cdb0*/  LDL.LU.64 R226, [R1+0x1440] ;  /* 0x0014400001e27983 */ /* 0x000ea40000300a00 */
[----:B------:R-:W2:Y:S02]  /*1cdc0*/  LDC R159, c[0x0][0x230] ;  /* 0x00008c00ff9f7b82 */ /* 0x000ea40000000800 */
[----:B------:R-:W2:Y:S01]  /*1cdd0*/  LDL.LU.64 R222, [R1+0x1438] ;  /* 0x0014380001de7983 */ /* 0x000ea20000300a00 */
[----:B-1----:R-:W-:-:S03]  /*1cde0*/  VIADD R5, R213, 0xffffff7c ;  /* 0xffffff7cd5057836 */ /* 0x002fc60000000000 */
[----:B------:R-:W2:Y:S02]  /*1cdf0*/  LDL.LU.64 R220, [R1+0x1430] ;  /* 0x0014300001dc7983 */ /* 0x000ea40000300a00 */
[----:B------:R-:W1:Y:S01]  /*1ce00*/  LDC R213, c[0x0][0x238] ;  /* 0x00008e00ffd57b82 */ /* 0x000e620000000800 */
[----:B------:R-:W-:Y:S02]  /*1ce10*/  ISETP.GE.U32.AND P0, PT, R5, 0x7ffffefd, PT ;  /* 0x7ffffefd0500780c */ /* 0x000fe40003f06070 */
[----:B------:R-:W-:Y:S01]  /*1ce20*/  IADD3 R5, R229, -0xa3, RZ ;  /* 0xffffff5de5057810 */ /* 0x000fe20007ffe0ff */
[----:B-1----:R-:W-:Y:S02]  /*1ce30*/  IMAD.SHL.U32 R4, R213, 0x80, RZ ;  /* 0x00000080d5047824 */ /* 0x002fe400078e00ff */
[----:B------:R-:W2:Y:S04]  /*1ce40*/  LDL.LU.64 R212, [R1+0x1428] ;  /* 0x0014280001d47983 */ /* 0x000ea80000300a00 */
[----:B------:R-:W2:Y:S01]  /*1ce50*/  LDL.LU.64 R234, [R1+0x1420] ;  /* 0x0014200001ea7983 */ /* 0x000ea20000300a00 */
[----:B---3--:R-:W-:-:S04]  /*1ce60*/  IMAD.WIDE R156, R4, 0x4, R224 ;  /* 0x00000004049c7825 */ /* 0x008fc800078e02e0 */
[C---:B------:R-:W-:Y:S01]  /*1ce70*/  IMAD.WIDE R154, R4.reuse, 0x4, R218 ;  /* 0x00000004049a7825 */ /* 0x040fe200078e02da */
[----:B------:R2:W-:Y:S03]  /*1ce80*/  STL.64 [R1+0x1ff8], R156 ;  /* 0x001ff89c01007387 */ /* 0x0005e60000100a00 */
[C---:B------:R-:W-:Y:S01]  /*1ce90*/  IMAD.WIDE R152, R4.reuse, 0x4, R216 ;  /* 0x0000000404987825 */ /* 0x040fe200078e02d8 */
[----:B------:R-:W3:Y:S03]  /*1cea0*/  LDL.LU.64 R232, [R1+0x1418] ;  /* 0x0014180001e87983 */ /* 0x000ee60000300a00 */
[C---:B----4-:R-:W-:Y:S01]  /*1ceb0*/  IMAD.WIDE R6, R4.reuse, 0x4, R214 ;  /* 0x0000000404067825 */ /* 0x050fe200078e02d6 */
[----:B------:R1:W-:Y:S04]  /*1cec0*/  STL.64 [R1+0x1ff0], R154 ;  /* 0x001ff09a01007387 */ /* 0x0003e80000100a00 */
[----:B------:R-:W4:Y:S04]  /*1ced0*/  LDL.LU.64 R230, [R1+0x1410] ;  /* 0x0014100001e67983 */ /* 0x000f280000300a00 */
[----:B------:R1:W-:Y:S04]  /*1cee0*/  STL.64 [R1+0x1fe8], R152 ;  /* 0x001fe89801007387 */ /* 0x0003e80000100a00 */
[----:B------:R-:W4:Y:S04]  /*1cef0*/  LDL.LU.64 R216, [R1+0x1408] ;  /* 0x0014080001d87983 */ /* 0x000f280000300a00 */
[----:B------:R1:W-:Y:S04]  /*1cf00*/  STL.64 [R1+0x1fe0], R6 ;  /* 0x001fe00601007387 */ /* 0x0003e80000100a00 */
[----:B------:R-:W4:Y:S04]  /*1cf10*/  LDL.LU.64 R228, [R1+0x1100] ;  /* 0x0011000001e47983 */ /* 0x000f280000300a00 */
[----:B------:R-:W4:Y:S04]  /*1cf20*/  LDL.LU.64 R224, [R1+0x10f8] ;  /* 0x0010f80001e07983 */ /* 0x000f280000300a00 */
[----:B------:R-:W4:Y:S04]  /*1cf30*/  LDL.LU.64 R218, [R1+0x10f0] ;  /* 0x0010f00001da7983 */ /* 0x000f280000300a00 */
[----:B------:R-:W4:Y:S01]  /*1cf40*/  LDL.LU.64 R214, [R1+0x10e8] ;  /* 0x0010e80001d67983 */ /* 0x000f220000300a00 */
[----:B------:R-:W-:-:S04]  /*1cf50*/  IMAD.WIDE R242, R4, 0x4, R242 ;  /* 0x0000000404f27825 */ /* 0x000fc800078e02f2 */
[C---:B------:R-:W-:Y:S01]  /*1cf60*/  IMAD.WIDE R240, R4.reuse, 0x4, R240 ;  /* 0x0000000404f07825 */ /* 0x040fe200078e02f0 */
[----:B------:R-:W-:Y:S01]  /*1cf70*/  @!PT LDS RZ, [RZ] ;  /* 0x00000000fffff984 */ /* 0x000fe20000000800 */
[----:B------:R-:W-:Y:S01]  /*1cf80*/  @!PT LDS RZ, [RZ] ;  /* 0x00000000fffff984 */ /* 0x000fe20000000800 */
[----:B------:R-:W-:Y:S01]  /*1cf90*/  @!PT LDS RZ, [RZ] ;  /* 0x00000000fffff984 */ /* 0x000fe20000000800 */
[----:B------:R-:W-:Y:S03]  /*1cfa0*/  LDGSTS.E [R245+0x40000], desc[UR60][R242.64], !P3 ;  /* 0x40000000f2f57fae */ /* 0x000fe6000d92187c */
[C---:B------:R-:W-:Y:S01]  /*1cfb0*/  IMAD.WIDE R238, R4.reuse, 0x4, R238 ;  /* 0x0000000404ee7825 */ /* 0x040fe200078e02ee */
[----:B------:R-:W-:Y:S03]  /*1cfc0*/  LDGSTS.E [R245+0x44000], desc[UR60][R240.64], !P3 ;  /* 0x44000000f0f57fae */ /* 0x000fe6000d92187c */
[C---:B------:R-:W-:Y:S01]  /*1cfd0*/  IMAD.WIDE R236, R4.reuse, 0x4, R236 ;  /* 0x0000000404ec7825 */ /* 0x040fe200078e02ec */
[----:B------:R-:W-:Y:S04]  /*1cfe0*/  LDGSTS.E [R245+0x48000], desc[UR60][R238.64], !P3 ;  /* 0x48000000eef57fae */ /* 0x000fe8000d92187c */
[----:B------:R-:W-:Y:S04]  /*1cff0*/  LDGSTS.E [R245+0x4c000], desc[UR60][R236.64], !P3 ;  /* 0x4c000000ecf57fae */ /* 0x000fe8000d92187c */
[----:B------:R2:W-:Y:S04]  /*1d000*/  LDGSTS.E [R245+0x40004], desc[UR60][R156.64], !P2 ;  /* 0x400040009cf57fae */ /* 0x0005e8000d12187c */
[----:B------:R1:W-:Y:S04]  /*1d010*/  LDGSTS.E [R245+0x44004], desc[UR60][R154.64], !P2 ;  /* 0x440040009af57fae */ /* 0x0003e8000d12187c */
[----:B------:R1:W-:Y:S01]  /*1d020*/  LDGSTS.E [R245+0x48004], desc[UR60][R152.64], !P2 ;  /* 0x4800400098f57fae */ /* 0x0003e2000d12187c */
[----:B--2---:R-:W-:-:S03]  /*1d030*/  IMAD.WIDE R156, R4, 0x4, R226 ;  /* 0x00000004049c7825 */ /* 0x004fc600078e02e2 */
[----:B------:R2:W-:Y:S01]  /*1d040*/  LDGSTS.E [R245+0x4c004], desc[UR60][R6.64], !P2 ;  /* 0x4c00400006f57fae */ /* 0x0005e2000d12187c */
[----:B-1----:R-:W-:-:S03]  /*1d050*/  IMAD.WIDE R154, R4, 0x4, R222 ;  /* 0x00000004049a7825 */ /* 0x002fc600078e02de */
[----:B------:R1:W-:Y:S01]  /*1d060*/  STL.64 [R1+0x1fd8], R156 ;  /* 0x001fd89c01007387 */ /* 0x0003e20000100a00 */
[----:B------:R-:W-:-:S03]  /*1d070*/  IMAD.WIDE R152, R4, 0x4, R220 ;  /* 0x0000000404987825 */ /* 0x000fc600078e02dc */
[----:B------:R3:W-:Y:S01]  /*1d080*/  STL.64 [R1+0x1fd0], R154 ;  /* 0x001fd09a01007387 */ /* 0x0007e20000100a00 */
[----:B--2---:R-:W-:-:S03]  /*1d090*/  IMAD.WIDE R6, R4, 0x4, R212 ;  /* 0x0000000404067825 */ /* 0x004fc600078e02d4 */
[----:B------:R4:W-:Y:S04]  /*1d0a0*/  STL.64 [R1+0x1fc8], R152 ;  /* 0x001fc89801007387 */ /* 0x0009e80000100a00 */
[----:B------:R2:W-:Y:S04]  /*1d0b0*/  STL.64 [R1+0x1fc0], R6 ;  /* 0x001fc00601007387 */ /* 0x0005e80000100a00 */
[----:B------:R-:W2:Y:S04]  /*1d0c0*/  LDL.LU.64 R226, [R1+0x10e0] ;  /* 0x0010e00001e27983 */ /* 0x000ea80000300a00 */
[----:B------:R-:W2:Y:S04]  /*1d0d0*/  LDL.LU.64 R222, [R1+0x10d8] ;  /* 0x0010d80001de7983 */ /* 0x000ea80000300a00 */
[----:B------:R1:W-:Y:S04]  /*1d0e0*/  LDGSTS.E [R245+0x40008], desc[UR60][R156.64], !P4 ;  /* 0x400080009cf57fae */ /* 0x0003e8000e12187c */
[----:B------:R-:W2:Y:S04]  /*1d0f0*/  LDL.LU.64 R220, [R1+0x10d0] ;  /* 0x0010d00001dc7983 */ /* 0x000ea80000300a00 */
[----:B------:R3:W-:Y:S01]  /*1d100*/  LDGSTS.E [R245+0x44008], desc[UR60][R154.64], !P4 ;  /* 0x440080009af57fae */ /* 0x0007e2000e12187c */
[----:B-1----:R-:W-:-:S03]  /*1d110*/  IMAD.WIDE R156, R4, 0x4, R234 ;  /* 0x00000004049c7825 */ /* 0x002fc600078e02ea */
[----:B------:R4:W-:Y:S04]  /*1d120*/  LDGSTS.E [R245+0x48008], desc[UR60][R152.64], !P4 ;  /* 0x4800800098f57fae */ /* 0x0009e8000e12187c */
[----:B------:R2:W-:Y:S04]  /*1d130*/  LDGSTS.E [R245+0x4c008], desc[UR60][R6.64], !P4 ;  /* 0x4c00800006f57fae */ /* 0x0005e8000e12187c */
[----:B------:R-:W2:Y:S04]  /*1d140*/  LDL.LU.64 R212, [R1+0x10c8] ;  /* 0x0010c80001d47983 */ /* 0x000ea80000300a00 */
[----:B------:R1:W-:Y:S04]  /*1d150*/  STL.64 [R1+0x1fb8], R156 ;  /* 0x001fb89c01007387 */ /* 0x0003e80000100a00 */
[----:B------:R1:W-:Y:S01]  /*1d160*/  LDGSTS.E [R245+0x4000c], desc[UR60][R156.64], !P0 ;  /* 0x4000c0009cf57fae */ /* 0x0003e2000c12187c */
[----:B---3--:R-:W-:-:S04]  /*1d170*/  IMAD.WIDE R154, R4, 0x4, R232 ;  /* 0x00000004049a7825 */ /* 0x008fc800078e02e8 */
[C---:B----4-:R-:W-:Y:S01]  /*1d180*/  IMAD.WIDE R152, R4.reuse, 0x4, R230 ;  /* 0x0000000404987825 */ /* 0x050fe200078e02e6 */
[----:B------:R3:W-:Y:S03]  /*1d190*/  STL.64 [R1+0x1fb0], R154 ;  /* 0x001fb09a01007387 */ /* 0x0007e60000100a00 */
[C---:B--2---:R-:W-:Y:S01]  /*1d1a0*/  IMAD.WIDE R6, R4.reuse, 0x4, R216 ;  /* 0x0000000404067825 */ /* 0x044fe200078e02d8 */
[----:B------:R2:W-:Y:S04]  /*1d1b0*/  STL.64 [R1+0x1fa8], R152 ;  /* 0x001fa89801007387 */ /* 0x0005e80000100a00 */
[----:B------:R3:W-:Y:S01]  /*1d1c0*/  LDGSTS.E [R245+0x4400c], desc[UR60][R154.64], !P0 ;  /* 0x4400c0009af57fae */ /* 0x0007e2000c12187c */
[----:B-1----:R-:W-:-:S03]  /*1d1d0*/  IMAD.WIDE R156, R4, 0x4, R228 ;  /* 0x00000004049c7825 */ /* 0x002fc600078e02e4 */
[----:B------:R1:W-:Y:S04]  /*1d1e0*/  STL.64 [R1+0x1fa0], R6 ;  /* 0x001fa00601007387 */ /* 0x0003e80000100a00 */
[----:B------:R2:W-:Y:S01]  /*1d1f0*/  LDGSTS.E [R245+0x4800c], desc[UR60][R152.64], !P0 ;  /* 0x4800c00098f57fae */ /* 0x0005e2000c12187c */
[----:B---3--:R-:W-:-:S03]  /*1d200*/  IMAD.WIDE R154, R4, 0x4, R224 ;  /* 0x00000004049a7825 */ /* 0x008fc600078e02e0 */
[----:B------:R-:W3:Y:S04]  /*1d210*/  LDL.LU.64 R216, [R1+0x10c0] ;  /* 0x0010c00001d87983 */ /* 0x000ee80000300a00 */
[----:B------:R4:W-:Y:S01]  /*1d220*/  STL.64 [R1+0x1c30], R156 ;  /* 0x001c309c01007387 */ /* 0x0009e20000100a00 */
[----:B--2---:R-:W-:-:S03]  /*1d230*/  IMAD.WIDE R152, R4, 0x4, R218 ;  /* 0x0000000404987825 */ /* 0x004fc600078e02da */
[----:B------:R-:W2:Y:S04]  /*1d240*/  LDL.LU.64 R228, [R1+0x10b8] ;  /* 0x0010b80001e47983 */ /* 0x000ea80000300a00 */
[----:B------:R4:W-:Y:S04]  /*1d250*/  STL.64 [R1+0x1c28], R154 ;  /* 0x001c289a01007387 */ /* 0x0009e80000100a00 */
[----:B------:R-:W2:Y:S04]  /*1d260*/  LDL.LU.64 R224, [R1+0x10b0] ;  /* 0x0010b00001e07983 */ /* 0x000ea80000300a00 */
[----:B------:R4:W-:Y:S04]  /*1d270*/  STL.64 [R1+0x1c20], R152 ;  /* 0x001c209801007387 */ /* 0x0009e80000100a00 */
[----:B------:R-:W2:Y:S04]  /*1d280*/  LDL.LU.64 R218, [R1+0x10a8] ;  /* 0x0010a80001da7983 */ /* 0x000ea80000300a00 */
[----:B------:R1:W-:Y:S02]  /*1d290*/  LDGSTS.E [R245+0x4c00c], desc[UR60][R6.64], !P0 ;  /* 0x4c00c00006f57fae */ /* 0x0003e4000c12187c */
[----:B-1----:R-:W-:-:S05]  /*1d2a0*/  IMAD.WIDE R6, R4, 0x4, R214 ;  /* 0x0000000404067825 */ /* 0x002fca00078e02d6 */
[----:B------:R1:W-:Y:S04]  /*1d2b0*/  STL.64 [R1+0x1c18], R6 ;  /* 0x001c180601007387 */ /* 0x0003e80000100a00 */
[----:B------:R-:W2:Y:S01]  /*1d2c0*/  LDL.LU.64 R214, [R1+0x10a0] ;  /* 0x0010a00001d67983 */ /* 0x000ea20000300a00 */
[----:B------:R-:W-:Y:S02]  /*1d2d0*/  ISETP.GE.U32.AND P6, PT, R3, 0x7ffffee0, PT ;  /* 0x7ffffee00300780c */ /* 0x000fe40003fc6070 */
[----:B------:R-:W-:Y:S01]  /*1d2e0*/  ISETP.GE.U32.AND P5, PT, R2, 0x7ffffedf, PT ;  /* 0x7ffffedf0200780c */ /* 0x000fe20003fa6070 */
[----:B------:R-:W2:Y:S01]  /*1d2f0*/  LDC R3, c[0x0][0x230] ;  /* 0x00008c00ff037b82 */ /* 0x000ea20000000800 */
[----:B------:R-:W-:-:S09]  /*1d300*/  ISETP.GE.U32.AND P3, PT, R5, 0x7ffffede, PT ;  /* 0x7ffffede0500780c */ /* 0x000fd20003f66070 */
[----:B------:R4:W-:Y:S01]  /*1d310*/  LDGSTS.E [R245+0x50000], desc[UR60][R156.64], !P6 ;  /* 0x500000009cf57fae */ /* 0x0009e2000f12187c */
[----:B------:R-:W2:Y:S03]  /*1d320*/  LDC R2, c[0x0][0x230] ;  /* 0x00008c00ff027b82 */ /* 0x000ea60000000800 */
[----:B------:R1:W-:Y:S04]  /*1d330*/  LDGSTS.E [R245+0x54000], desc[UR60][R154.64], !P6 ;  /* 0x540000009af57fae */ /* 0x0003e8000f12187c */
[----:B------:R1:W-:Y:S01]  /*1d340*/  LDGSTS.E [R245+0x58000], desc[UR60][R152.64], !P6 ;  /* 0x5800000098f57fae */ /* 0x0003e2000f12187c */
[----:B----4-:R-:W-:-:S03]  /*1d350*/  IMAD.WIDE R156, R4, 0x4, R226 ;  /* 0x00000004049c7825 */ /* 0x010fc600078e02e2 */
[----:B------:R4:W-:Y:S01]  /*1d360*/  LDGSTS.E [R245+0x5c000], desc[UR60][R6.64], !P6 ;  /* 0x5c00000006f57fae */ /* 0x0009e2000f12187c */
[----:B-1----:R-:W-:-:S03]  /*1d370*/  IMAD.WIDE R154, R4, 0x4, R222 ;  /* 0x00000004049a7825 */ /* 0x002fc600078e02de */
[----:B------:R3:W-:Y:S01]  /*1d380*/  STL.64 [R1+0x1c10], R156 ;  /* 0x001c109c01007387 */ /* 0x0007e20000100a00 */
[----:B------:R-:W-:-:S03]  /*1d390*/  IMAD.WIDE R152, R4, 0x4, R220 ;  /* 0x0000000404987825 */ /* 0x000fc600078e02dc */
[----:B------:R-:W2:Y:S04]  /*1d3a0*/  LDL.LU.64 R232, [R1+0x1098] ;  /* 0x0010980001e87983 */ /* 0x000ea80000300a00 */
[----:B------:R2:W-:Y:S01]  /*1d3b0*/  STL.64 [R1+0x1c08], R154 ;  /* 0x001c089a01007387 */ /* 0x0005e20000100a00 */
[----:B----4-:R-:W-:-:S03]  /*1d3c0*/  IMAD.WIDE R6, R4, 0x4, R212 ;  /* 0x0000000404067825 */ /* 0x010fc600078e02d4 */
[----:B------:R-:W4:Y:S04]  /*1d3d0*/  LDL.LU.64 R220, [R1+0x1090] ;  /* 0x0010900001dc7983 */ /* 0x000f280000300a00 */
[----:B------:R1:W-:Y:S04]  /*1d3e0*/  STL.64 [R1+0x1c00], R152 ;  /* 0x001c009801007387 */ /* 0x0003e80000100a00 */
[----:B------:R-:W4:Y:S04]  /*1d3f0*/  LDL.LU.64 R212, [R1+0x1088] ;  /* 0x0010880001d47983 */ /* 0x000f280000300a00 */
[----:B------:R1:W-:Y:S04]  /*1d400*/  STL.64 [R1+0x1bf8], R6 ;  /* 0x001bf80601007387 */ /* 0x0003e80000100a00 */
[----:B------:R3:W-:Y:S04]  /*1d410*/  LDGSTS.E [R245+0x50004], desc[UR60][R156.64], !P5 ;  /* 0x500040009cf57fae */ /* 0x0007e8000e92187c */
[----:B------:R-:W4:Y:S04]  /*1d420*/  LDL.LU.64 R230, [R1+0xd80] ;  /* 0x000d800001e67983 */ /* 0x000f280000300a00 */
[----:B------:R-:W4:Y:S04]  /*1d430*/  LDL.LU.64 R226, [R1+0xd78] ;  /* 0x000d780001e27983 */ /* 0x000f280000300a00 */
[----:B------:R-:W4:Y:S04]  /*1d440*/  LDL.LU.64 R222, [R1+0xd70] ;  /* 0x000d700001de7983 */ /* 0x000f280000300a00 */
[----:B------:R2:W-:Y:S04]  /*1d450*/  LDGSTS.E [R245+0x54004], desc[UR60][R154.64], !P5 ;  /* 0x540040009af57fae */ /* 0x0005e8000e92187c */
[----:B------:R1:W-:Y:S04]  /*1d460*/  LDGSTS.E [R245+0x58004], desc[UR60][R152.64], !P5 ;  /* 0x5800400098f57fae */ /* 0x0003e8000e92187c */
[----:B------:R1:W-:Y:S01]  /*1d470*/  LDGSTS.E [R245+0x5c004], desc[UR60][R6.64], !P5 ;  /* 0x5c00400006f57fae */ /* 0x0003e2000e92187c */
[----:B---3--:R-:W-:-:S05]  /*1d480*/  IMAD.WIDE R156, R4, 0x4, R216 ;  /* 0x00000004049c7825 */ /* 0x008fca00078e02d8 */
[----:B------:R3:W-:Y:S01]  /*1d490*/  STL.64 [R1+0x1bf0], R156 ;  /* 0x001bf09c01007387 */ /* 0x0007e20000100a00 */
[----:B--2---:R-:W-:-:S03]  /*1d4a0*/  IMAD.WIDE R154, R4, 0x4, R228 ;  /* 0x00000004049a7825 */ /* 0x004fc600078e02e4 */
[----:B------:R-:W2:Y:S01]  /*1d4b0*/  LDL.LU.64 R216, [R1+0xd68] ;  /* 0x000d680001d87983 */ /* 0x000ea20000300a00 */
[----:B-1----:R-:W-:-:S03]  /*1d4c0*/  IMAD.WIDE R152, R4, 0x4, R224 ;  /* 0x0000000404987825 */ /* 0x002fc600078e02e0 */
[----:B------:R1:W-:Y:S01]  /*1d4d0*/  STL.64 [R1+0x1be8], R154 ;  /* 0x001be89a01007387 */ /* 0x0003e20000100a00 */
[----:B------:R-:W-:-:S03]  /*1d4e0*/  IMAD.WIDE R6, R4, 0x4, R218 ;  /* 0x0000000404067825 */ /* 0x000fc600078e02da */
[----:B------:R4:W-:Y:S04]  /*1d4f0*/  STL.64 [R1+0x1be0], R152 ;  /* 0x001be09801007387 */ /* 0x0009e80000100a00 */
[----:B------:R4:W-:Y:S04]  /*1d500*/  STL.64 [R1+0x1bd8], R6 ;  /* 0x001bd80601007387 */ /* 0x0009e80000100a00 */
[----:B------:R-:W2:Y:S04]  /*1d510*/  LDL.LU.64 R228, [R1+0xd60] ;  /* 0x000d600001e47983 */ /* 0x000ea80000300a00 */
[----:B------:R3:W-:Y:S04]  /*1d520*/  LDGSTS.E [R245+0x50008], desc[UR60][R156.64], !P3 ;  /* 0x500080009cf57fae */ /* 0x0007e8000d92187c */
[----:B------:R-:W2:Y:S04]  /*1d530*/  LDL.LU.64 R224, [R1+0xd58] ;  /* 0x000d580001e07983 */ /* 0x000ea80000300a00 */
[----:B------:R-:W2:Y:S01]  /*1d540*/  LDL.LU.64 R218, [R1+0xd50] ;  /* 0x000d500001da7983 */ /* 0x000ea20000300a00 */
[----:B---3--:R-:W-:-:S03]  /*1d550*/  IMAD.WIDE R156, R4, 0x4, R214 ;  /* 0x00000004049c7825 */ /* 0x008fc600078e02d6 */
[----:B------:R1:W-:Y:S04]  /*1d560*/  LDGSTS.E [R245+0x54008], desc[UR60][R154.64], !P3 ;  /* 0x540080009af57fae */ /* 0x0003e8000d92187c */
[----:B------:R3:W-:Y:S04]  /*1d570*/  STL.64 [R1+0x1bd0], R156 ;  /* 0x001bd09c01007387 */ /* 0x0007e80000100a00 */
[----:B------:R-:W2:Y:S01]  /*1d580*/  LDL.LU.64 R214, [R1+0xd48] ;  /* 0x000d480001d67983 */ /* 0x000ea20000300a00 */
[----:B------:R-:W-:Y:S02]  /*1d590*/  VIADD R5, R158, 0xffffff5c ;  /* 0xffffff5c9e057836 */ /* 0x000fe40000000000 */
[----:B------:R-:W2:Y:S01]  /*1d5a0*/  LDC R158, c[0x0][0x230] ;  /* 0x00008c00ff9e7b82 */ /* 0x000ea20000000800 */
[----:B------:R4:W-:Y:S02]  /*1d5b0*/  LDGSTS.E [R245+0x58008], desc[UR60][R152.64], !P3 ;  /* 0x5800800098f57fae */ /* 0x0009e4000d92187c */
[----:B------:R-:W-:Y:S01]  /*1d5c0*/  ISETP.GE.U32.AND P2, PT, R5, 0x7ffffedd, PT ;  /* 0x7ffffedd0500780c */ /* 0x000fe20003f46070 */
[----:B------:R-:W-:Y:S01]  /*1d5d0*/  VIADD R5, R3, 0xffffff3f ;  /* 0xffffff3f03057836 */ /* 0x000fe20000000000 */
[----:B------:R3:W-:Y:S03]  /*1d5e0*/  LDGSTS.E [R245+0x5c008], desc[UR60][R6.64], !P3 ;  /* 0x5c00800006f57fae */ /* 0x0007e6000d92187c */
[----:B------:R-:W2:Y:S01]  /*1d5f0*/  LDC R3, c[0x0][0x230] ;  /* 0x00008c00ff037b82 */ /* 0x000ea20000000800 */
[----:B------:R-:W-:-:S07]  /*1d600*/  ISETP.GE.U32.AND P4, PT, R5, 0x7ffffec0, PT ;  /* 0x7ffffec00500780c */ /* 0x000fce0003f86070 */
[----:B------:R3:W-:Y:S01]  /*1d610*/  LDGSTS.E [R245+0x5000c], desc[UR60][R156.64], !P2 ;  /* 0x5000c0009cf57fae */ /* 0x0007e2000d12187c */
[----:B-1----:R-:W-:-:S04]  /*1d620*/  IMAD.WIDE R154, R4, 0x4, R232 ;  /* 0x00000004049a7825 */ /* 0x002fc800078e02e8 */
[C---:B----4-:R-:W-:Y:S01]  /*1d630*/  IMAD.WIDE R152, R4.reuse, 0x4, R220 ;  /* 0x0000000404987825 */ /* 0x050fe200078e02dc */
[----:B------:R1:W-:Y:S03]  /*1d640*/  STL.64 [R1+0x1bc8], R154 ;  /* 0x001bc89a01007387 */ /* 0x0003e60000100a00 */
[C---:B---3--:R-:W-:Y:S01]  /*1d650*/  IMAD.WIDE R6, R4.reuse, 0x4, R212 ;  /* 0x0000000404067825 */ /* 0x048fe200078e02d4 */
[----:B------:R3:W-:Y:S04]  /*1d660*/  STL.64 [R1+0x1bc0], R152 ;  /* 0x001bc09801007387 */ /* 0x0007e80000100a00 */
[----:B------:R1:W-:Y:S04]  /*1d670*/  LDGSTS.E [R245+0x5400c], desc[UR60][R154.64], !P2 ;  /* 0x5400c0009af57fae */ /* 0x0003e8000d12187c */
[----:B------:R2:W-:Y:S01]  /*1d680*/  STL.64 [R1+0x1bb8], R6 ;  /* 0x001bb80601007387 */ /* 0x0005e20000100a00 */
[----:B------:R-:W-:-:S03]  /*1d690*/  IMAD.WIDE R156, R4, 0x4, R230 ;  /* 0x00000004049c7825 */ /* 0x000fc600078e02e6 */
[----:B------:R3:W-:Y:S01]  /*1d6a0*/  LDGSTS.E [R245+0x5800c], desc[UR60][R152.64], !P2 ;  /* 0x5800c00098f57fae */ /* 0x0007e2000d12187c */
[----:B-1----:R-:W-:-:S03]  /*1d6b0*/  IMAD.WIDE R154, R4, 0x4, R226 ;  /* 0x00000004049a7825 */ /* 0x002fc600078e02e2 */
[----:B------:R-:W4:Y:S04]  /*1d6c0*/  LDL.LU.64 R220, [R1+0xd40] ;  /* 0x000d400001dc7983 */ /* 0x000f280000300a00 */
[----:B------:R-:W4:Y:S01]  /*1d6d0*/  LDL.LU.64 R212, [R1+0xd38] ;  /* 0x000d380001d47983 */ /* 0x000f220000300a00 */
[----:B---3--:R-:W-:-:S03]  /*1d6e0*/  IMAD.WIDE R152, R4, 0x4, R222 ;  /* 0x0000000404987825 */ /* 0x008fc600078e02de */
[----:B------:R2:W-:Y:S04]  /*1d6f0*/  LDGSTS.E [R245+0x5c00c], desc[UR60][R6.64], !P2 ;  /* 0x5c00c00006f57fae */ /* 0x0005e8000d12187c */
[----:B------:R1:W-:Y:S04]  /*1d700*/  STL.64 [R1+0x1838], R156 ;  /* 0x0018389c01007387 */ /* 0x0003e80000100a00 */
[----:B------:R3:W-:Y:S04]  /*1d710*/  STL.64 [R1+0x1830], R154 ;  /* 0x0018309a01007387 */ /* 0x0007e80000100a00 */
[----:B------:R-:W4:Y:S04]  /*1d720*/  LDL.LU.64 R230, [R1+0xd30] ;  /* 0x000d300001e67983 */ /* 0x000f280000300a00 */
[----:B------:R3:W-:Y:S04]  /*1d730*/  STL.64 [R1+0x1828], R152 ;  /* 0x0018289801007387 */ /* 0x0007e80000100a00 */
[----:B------:R-:W4:Y:S04]  /*1d740*/  LDL.LU.64 R226, [R1+0xd28] ;  /* 0x000d280001e27983 */ /* 0x000f280000300a00 */
[----:B------:R1:W-:Y:S04]  /*1d750*/  LDGSTS.E [R245+0x60000], desc[UR60][R156.64], !P4 ;  /* 0x600000009cf57fae */ /* 0x0003e8000e12187c */
[----:B------:R3:W-:Y:S04]  /*1d760*/  LDGSTS.E [R245+0x64000], desc[UR60][R154.64], !P4 ;  /* 0x640000009af57fae */ /* 0x0007e8000e12187c */
[----:B------:R3:W-:Y:S01]  /*1d770*/  LDGSTS.E [R245+0x68000], desc[UR60][R152.64], !P4 ;  /* 0x6800000098f57fae */ /* 0x0007e2000e12187c */
[----:B--2---:R-:W-:-:S05]  /*1d780*/  IMAD.WIDE R6, R4, 0x4, R216 ;  /* 0x0000000404067825 */ /* 0x004fca00078e02d8 */
[----:B------:R2:W-:Y:S04]  /*1d790*/  STL.64 [R1+0x1820], R6 ;  /* 0x0018200601007387 */ /* 0x0005e80000100a00 */
[----:B------:R-:W4:Y:S04]  /*1d7a0*/  LDL.LU.64 R222, [R1+0xd20] ;  /* 0x000d200001de7983 */ /* 0x000f280000300a00 */
[----:B------:R-:W4:Y:S04]  /*1d7b0*/  LDL.LU.64 R216, [R1+0xd18] ;  /* 0x000d180001d87983 */ /* 0x000f280000300a00 */
[----:B------:R2:W-:Y:S01]  /*1d7c0*/  LDGSTS.E [R245+0x6c000], desc[UR60][R6.64], !P4 ;  /* 0x6c00000006f57fae */ /* 0x0005e2000e12187c */
[----:B-1----:R-:W-:-:S04]  /*1d7d0*/  IMAD.WIDE R156, R4, 0x4, R228 ;  /* 0x00000004049c7825 */ /* 0x002fc800078e02e4 */
[C---:B---3--:R-:W-:Y:S01]  /*1d7e0*/  IMAD.WIDE R154, R4.reuse, 0x4, R224 ;  /* 0x00000004049a7825 */ /* 0x048fe200078e02e0 */
[----:B------:R4:W-:Y:S03]  /*1d7f0*/  STL.64 [R1+0x1818], R156 ;  /* 0x0018189c01007387 */ /* 0x0009e60000100a00 */
[C---:B------:R-:W-:Y:S01]  /*1d800*/  IMAD.WIDE R152, R4.reuse, 0x4, R218 ;  /* 0x0000000404987825 */ /* 0x040fe200078e02da */
[----:B------:R1:W-:Y:S04]  /*1d810*/  STL.64 [R1+0x1810], R154 ;  /* 0x0018109a01007387 */ /* 0x0003e80000100a00 */
[----:B------:R-:W3:Y:S04]  /*1d820*/  LDL.LU.64 R218, [R1+0xd10] ;  /* 0x000d100001da7983 */ /* 0x000ee80000300a00 */
[----:B------:R1:W-:Y:S01]  /*1d830*/  STL.64 [R1+0x1808], R152 ;  /* 0x0018089801007387 */ /* 0x0003e20000100a00 */
[----:B--2---:R-:W-:-:S03]  /*1d840*/  IMAD.WIDE R6, R4, 0x4, R214 ;  /* 0x0000000404067825 */ /* 0x004fc600078e02d6 */
[----:B------:R-:W2:Y:S01]  /*1d850*/  LDL.LU.64 R214, [R1+0xd08] ;  /* 0x000d080001d67983 */ /* 0x000ea20000300a00 */
[----:B------:R-:W-:Y:S02]  /*1d860*/  IADD3 R5, R2, -0xc2, RZ ;  /* 0xffffff3e02057810 */ /* 0x000fe40007ffe0ff */
[----:B------:R-:W2:Y:S02]  /*1d870*/  LDC R2, c[0x0][0x230] ;  /* 0x00008c00ff027b82 */ /* 0x000ea40000000800 */
[----:B------:R-:W-:Y:S01]  /*1d880*/  ISETP.GE.U32.AND P0, PT, R5, 0x7ffffebf, PT ;  /* 0x7ffffebf0500780c */ /* 0x000fe20003f06070 */
[----:B------:R-:W-:-:S05]  /*1d890*/  VIADD R5, R158, 0xffffff3d ;  /* 0xffffff3d9e057836 */ /* 0x000fca0000000000 */
[----:B------:R-:W-:Y:S01]  /*1d8a0*/  ISETP.GE.U32.AND P6, PT, R5, 0x7ffffebe, PT ;  /* 0x7ffffebe0500780c */ /* 0x000fe20003fc6070 */
[----:B------:R1:W-:Y:S01]  /*1d8b0*/  STL.64 [R1+0x1800], R6 ;  /* 0x0018000601007387 */ /* 0x0003e20000100a00 */
[----:B------:R-:W2:Y:S03]  /*1d8c0*/  LDC R158, c[0x0][0x230] ;  /* 0x00008c00ff9e7b82 */ /* 0x000ea60000000800 */
[----:B------:R-:W2:Y:S04]  /*1d8d0*/  LDL.LU.64 R228, [R1+0xa00] ;  /* 0x000a000001e47983 */ /* 0x000ea80000300a00 */
[----:B------:R4:W-:Y:S04]  /*1d8e0*/  LDGSTS.E [R245+0x60004], desc[UR60][R156.64], !P0 ;  /* 0x600040009cf57fae */ /* 0x0009e8000c12187c */
[----:B------:R1:W-:Y:S04]  /*1d8f0*/  LDGSTS.E [R245+0x64004], desc[UR60][R154.64], !P0 ;  /* 0x640040009af57fae */ /* 0x0003e8000c12187c */
[----:B------:R-:W2:Y:S04]  /*1d900*/  LDL.LU.64 R224, [R1+0x9f8] ;  /* 0x0009f80001e07983 */ /* 0x000ea80000300a00 */
[----:B------:R1:W-:Y:S04]  /*1d910*/  LDGSTS.E [R245+0x68004], desc[UR60][R152.64], !P0 ;  /* 0x6800400098f57fae */ /* 0x0003e8000c12187c */
[----:B------:R1:W-:Y:S01]  /*1d920*/  LDGSTS.E [R245+0x6c004], desc[UR60][R6.64], !P0 ;  /* 0x6c00400006f57fae */ /* 0x0003e2000c12187c */
[----:B----4-:R-:W-:-:S04]  /*1d930*/  IMAD.WIDE R156, R4, 0x4, R220 ;  /* 0x00000004049c7825 */ /* 0x010fc800078e02dc */
[C---:B-1----:R-:W-:Y:S01]  /*1d940*/  IMAD.WIDE R154, R4.reuse, 0x4, R212 ;  /* 0x00000004049a7825 */ /* 0x042fe200078e02d4 */
[----:B------:R1:W-:Y:S04]  /*1d950*/  STL.64 [R1+0x17f8], R156 ;  /* 0x0017f89c01007387 */ /* 0x0003e80000100a00 */
[----:B------:R-:W4:Y:S04]  /*1d960*/  LDL.LU.64 R220, [R1+0x9f0] ;  /* 0x0009f00001dc7983 */ /* 0x000f280000300a00 */
[----:B------:R1:W-:Y:S04]  /*1d970*/  STL.64 [R1+0x17f0], R154 ;  /* 0x0017f09a01007387 */ /* 0x0003e80000100a00 */
[----:B------:R-:W4:Y:S01]  /*1d980*/  LDL.LU.64 R212, [R1+0x9e8] ;  /* 0x0009e80001d47983 */ /* 0x000f220000300a00 */
[----:B------:R-:W-:-:S03]  /*1d990*/  IMAD.WIDE R152, R4, 0x4, R230 ;  /* 0x0000000404987825 */ /* 0x000fc600078e02e6 */
[----:B------:R1:W-:Y:S01]  /*1d9a0*/  LDGSTS.E [R245+0x60008], desc[UR60][R156.64], !P6 ;  /* 0x600080009cf57fae */ /* 0x0003e2000f12187c */
[----:B------:R-:W-:-:S03]  /*1d9b0*/  IMAD.WIDE R6, R4, 0x4, R226 ;  /* 0x0000000404067825 */ /* 0x000fc600078e02e2 */
[----:B------:R3:W-:Y:S04]  /*1d9c0*/  STL.64 [R1+0x17e8], R152 ;  /* 0x0017e89801007387 */ /* 0x0007e80000100a00 */
[----:B------:R2:W-:Y:S04]  /*1d9d0*/  STL.64 [R1+0x17e0], R6 ;  /* 0x0017e00601007387 */ /* 0x0005e80000100a00 */
[----:B------:R-:W4:Y:S04]  /*1d9e0*/  LDL.LU.64 R232, [R1+0x9e0] ;  /* 0x0009e00001e87983 */ /* 0x000f280000300a00 */
[----:B------:R1:W-:Y:S04]  /*1d9f0*/  LDGSTS.E [R245+0x64008], desc[UR60][R154.64], !P6 ;  /* 0x640080009af57fae */ /* 0x0003e8000f12187c */
[----:B------:R-:W4:Y:S04]  /*1da00*/  LDL.LU.64 R230, [R1+0x9d8] ;  /* 0x0009d80001e67983 */ /* 0x000f280000300a00 */
[----:B------:R3:W-:Y:S04]  /*1da10*/  LDGSTS.E [R245+0x68008], desc[UR60][R152.64], !P6 ;  /* 0x6800800098f57fae */ /* 0x0007e8000f12187c */
[----:B------:R2:W-:Y:S01]  /*1da20*/  LDGSTS.E [R245+0x6c008], desc[UR60][R6.64], !P6 ;  /* 0x6c00800006f57fae */ /* 0x0005e2000f12187c */
[----:B-1----:R-:W-:-:S04]  /*1da30*/  IMAD.WIDE R156, R4, 0x4, R222 ;  /* 0x00000004049c7825 */ /* 0x002fc800078e02de */
[C---:B------:R-:W-:Y:S01]  /*1da40*/  IMAD.WIDE R154, R4.reuse, 0x4, R216 ;  /* 0x00000004049a7825 */ /* 0x040fe200078e02d8 */
[----:B------:R1:W-:Y:S04]  /*1da50*/  STL.64 [R1+0x17d8], R156 ;  /* 0x0017d89c01007387 */ /* 0x0003e80000100a00 */
[----:B------:R-:W4:Y:S04]  /*1da60*/  LDL.LU.64 R226, [R1+0x9d0] ;  /* 0x0009d00001e27983 */ /* 0x000f280000300a00 */
[----:B------:R1:W-:Y:S04]  /*1da70*/  STL.64 [R1+0x17d0], R154 ;  /* 0x0017d09a01007387 */ /* 0x0003e80000100a00 */
[----:B------:R-:W4:Y:S01]  /*1da80*/  LDL.LU.64 R216, [R1+0x9c8] ;  /* 0x0009c80001d87983 */ /* 0x000f220000300a00 */
[----:B---3--:R-:W-:-:S05]  /*1da90*/  IMAD.WIDE R152, R4, 0x4, R218 ;  /* 0x0000000404987825 */ /* 0x008fca00078e02da */
[----:B------:R4:W-:Y:S01]  /*1daa0*/  STL.64 [R1+0x17c8], R152 ;  /* 0x0017c89801007387 */ /* 0x0009e20000100a00 */
[----:B--2---:R-:W-:-:S05]  /*1dab0*/  IMAD.WIDE R6, R4, 0x4, R214 ;  /* 0x0000000404067825 */ /* 0x004fca00078e02d6 */
[----:B------:R2:W-:Y:S04]  /*1dac0*/  STL.64 [R1+0x17c0], R6 ;  /* 0x0017c00601007387 */ /* 0x0005e80000100a00 */
[----:B------:R-:W3:Y:S04]  /*1dad0*/  LDL.LU.64 R222, [R1+0x9c0] ;  /* 0x0009c00001de7983 */ /* 0x000ee80000300a00 */
[----:B------:R-:W3:Y:S04]  /*1dae0*/  LDL.LU.64 R218, [R1+0x9b8] ;  /* 0x0009b80001da7983 */ /* 0x000ee80000300a00 */
[----:B------:R-:W3:Y:S01]  /*1daf0*/  LDL.LU.64 R214, [R1+0x9b0] ;  /* 0x0009b00001d67983 */ /* 0x000ee20000300a00 */
[----:B------:R-:W-:-:S02]  /*1db00*/  VIADD R5, R3, 0xffffff3c ;  /* 0xffffff3c03057836 */ /* 0x000fc40000000000 */
[----:B------:R-:W2:Y:S03]  /*1db10*/  LDC R3, c[0x0][0x230] ;  /* 0x00008c00ff037b82 */ /* 0x000ea60000000800 */
[----:B------:R-:W-:Y:S02]  /*1db20*/  ISETP.GE.U32.AND P5, PT, R5, 0x7ffffebd, PT ;  /* 0x7ffffebd0500780c */ /* 0x000fe40003fa6070 */
[----:B------:R-:W-:-:S03]  /*1db30*/  IADD3 R5, R2, -0xe1, RZ ;  /* 0xffffff1f02057810 */ /* 0x000fc60007ffe0ff */
[----:B------:R-:W3:Y:S01]  /*1db40*/  LDC R2, c[0x0][0x230] ;  /* 0x00008c00ff027b82 */ /* 0x000ee20000000800 */
[----:B------:R-:W-:Y:S01]  /*1db50*/  ISETP.GE.U32.AND P3, PT, R5, 0x7ffffea0, PT ;  /* 0x7ffffea00500780c */ /* 0x000fe20003f66070 */
[----:B------:R-:W-:-:S06]  /*1db60*/  VIADD R5, R158, 0xffffff1e ;  /* 0xffffff1e9e057836 */ /* 0x000fcc0000000000 */
[----:B------:R1:W-:Y:S01]  /*1db70*/  LDGSTS.E [R245+0x6000c], desc[UR60][R156.64], !P5 ;  /* 0x6000c0009cf57fae */ /* 0x0003e2000e92187c */
[----:B------:R-:W3:Y:S03]  /*1db80*/  LDC R158, c[0x0][0x230] ;  /* 0x00008c00ff9e7b82 */ /* 0x000ee60000000800 */
[----:B------:R1:W-:Y:S04]  /*1db90*/  LDGSTS.E [R245+0x6400c], desc[UR60][R154.64], !P5 ;  /* 0x6400c0009af57fae */ /* 0x0003e8000e92187c */
[----:B------:R4:W-:Y:S01]  /*1dba0*/  LDGSTS.E [R245+0x6800c], desc[UR60][R152.64], !P5 ;  /* 0x6800c00098f57fae */ /* 0x0009e2000e92187c */
[----:B-1----:R-:W-:-:S03]  /*1dbb0*/  IMAD.WIDE R156, R4, 0x4, R228 ;  /* 0x00000004049c7825 */ /* 0x002fc600078e02e4 */
[----:B------:R2:W-:Y:S01]  /*1dbc0*/  LDGSTS.E [R245+0x6c00c], desc[UR60][R6.64], !P5 ;  /* 0x6c00c00006f57fae */ /* 0x0005e2000e92187c */
[----:B------:R-:W-:-:S03]  /*1dbd0*/  IMAD.WIDE R154, R4, 0x4, R224 ;  /* 0x00000004049a7825 */ /* 0x000fc600078e02e0 */
[----:B------:R1:W-:Y:S01]  /*1dbe0*/  STL.64 [R1+0x14e8], R156 ;  /* 0x0014e89c01007387 */ /* 0x0003e20000100a00 */
[----:B------:R-:W-:-:S03]  /*1dbf0*/  ISETP.GE.U32.AND P2, PT, R5, 0x7ffffe9f, PT ;  /* 0x7ffffe9f0500780c */ /* 0x000fc60003f46070 */
[----:B------:R1:W-:Y:S04]  /*1dc00*/  STL.64 [R1+0x14e0], R154 ;  /* 0x0014e09a01007387 */ /* 0x0003e80000100a00 */
[----:B------:R1:W-:Y:S04]  /*1dc10*/  LDGSTS.E [R245+0x70000], desc[UR60][R156.64], !P3 ;  /* 0x700000009cf57fae */ /* 0x0003e8000d92187c */
[----:B------:R1:W-:Y:S01]  /*1dc20*/  LDGSTS.E [R245+0x74000], desc[UR60][R154.64], !P3 ;  /* 0x740000009af57fae */ /* 0x0003e2000d92187c */
[----:B----4-:R-:W-:-:S05]  /*1dc30*/  IMAD.WIDE R152, R4, 0x4, R220 ;  /* 0x0000000404987825 */ /* 0x010fca00078e02dc */
[----:B------:R4:W-:Y:S01]  /*1dc40*/  STL.64 [R1+0x14d8], R152 ;  /* 0x0014d89801007387 */ /* 0x0009e20000100a00 */
[----:B--2---:R-:W-:-:S03]  /*1dc50*/  IMAD.WIDE R6, R4, 0x4, R212 ;  /* 0x0000000404067825 */ /* 0x004fc600078e02d4 */
[----:B------:R-:W2:Y:S04]  /*1dc60*/  LDL.LU.64 R228, [R1+0x9a8] ;  /* 0x0009a80001e47983 */ /* 0x000ea80000300a00 */
[----:B------:R4:W-:Y:S04]  /*1dc70*/  STL.64 [R1+0x14d0], R6 ;  /* 0x0014d00601007387 */ /* 0x0009e80000100a00 */
[----:B------:R-:W2:Y:S04]  /*1dc80*/  LDL.LU.64 R224, [R1+0x9a0] ;  /* 0x0009a00001e07983 */ /* 0x000ea80000300a00 */
[----:B------:R4:W-:Y:S04]  /*1dc90*/  LDGSTS.E [R245+0x78000], desc[UR60][R152.64], !P3 ;  /* 0x7800000098f57fae */ /* 0x0009e8000d92187c */
[----:B------:R-:W2:Y:S01]  /*1dca0*/  LDL.LU.64 R220, [R1+0x998] ;  /* 0x0009980001dc7983 */ /* 0x000ea20000300a00 */
[----:B-1----:R-:W-:-:S03]  /*1dcb0*/  IMAD.WIDE R156, R4, 0x4, R232 ;  /* 0x00000004049c7825 */ /* 0x002fc600078e02e8 */
[----:B------:R-:W2:Y:S01]  /*1dcc0*/  LDL.LU.64 R212, [R1+0x990] ;  /* 0x0009900001d47983 */ /* 0x000ea20000300a00 */
[----:B------:R-:W-:-:S03]  /*1dcd0*/  IMAD.WIDE R154, R4, 0x4, R230 ;  /* 0x00000004049a7825 */ /* 0x000fc600078e02e6 */
[----:B------:R3:W-:Y:S04]  /*1dce0*/  STL.64 [R1+0x14c8], R156 ;  /* 0x0014c89c01007387 */ /* 0x0007e80000100a00 */
[----:B------:R1:W-:Y:S04]  /*1dcf0*/  LDGSTS.E [R245+0x7c000], desc[UR60][R6.64], !P3 ;  /* 0x7c00000006f57fae */ /* 0x0003e8000d92187c */
[----:B------:R3:W-:Y:S04]  /*1dd00*/  STL.64 [R1+0x14c0], R154 ;  /* 0x0014c09a01007387 */ /* 0x0007e80000100a00 */
[----:B------:R3:W-:Y:S04]  /*1dd10*/  LDGSTS.E [R245+0x70004], desc[UR60][R156.64], !P2 ;  /* 0x700040009cf57fae */ /* 0x0007e8000d12187c */
[----:B------:R3:W-:Y:S01]  /*1dd20*/  LDGSTS.E [R245+0x74004], desc[UR60][R154.64], !P2 ;  /* 0x740040009af57fae */ /* 0x0007e2000d12187c */
[----:B----4-:R-:W-:-:S05]  /*1dd30*/  IMAD.WIDE R152, R4, 0x4, R226 ;  /* 0x0000000404987825 */ /* 0x010fca00078e02e2 */
[----:B------:R4:W-:Y:S01]  /*1dd40*/  STL.64 [R1+0x14b8], R152 ;  /* 0x0014b89801007387 */ /* 0x0009e20000100a00 */
[----:B-1----:R-:W-:-:S03]  /*1dd50*/  IMAD.WIDE R6, R4, 0x4, R216 ;  /* 0x0000000404067825 */ /* 0x002fc600078e02d8 */
[----:B------:R4:W-:Y:S04]  /*1dd60*/  LDGSTS.E [R245+0x78004], desc[UR60][R152.64], !P2 ;  /* 0x7800400098f57fae */ /* 0x0009e8000d12187c */
[----:B------:R-:W2:Y:S04]  /*1dd70*/  LDL.LU.64 R216, [R1+0x988] ;  /* 0x0009880001d87983 */ /* 0x000ea80000300a00 */
[----:B------:R2:W-:Y:S04]  /*1dd80*/  STL.64 [R1+0x14b0], R6 ;  /* 0x0014b00601007387 */ /* 0x0005e80000100a00 */
[----:B------:R-:W2:Y:S01]  /*1dd90*/  LDL.LU.64 R226, [R1+0x1400] ;  /* 0x0014000001e27983 */ /* 0x000ea20000300a00 */
[----:B------:R-:W-:-:S02]  /*1dda0*/  VIADD R5, R3, 0xffffff1d ;  /* 0xffffff1d03057836 */ /* 0x000fc40000000000 */
[----:B------:R-:W1:Y:S01]  /*1ddb0*/  LDC R3, c[0x0][0x230] ;  /* 0x00008c00ff037b82 */ /* 0x000e620000000800 */
[----:B------:R2:W-:Y:S01]  /*1ddc0*/  LDGSTS.E [R245+0x7c004], desc[UR60][R6.64], !P2 ;  /* 0x7c00400006f57fae */ /* 0x0005e2000d12187c */
[----:B---3--:R-:W-:-:S04]  /*1ddd0*/  IMAD.WIDE R156, R4, 0x4, R222 ;  /* 0x00000004049c7825 */ /* 0x008fc800078e02de */
[C---:B------:R-:W-:Y:S01]  /*1dde0*/  IMAD.WIDE R154, R4.reuse, 0x4, R218 ;  /* 0x00000004049a7825 */ /* 0x040fe200078e02da */
[----:B------:R3:W-:Y:S03]  /*1ddf0*/  STL.64 [R1+0x14a8], R156 ;  /* 0x0014a89c01007387 */ /* 0x0007e60000100a00 */
[----:B----4-:R-:W-:Y:S01]  /*1de00*/  IMAD.WIDE R152, R4, 0x4, R214 ;  /* 0x0000000404987825 */ /* 0x010fe200078e02d6 */
[----:B------:R-:W4:Y:S04]  /*1de10*/  LDL.LU.64 R222, [R1+0x13f8] ;  /* 0x0013f80001de7983 */ /* 0x000f280000300a00 */
[----:B------:R1:W-:Y:S04]  /*1de20*/  STL.64 [R1+0x14a0], R154 ;  /* 0x0014a09a01007387 */ /* 0x0003e80000100a00 */
[----:B------:R-:W4:Y:S04]  /*1de30*/  LDL.LU.64 R218, [R1+0x13f0] ;  /* 0x0013f00001da7983 */ /* 0x000f280000300a00 */
[----:B------:R1:W-:Y:S04]  /*1de40*/  STL.64 [R1+0x1498], R152 ;  /* 0x0014989801007387 */ /* 0x0003e80000100a00 */
[----:B------:R-:W4:Y:S01]  /*1de50*/  LDL.LU.64 R214, [R1+0x13e8] ;  /* 0x0013e80001d67983 */ /* 0x000f220000300a00 */
[----:B------:R-:W-:-:S02]  /*1de60*/  ISETP.GE.U32.AND P4, PT, R5, 0x7ffffe9e, PT ;  /* 0x7ffffe9e0500780c */ /* 0x000fc40003f86070 */
[----:B------:R-:W-:Y:S02]  /*1de70*/  IADD3 R5, R2, -0xe4, RZ ;  /* 0xffffff1c02057810 */ /* 0x000fe40007ffe0ff */
[----:B------:R-:W4:Y:S02]  /*1de80*/  LDC R2, c[0x0][0x230] ;  /* 0x00008c00ff027b82 */ /* 0x000f240000000800 */
[----:B------:R-:W-:-:S07]  /*1de90*/  ISETP.GE.U32.AND P0, PT, R5, 0x7ffffe9d, PT ;  /* 0x7ffffe9d0500780c */ /* 0x000fce0003f06070 */
[----:B------:R3:W-:Y:S04]  /*1dea0*/  LDGSTS.E [R245+0x70008], desc[UR60][R156.64], !P4 ;  /* 0x700080009cf57fae */ /* 0x0007e8000e12187c */
[----:B------:R1:W-:Y:S04]  /*1deb0*/  LDGSTS.E [R245+0x74008], desc[UR60][R154.64], !P4 ;  /* 0x740080009af57fae */ /* 0x0003e8000e12187c */
[----:B------:R1:W-:Y:S01]  /*1dec0*/  LDGSTS.E [R245+0x78008], desc[UR60][R152.64], !P4 ;  /* 0x7800800098f57fae */ /* 0x0003e2000e12187c */
[----:B--2---:R-:W-:-:S05]  /*1ded0*/  IMAD.WIDE R6, R4, 0x4, R228 ;  /* 0x0000000404067825 */ /* 0x004fca00078e02e4 */
[----:B------:R2:W-:Y:S01]  /*1dee0*/  STL.64 [R1+0x1490], R6 ;  /* 0x0014900601007387 */ /* 0x0005e20000100a00 */
[----:B---3--:R-:W-:-:S03]  /*1def0*/  IMAD.WIDE R156, R4, 0x4, R224 ;  /* 0x00000004049c7825 */ /* 0x008fc600078e02e0 */
[----:B------:R-:W3:Y:S04]  /*1df00*/  LDL.LU.64 R234, [R1+0x13e0] ;  /* 0x0013e00001ea7983 */ /* 0x000ee80000300a00 */
[----:B------:R2:W-:Y:S01]  /*1df10*/  STL.64 [R1+0x1488], R156 ;  /* 0x0014889c01007387 */ /* 0x0005e20000100a00 */
[----:B-1----:R-:W-:-:S03]  /*1df20*/  IMAD.WIDE R154, R4, 0x4, R220 ;  /* 0x00000004049a7825 */ /* 0x002fc600078e02dc */
[----:B------:R-:W3:Y:S01]  /*1df30*/  LDL.LU.64 R232, [R1+0x13d8] ;  /* 0x0013d80001e87983 */ /* 0x000ee20000300a00 */
[----:B------:R-:W-:-:S03]  /*1df40*/  IMAD.WIDE R152, R4, 0x4, R212 ;  /* 0x0000000404987825 */ /* 0x000fc600078e02d4 */
[----:B------:R2:W-:Y:S04]  /*1df50*/  LDGSTS.E [R245+0x7c008], desc[UR60][R6.64], !P4 ;  /* 0x7c00800006f57fae */ /* 0x0005e8000e12187c */
[----:B------:R4:W-:Y:S04]  /*1df60*/  STL.64 [R1+0x1480], R154 ;  /* 0x0014809a01007387 */ /* 0x0009e80000100a00 */
[----:B------:R-:W3:Y:S04]  /*1df70*/  LDL.LU.64 R230, [R1+0x13d0] ;  /* 0x0013d00001e67983 */ /* 0x000ee80000300a00 */
[----:B------:R1:W-:Y:S04]  /*1df80*/  STL.64 [R1+0x1478], R152 ;  /* 0x0014789801007387 */ /* 0x0003e80000100a00 */
[----:B------:R-:W3:Y:S04]  /*1df90*/  LDL.LU.64 R212, [R1+0x13c8] ;  /* 0x0013c80001d47983 */ /* 0x000ee80000300a00 */
[----:B------:R1:W-:Y:S04]  /*1dfa0*/  LDGSTS.E [R245+0x7000c], desc[UR60][R156.64], !P0 ;  /* 0x7000c0009cf57fae */ /* 0x0003e8000c12187c */
[----:B------:R4:W-:Y:S04]  /*1dfb0*/  LDGSTS.E [R245+0x7400c], desc[UR60][R154.64], !P0 ;  /* 0x7400c0009af57fae */ /* 0x0009e8000c12187c */
[----:B------:R4:W-:Y:S01]  /*1dfc0*/  LDGSTS.E [R245+0x7800c], desc[UR60][R152.64], !P0 ;  /* 0x7800c00098f57fae */ /* 0x0009e2000c12187c */
[----:B--2---:R-:W-:-:S05]  /*1dfd0*/  IMAD.WIDE R6, R4, 0x4, R216 ;  /* 0x0000000404067825 */ /* 0x004fca00078e02d8 */
[----:B------:R2:W-:Y:S04]  /*1dfe0*/  STL.64 [R1+0x1470], R6 ;  /* 0x0014700601007387 */ /* 0x0005e80000100a00 */
[----:B------:R-:W3:Y:S01]  /*1dff0*/  LDL.LU.64 R228, [R1+0x13c0] ;  /* 0x0013c00001e47983 */ /* 0x000ee20000300a00 */
[----:B-1----:R-:W-:-:S03]  /*1e000*/  IMAD.WIDE R156, R4, 0x4, R226 ;  /* 0x00000004049c7825 */ /* 0x002fc600078e02e2 */
[----:B------:R-:W3:Y:S04]  /*1e010*/  LDL.LU.64 R224, [R1+0x13b8] ;  /* 0x0013b80001e07983 */ /* 0x000ee80000300a00 */
[----:B------:R-:W3:Y:S04]  /*1e020*/  LDL.LU.64 R220, [R1+0x13b0] ;  /* 0x0013b00001dc7983 */ /* 0x000ee80000300a00 */
[----:B------:R2:W-:Y:S04]  /*1e030*/  LDGSTS.E [R245+0x7c00c], desc[UR60][R6.64], !P0 ;  /* 0x7c00c00006f57fae */ /* 0x0005e8000c12187c */
[----:B------:R-:W3:Y:S04]  /*1e040*/  LDL.LU.64 R216, [R1+0x13a8] ;  /* 0x0013a80001d87983 */ /* 0x000ee80000300a00 */
[----:B------:R3:W-:Y:S01]  /*1e050*/  STL.64 [R1+0x1f98], R156 ;  /* 0x001f989c01007387 */ /* 0x0007e20000100a00 */
[----:B----4-:R-:W-:-:S04]  /*1e060*/  IMAD.WIDE R154, R4, 0x4, R222 ;  /* 0x00000004049a7825 */ /* 0x010fc800078e02de */
[C---:B------:R-:W-:Y:S01]  /*1e070*/  IMAD.WIDE R152, R4.reuse, 0x4, R218 ;  /* 0x0000000404987825 */ /* 0x040fe200078e02da */
[----:B------:R1:W-:Y:S03]  /*1e080*/  STL.64 [R1+0x1f90], R154 ;  /* 0x001f909a01007387 */ /* 0x0003e60000100a00 */
[----:B--2---:R-:W-:Y:S01]  /*1e090*/  IMAD.WIDE R6, R4, 0x4, R214 ;  /* 0x0000000404067825 */ /* 0x004fe200078e02d6 */
[----:B------:R2:W-:Y:S04]  /*1e0a0*/  STL.64 [R1+0x1f88], R152 ;  /* 0x001f889801007387 */ /* 0x0005e80000100a00 */
[----:B------:R4:W-:Y:S04]  /*1e0b0*/  STL.64 [R1+0x1f80], R6 ;  /* 0x001f800601007387 */ /* 0x0009e80000100a00 */
[----:B------:R-:W4:Y:S04]  /*1e0c0*/  LDL.LU.64 R226, [R1+0x13a0] ;  /* 0x0013a00001e27983 */ /* 0x000f280000300a00 */
[----:B------:R-:W4:Y:S04]  /*1e0d0*/  LDL.LU.64 R222, [R1+0x1398] ;  /* 0x0013980001de7983 */ /* 0x000f280000300a00 */
[----:B------:R-:W4:Y:S04]  /*1e0e0*/  LDL.LU.64 R218, [R1+0x1390] ;  /* 0x0013900001da7983 */ /* 0x000f280000300a00 */
[----:B------:R-:W4:Y:S01]  /*1e0f0*/  LDL.LU.64 R214, [R1+0x1388] ;  /* 0x0013880001d67983 */ /* 0x000f220000300a00 */
[----:B------:R-:W-:-:S02]  /*1e100*/  VIADD R5, R158, 0xffffff7b ;  /* 0xffffff7b9e057836 */ /* 0x000fc40000000000 */
[----:B------:R-:W4:Y:S03]  /*1e110*/  LDC R158, c[0x0][0x230] ;  /* 0x00008c00ff9e7b82 */ /* 0x000f260000000800 */
[----:B------:R-:W-:Y:S01]  /*1e120*/  ISETP.GE.U32.AND P6, PT, R5, 0x7ffffefc, PT ;  /* 0x7ffffefc0500780c */ /* 0x000fe20003fc6070 */
[----:B------:R-:W-:-:S04]  /*1e130*/  VIADD R5, R3, 0xffffff7a ;  /* 0xffffff7a03057836 */ /* 0x000fc80000000000 */
[----:B------:R-:W4:Y:S01]  /*1e140*/  LDC R3, c[0x0][0x230] ;  /* 0x00008c00ff037b82 */ /* 0x000f220000000800 */
[----:B------:R-:W-:Y:S02]  /*1e150*/  ISETP.GE.U32.AND P5, PT, R5, 0x7ffffefb, PT ;  /* 0x7ffffefb0500780c */ /* 0x000fe40003fa6070 */
[----:B------:R-:W-:-:S05]  /*1e160*/  IADD3 R5, R2, -0x87, RZ ;  /* 0xffffff7902057810 */ /* 0x000fca0007ffe0ff */
[----:B------:R3:W-:Y:S01]  /*1e170*/  LDGSTS.E [R246+0x40000], desc[UR60][R156.64], !P6 ;  /* 0x400000009cf67fae */ /* 0x0007e2000f12187c */
[----:B------:R-:W4:Y:S03]  /*1e180*/  LDC R2, c[0x0][0x230] ;  /* 0x00008c00ff027b82 */ /* 0x000f260000000800 */
[----:B------:R1:W-:Y:S04]  /*1e190*/  LDGSTS.E [R246+0x44000], desc[UR60][R154.64], !P6 ;  /* 0x440000009af67fae */ /* 0x0003e8000f12187c */
[----:B------:R2:W-:Y:S01]  /*1e1a0*/  LDGSTS.E [R246+0x48000], desc[UR60][R152.64], !P6 ;  /* 0x4800000098f67fae */ /* 0x0005e2000f12187c */
[----:B---3--:R-:W-:-:S03]  /*1e1b0*/  IMAD.WIDE R156, R4, 0x4, R234 ;  /* 0x00000004049c7825 */ /* 0x008fc600078e02ea */
[----:B------:R4:W-:Y:S01]  /*1e1c0*/  LDGSTS.E [R246+0x4c000], desc[UR60][R6.64], !P6 ;  /* 0x4c00000006f67fae */ /* 0x0009e2000f12187c */
[----:B-1----:R-:W-:-:S03]  /*1e1d0*/  IMAD.WIDE R154, R4, 0x4, R232 ;  /* 0x00000004049a7825 */ /* 0x002fc600078e02e8 */
[----:B------:R1:W-:Y:S01]  /*1e1e0*/  STL.64 [R1+0x1f78], R156 ;  /* 0x001f789c01007387 */ /* 0x0003e20000100a00 */
[----:B------:R-:W-:-:S03]  /*1e1f0*/  ISETP.GE.U32.AND P3, PT, R5, 0x7ffffefa, PT ;  /* 0x7ffffefa0500780c */ /* 0x000fc60003f66070 */
[----:B------:R3:W-:Y:S04]  /*1e200*/  STL.64 [R1+0x1f70], R154 ;  /* 0x001f709a01007387 */ /* 0x0007e80000100a00 */
[----:B------:R1:W-:Y:S01]  /*1e210*/  LDGSTS.E [R246+0x40004], desc[UR60][R156.64], !P5 ;  /* 0x400040009cf67fae */ /* 0x0003e2000e92187c */
[----:B--2---:R-:W-:-:S03]  /*1e220*/  IMAD.WIDE R152, R4, 0x4, R230 ;  /* 0x0000000404987825 */ /* 0x004fc600078e02e6 */
[----:B------:R3:W-:Y:S01]  /*1e230*/  LDGSTS.E [R246+0x44004], desc[UR60][R154.64], !P5 ;  /* 0x440040009af67fae */ /* 0x0007e2000e92187c */
[----:B----4-:R-:W-:-:S03]  /*1e240*/  IMAD.WIDE R6, R4, 0x4, R212 ;  /* 0x0000000404067825 */ /* 0x010fc600078e02d4 */
[----:B------:R2:W-:Y:S04]  /*1e250*/  STL.64 [R1+0x1f68], R152 ;  /* 0x001f689801007387 */ /* 0x0005e80000100a00 */
[----:B------:R4:W-:Y:S04]  /*1e260*/  STL.64 [R1+0x1f60], R6 ;  /* 0x001f600601007387 */ /* 0x0009e80000100a00 */
[----:B------:R-:W4:Y:S04]  /*1e270*/  LDL.LU.64 R212, [R1+0x1080] ;  /* 0x0010800001d47983 */ /* 0x000f280000300a00 */
[----:B------:R2:W-:Y:S04]  /*1e280*/  LDGSTS.E [R246+0x48004], desc[UR60][R152.64], !P5 ;  /* 0x4800400098f67fae */ /* 0x0005e8000e92187c */
[----:B------:R4:W-:Y:S01]  /*1e290*/  LDGSTS.E [R246+0x4c004], desc[UR60][R6.64], !P5 ;  /* 0x4c00400006f67fae */ /* 0x0009e2000e92187c */
[----:B-1----:R-:W-:-:S04]  /*1e2a0*/  IMAD.WIDE R156, R4, 0x4, R228 ;  /* 0x00000004049c7825 */ /* 0x002fc800078e02e4 */
[C---:B---3--:R-:W-:Y:S01]  /*1e2b0*/  IMAD.WIDE R154, R4.reuse, 0x4, R224 ;  /* 0x00000004049a7825 */ /* 0x048fe200078e02e0 */
[----:B------:R1:W-:Y:S03]  /*1e2c0*/  STL.64 [R1+0x1f58], R156 ;  /* 0x001f589c01007387 */ /* 0x0003e60000100a00 */
[C---:B--2---:R-:W-:Y:S01]  /*1e2d0*/  IMAD.WIDE R152, R4.reuse, 0x4, R220 ;  /* 0x0000000404987825 */ /* 0x044fe200078e02dc */
[----:B------:R-:W2:Y:S04]  /*1e2e0*/  LDL.LU.64 R228, [R1+0x1078] ;  /* 0x0010780001e47983 */ /* 0x000ea80000300a00 */
[----:B------:R3:W-:Y:S04]  /*1e2f0*/  STL.64 [R1+0x1f50], R154 ;  /* 0x001f509a01007387 */ /* 0x0007e80000100a00 */
[----:B------:R-:W2:Y:S01]  /*1e300*/  LDL.LU.64 R224, [R1+0x1070] ;  /* 0x0010700001e07983 */ /* 0x000ea20000300a00 */
[----:B----4-:R-:W-:-:S03]  /*1e310*/  IMAD.WIDE R6, R4, 0x4, R216 ;  /* 0x0000000404067825 */ /* 0x010fc600078e02d8 */
[----:B------:R4:W-:Y:S04]  /*1e320*/  STL.64 [R1+0x1f48], R152 ;  /* 0x001f489801007387 */ /* 0x0009e80000100a00 */
[----:B------:R-:W2:Y:S04]  /*1e330*/  LDL.LU.64 R220, [R1+0x1068] ;  /* 0x0010680001dc7983 */ /* 0x000ea80000300a00 */
[----:B------:R1:W-:Y:S04]  /*1e340*/  LDGSTS.E [R246+0x40008], desc[UR60][R156.64], !P3 ;  /* 0x400080009cf67fae */ /* 0x0003e8000d92187c */
[----:B------:R3:W-:Y:S04]  /*1e350*/  LDGSTS.E [R246+0x44008], desc[UR60][R154.64], !P3 ;  /* 0x440080009af67fae */ /* 0x0007e8000d92187c */
[----:B------:R4:W-:Y:S04]  /*1e360*/  STL.64 [R1+0x1f40], R6 ;  /* 0x001f400601007387 */ /* 0x0009e80000100a00 */
[----:B------:R4:W-:Y:S04]  /*1e370*/  LDGSTS.E [R246+0x48008], desc[UR60][R152.64], !P3 ;  /* 0x4800800098f67fae */ /* 0x0009e8000d92187c */
[----:B------:R-:W2:Y:S04]  /*1e380*/  LDL.LU.64 R216, [R1+0x1060] ;  /* 0x0010600001d87983 */ /* 0x000ea80000300a00 */
[----:B------:R4:W-:Y:S01]  /*1e390*/  LDGSTS.E [R246+0x4c008], desc[UR60][R6.64], !P3 ;  /* 0x4c00800006f67fae */ /* 0x0009e2000d92187c */
[----:B-1----:R-:W-:-:S04]  /*1e3a0*/  IMAD.WIDE R156, R4, 0x4, R226 ;  /* 0x00000004049c7825 */ /* 0x002fc800078e02e2 */
[C---:B---3--:R-:W-:Y:S01]  /*1e3b0*/  IMAD.WIDE R154, R4.reuse, 0x4, R222 ;  /* 0x00000004049a7825 */ /* 0x048fe200078e02de */
[----:B------:R1:W-:Y:S03]  /*1e3c0*/  STL.64 [R1+0x1f38], R156 ;  /* 0x001f389c01007387 */ /* 0x0003e60000100a00 */
[C---:B----4-:R-:W-:Y:S01]  /*1e3d0*/  IMAD.WIDE R152, R4.reuse, 0x4, R218 ;  /* 0x0000000404987825 */ /* 0x050fe200078e02da */
[----:B------:R-:W3:Y:S04]  /*1e3e0*/  LDL.LU.64 R232, [R1+0x1058] ;  /* 0x0010580001e87983 */ /* 0x000ee80000300a00 */
[----:B------:R2:W-:Y:S01]  /*1e3f0*/  STL.64 [R1+0x1f30], R154 ;  /* 0x001f309a01007387 */ /* 0x0005e20000100a00 */
[----:B------:R-:W-:-:S03]  /*1e400*/  IMAD.WIDE R6, R4, 0x4, R214 ;  /* 0x0000000404067825 */ /* 0x000fc600078e02d6 */
[----:B------:R-:W4:Y:S04]  /*1e410*/  LDL.LU.64 R218, [R1+0x1050] ;  /* 0x0010500001da7983 */ /* 0x000f280000300a00 */
[----:B------:R2:W-:Y:S04]  /*1e420*/  STL.64 [R1+0x1f28], R152 ;  /* 0x001f289801007387 */ /* 0x0005e80000100a00 */
[----:B------:R-:W4:Y:S01]  /*1e430*/  LDL.LU.64 R214, [R1+0x1048] ;  /* 0x0010480001d67983 */ /* 0x000f220000300a00 */
[----:B------:R-:W-:Y:S02]  /*1e440*/  VIADD R5, R158, 0xffffff78 ;  /* 0xffffff789e057836 */ /* 0x000fe40000000000 */
[----:B------:R-:W4:Y:S03]  /*1e450*/  LDC R158, c[0x0][0x230] ;  /* 0x00008c00ff9e7b82 */ /* 0x000f260000000800 */
[----:B------:R-:W-:Y:S01]  /*1e460*/  ISETP.GE.U32.AND P2, PT, R5, 0x7ffffef9, PT ;  /* 0x7ffffef90500780c */ /* 0x000fe20003f46070 */
[----:B------:R-:W-:Y:S01]  /*1e470*/  VIADD R5, R3, 0xffffff5b ;  /* 0xffffff5b03057836 */ /* 0x000fe20000000000 */
[----:B------:R2:W-:Y:S03]  /*1e480*/  STL.64 [R1+0x1f20], R6 ;  /* 0x001f200601007387 */ /* 0x0005e60000100a00 */
[----:B------:R-:W4:Y:S01]  /*1e490*/  LDC R3, c[0x0][0x230] ;  /* 0x00008c00ff037b82 */ /* 0x000f220000000800 */
[----:B------:R-:W4:Y:S01]  /*1e4a0*/  LDL.LU.64 R230, [R1+0x1040] ;  /* 0x0010400001e67983 */ /* 0x000f220000300a00 */
[----:B------:R-:W-:-:S03]  /*1e4b0*/  ISETP.GE.U32.AND P4, PT, R5, 0x7ffffedc, PT ;  /* 0x7ffffedc0500780c */ /* 0x000fc60003f86070 */
[----:B------:R-:W4:Y:S04]  /*1e4c0*/  LDL.LU.64 R226, [R1+0x1038] ;  /* 0x0010380001e27983 */ /* 0x000f280000300a00 */
[----:B------:R1:W-:Y:S04]  /*1e4d0*/  LDGSTS.E [R246+0x4000c], desc[UR60][R156.64], !P2 ;  /* 0x4000c0009cf67fae */ /* 0x0003e8000d12187c */
[----:B------:R-:W4:Y:S04]  /*1e4e0*/  LDL.LU.64 R222, [R1+0x1030] ;  /* 0x0010300001de7983 */ /* 0x000f280000300a00 */
[----:B------:R2:W-:Y:S04]  /*1e4f0*/  LDGSTS.E [R246+0x4400c], desc[UR60][R154.64], !P2 ;  /* 0x4400c0009af67fae */ /* 0x0005e8000d12187c */
[----:B------:R2:W-:Y:S04]  /*1e500*/  LDGSTS.E [R246+0x4800c], desc[UR60][R152.64], !P2 ;  /* 0x4800c00098f67fae */ /* 0x0005e8000d12187c */
[----:B------:R2:W-:Y:S01]  /*1e510*/  LDGSTS.E [R246+0x4c00c], desc[UR60][R6.64], !P2 ;  /* 0x4c00c00006f67fae */ /* 0x0005e2000d12187c */
[----:B-1----:R-:W-:-:S05]  /*1e520*/  IMAD.WIDE R156, R4, 0x4, R212 ;  /* 0x00000004049c7825 */ /* 0x002fca00078e02d4 */
[----:B------:R1:W-:Y:S04]  /*1e530*/  STL.64 [R1+0x1bb0], R156 ;  /* 0x001bb09c01007387 */ /* 0x0003e80000100a00 */
[----:B------:R-:W4:Y:S04]  /*1e540*/  LDL.LU.64 R212, [R1+0x1028] ;  /* 0x0010280001d47983 */ /* 0x000f280000300a00 */
[----:B------:R1:W-:Y:S01]  /*1e550*/  LDGSTS.E [R246+0x50000], desc[UR60][R156.64], !P4 ;  /* 0x500000009cf67fae */ /* 0x0003e2000e12187c */
[----:B--2---:R-:W-:-:S04]  /*1e560*/  IMAD.WIDE R154, R4, 0x4, R228 ;  /* 0x00000004049a7825 */ /* 0x004fc800078e02e4 */
[C---:B------:R-:W-:Y:S01]  /*1e570*/  IMAD.WIDE R152, R4.reuse, 0x4, R224 ;  /* 0x0000000404987825 */ /* 0x040fe200078e02e0 */
[----:B------:R3:W-:Y:S03]  /*1e580*/  STL.64 [R1+0x1ba8], R154 ;  /* 0x001ba89a01007387 */ /* 0x0007e60000100a00 */
[C---:B------:R-:W-:Y:S01]  /*1e590*/  IMAD.WIDE R6, R4.reuse, 0x4, R220 ;  /* 0x0000000404067825 */ /* 0x040fe200078e02dc */
[----:B------:R4:W-:Y:S04]  /*1e5a0*/  STL.64 [R1+0x1ba0], R152 ;  /* 0x001ba09801007387 */ /* 0x0009e80000100a00 */
[----:B------:R2:W-:Y:S04]  /*1e5b0*/  STL.64 [R1+0x1b98], R6 ;  /* 0x001b980601007387 */ /* 0x0005e80000100a00 */
[----:B------:R-:W2:Y:S04]  /*1e5c0*/  LDL.LU.64 R228, [R1+0x1020] ;  /* 0x0010200001e47983 */ /* 0x000ea80000300a00 */
[----:B------:R-:W2:Y:S04]  /*1e5d0*/  LDL.LU.64 R224, [R1+0x1018] ;  /* 0x0010180001e07983 */ /* 0x000ea80000300a00 */
[----:B------:R-:W2:Y:S01]  /*1e5e0*/  LDL.LU.64 R220, [R1+0x1010] ;  /* 0x0010100001dc7983 */ /* 0x000ea20000300a00 */
[----:B-1----:R-:W-:-:S03]  /*1e5f0*/  IMAD.WIDE R156, R4, 0x4, R216 ;  /* 0x00000004049c7825 */ /* 0x002fc600078e02d8 */
[----:B------:R3:W-:Y:S04]  /*1e600*/  LDGSTS.E [R246+0x54000], desc[UR60][R154.64], !P4 ;  /* 0x540000009af67fae */ /* 0x0007e8000e12187c */
[----:B------:R4:W-:Y:S04]  /*1e610*/  LDGSTS.E [R246+0x58000], desc[UR60][R152.64], !P4 ;  /* 0x5800000098f67fae */ /* 0x0009e8000e12187c */
[----:B------:R2:W-:Y:S04]  /*1e620*/  LDGSTS.E [R246+0x5c000], desc[UR60][R6.64], !P4 ;  /* 0x5c00000006f67fae */ /* 0x0005e8000e12187c */
[----:B------:R1:W-:Y:S04]  /*1e630*/  STL.64 [R1+0x1b90], R156 ;  /* 0x001b909c01007387 */ /* 0x0003e80000100a00 */
[----:B------:R-:W2:Y:S01]  /*1e640*/  LDL.LU.64 R216, [R1+0x1008] ;  /* 0x0010080001d87983 */ /* 0x000ea20000300a00 */
[----:B---3--:R-:W-:-:S04]  /*1e650*/  IMAD.WIDE R154, R4, 0x4, R232 ;  /* 0x00000004049a7825 */ /* 0x008fc800078e02e8 */
[C---:B----4-:R-:W-:Y:S01]  /*1e660*/  IMAD.WIDE R152, R4.reuse, 0x4, R218 ;  /* 0x0000000404987825 */ /* 0x050fe200078e02da */
[----:B------:R3:W-:Y:S03]  /*1e670*/  STL.64 [R1+0x1b88], R154 ;  /* 0x001b889a01007387 */ /* 0x0007e60000100a00 */
[----:B--2---:R-:W-:Y:S01]  /*1e680*/  IMAD.WIDE R6, R4, 0x4, R214 ;  /* 0x0000000404067825 */ /* 0x004fe200078e02d6 */
[----:B------:R2:W-:Y:S04]  /*1e690*/  STL.64 [R1+0x1b80], R152 ;  /* 0x001b809801007387 */ /* 0x0005e80000100a00 */
[----:B------:R4:W-:Y:S04]  /*1e6a0*/  STL.64 [R1+0x1b78], R6 ;  /* 0x001b780601007387 */ /* 0x0009e80000100a00 */
[----:B------:R-:W4:Y:S04]  /*1e6b0*/  LDL.LU.64 R218, [R1+0xd00] ;  /* 0x000d000001da7983 */ /* 0x000f280000300a00 */
[----:B------:R-:W4:Y:S01]  /*1e6c0*/  LDL.LU.64 R214, [R1+0xcf8] ;  /* 0x000cf80001d67983 */ /* 0x000f220000300a00 */
[----:B------:R-:W-:-:S02]  /*1e6d0*/  IADD3 R5, R2, -0xa6, RZ ;  /* 0xffffff5a02057810 */ /* 0x000fc40007ffe0ff */
[----:B------:R-:W4:Y:S02]  /*1e6e0*/  LDC R2, c[0x0][0x230] ;  /* 0x00008c00ff027b82 */ /* 0x000f240000000800 */
[----:B------:R-:W-:Y:S01]  /*1e6f0*/  ISETP.GE.U32.AND P0, PT, R5, 0x7ffffedb, PT ;  /* 0x7ffffedb0500780c */ /* 0x000fe20003f06070 */
[----:B------:R-:W-:-:S05]  /*1e700*/  VIADD R5, R158, 0xffffff59 ;  /* 0xffffff599e057836 */ /* 0x000fca0000000000 */
[----:B------:R-:W-:-:S07]  /*1e710*/  ISETP.GE.U32.AND P6, PT, R5, 0x7ffffeda, PT ;  /* 0x7ffffeda0500780c */ /* 0x000fce0003fc6070 */
[----:B------:R1:W-:Y:S01]  /*1e720*/  LDGSTS.E [R246+0x50004], desc[UR60][R156.64], !P0 ;  /* 0x500040009cf67fae */ /* 0x0003e2000c12187c */
[----:B------:R-:W4:Y:S03]  /*1e730*/  LDC R158, c[0x0][0x230] ;  /* 0x00008c00ff9e7b82 */ /* 0x000f260000000800 */
[----:B------:R3:W-:Y:S04]  /*1e740*/  LDGSTS.E [R246+0x54004], desc[UR60][R154.64], !P0 ;  /* 0x540040009af67fae */ /* 0x0007e8000c12187c */
[----:B------:R2:W-:Y:S01]  /*1e750*/  LDGSTS.E [R246+0x58004], desc[UR60][R152.64], !P0 ;  /* 0x5800400098f67fae */ /* 0x0005e2000c12187c */
[----:B-1----:R-:W-:-:S03]  /*1e760*/  IMAD.WIDE R156, R4, 0x4, R230 ;  /* 0x00000004049c7825 */ /* 0x002fc600078e02e6 */
[----:B------:R4:W-:Y:S01]  /*1e770*/  LDGSTS.E [R246+0x5c004], desc[UR60][R6.64], !P0 ;  /* 0x5c00400006f67fae */ /* 0x0009e2000c12187c */
[----:B---3--:R-:W-:-:S03]  /*1e780*/  IMAD.WIDE R154, R4, 0x4, R226 ;  /* 0x00000004049a7825 */ /* 0x008fc600078e02e2 */
[----:B------:R1:W-:Y:S01]  /*1e790*/  STL.64 [R1+0x1b70], R156 ;  /* 0x001b709c01007387 */ /* 0x0003e20000100a00 */
[----:B--2---:R-:W-:-:S03]  /*1e7a0*/  IMAD.WIDE R152, R4, 0x4, R222 ;  /* 0x0000000404987825 */ /* 0x004fc600078e02de */
[----:B------:R2:W-:Y:S04]  /*1e7b0*/  STL.64 [R1+0x1b68], R154 ;  /* 0x001b689a01007387 */ /* 0x0005e80000100a00 */
[----:B------:R-:W3:Y:S01]  /*1e7c0*/  LDL.LU.64 R230, [R1+0xcf0] ;  /* 0x000cf00001e67983 */ /* 0x000ee20000300a00 */
[----:B------:R-:W-:Y:S02]  /*1e7d0*/  VIADD R5, R3, 0xffffff58 ;  /* 0xffffff5803057836 */ /* 0x000fe40000000000 */
[----:B------:R-:W3:Y:S01]  /*1e7e0*/  LDC R3, c[0x0][0x230] ;  /* 0x00008c00ff037b82 */ /* 0x000ee20000000800 */
[----:B------:R2:W-:Y:S01]  /*1e7f0*/  STL.64 [R1+0x1b60], R152 ;  /* 0x001b609801007387 */ /* 0x0005e20000100a00 */
[----:B----4-:R-:W-:-:S03]  /*1e800*/  IMAD.WIDE R6, R4, 0x4, R212 ;  /* 0x0000000404067825 */ /* 0x010fc600078e02d4 */
[----:B------:R-:W4:Y:S01]  /*1e810*/  LDL.LU.64 R226, [R1+0xce8] ;  /* 0x000ce80001e27983 */ /* 0x000f220000300a00 */
[----:B------:R-:W-:-:S03]  /*1e820*/  ISETP.GE.U32.AND P5, PT, R5, 0x7ffffed9, PT ;  /* 0x7ffffed90500780c */ /* 0x000fc60003fa6070 */
[----:B------:R2:W-:Y:S04]  /*1e830*/  STL.64 [R1+0x1b58], R6 ;  /* 0x001b580601007387 */ /* 0x0005e80000100a00 */
[----:B------:R-:W4:Y:S04]  /*1e840*/  LDL.LU.64 R222, [R1+0xce0] ;  /* 0x000ce00001de7983 */ /* 0x000f280000300a00 */
[----:B------:R1:W-:Y:S04]  /*1e850*/  LDGSTS.E [R246+0x50008], desc[UR60][R156.64], !P6 ;  /* 0x500080009cf67fae */ /* 0x0003e8000f12187c */
[----:B------:R2:W-:Y:S04]  /*1e860*/  LDGSTS.E [R246+0x54008], desc[UR60][R154.64], !P6 ;  /* 0x540080009af67fae */ /* 0x0005e8000f12187c */
[----:B------:R2:W-:Y:S04]  /*1e870*/  LDGSTS.E [R246+0x58008], desc[UR60][R152.64], !P6 ;  /* 0x5800800098f67fae */ /* 0x0005e8000f12187c */
[----:B------:R-:W4:Y:S04]  /*1e880*/  LDL.LU.64 R212, [R1+0xcd8] ;  /* 0x000cd80001d47983 */ /* 0x000f280000300a00 */
[----:B------:R2:W-:Y:S01]  /*1e890*/  LDGSTS.E [R246+0x5c008], desc[UR60][R6.64], !P6 ;  /* 0x5c00800006f67fae */ /* 0x0005e2000f12187c */
[----:B-1----:R-:W-:-:S04]  /*1e8a0*/  IMAD.WIDE R156, R4, 0x4, R228 ;  /* 0x00000004049c7825 */ /* 0x002fc800078e02e4 */
[C---:B--2---:R-:W-:Y:S01]  /*1e8b0*/  IMAD.WIDE R154, R4.reuse, 0x4, R224 ;  /* 0x00000004049a7825 */ /* 0x044fe200078e02e0 */
[----:B------:R1:W-:Y:S03]  /*1e8c0*/  STL.64 [R1+0x1b50], R156 ;  /* 0x001b509c01007387 */ /* 0x0003e60000100a00 */
[C---:B------:R-:W-:Y:S01]  /*1e8d0*/  IMAD.WIDE R152, R4.reuse, 0x4, R220 ;  /* 0x0000000404987825 */ /* 0x040fe200078e02dc */
[----:B------:R2:W-:Y:S04]  /*1e8e0*/  STL.64 [R1+0x1b48], R154 ;  /* 0x001b489a01007387 */ /* 0x0005e80000100a00 */
[----:B------:R-:W4:Y:S04]  /*1e8f0*/  LDL.LU.64 R220, [R1+0xcd0] ;  /* 0x000cd00001dc7983 */ /* 0x000f280000300a00 */
[----:B------:R3:W-:Y:S04]  /*1e900*/  STL.64 [R1+0x1b40], R152 ;  /* 0x001b409801007387 */ /* 0x0007e80000100a00 */
[----:B------:R1:W-:Y:S04]  /*1e910*/  LDGSTS.E [R246+0x5000c], desc[UR60][R156.64], !P5 ;  /* 0x5000c0009cf67fae */ /* 0x0003e8000e92187c */
[----:B------:R2:W-:Y:S01]  /*1e920*/  LDGSTS.E [R246+0x5400c], desc[UR60][R154.64], !P5 ;  /* 0x5400c0009af67fae */ /* 0x0005e2000e92187c */
[----:B------:R-:W-:Y:S01]  /*1e930*/  IMAD.WIDE R6, R4, 0x4, R216 ;  /* 0x0000000404067825 */ /* 0x000fe200078e02d8 */
[----:B------:R-:W-:-:S02]  /*1e940*/  IADD3 R5, R2, -0xc5, RZ ;  /* 0xffffff3b02057810 */ /* 0x000fc40007ffe0ff */
[----:B------:R-:W4:Y:S01]  /*1e950*/  LDL.LU.64 R216, [R1+0xcc8] ;  /* 0x000cc80001d87983 */ /* 0x000f220000300a00 */
[----:B------:R-:W4:Y:S03]  /*1e960*/  LDC R2, c[0x0][0x230] ;  /* 0x00008c00ff027b82 */ /* 0x000f260000000800 */
[----:B------:R4:W-:Y:S04]  /*1e970*/  STL.64 [R1+0x1b38], R6 ;  /* 0x001b380601007387 */ /* 0x0009e80000100a00 */
[----:B------:R-:W4:Y:S04]  /*1e980*/  LDL.LU.64 R228, [R1+0xcc0] ;  /* 0x000cc00001e47983 */ /* 0x000f280000300a00 */
[----:B------:R-:W4:Y:S01]  /*1e990*/  LDL.LU.64 R224, [R1+0xcb8] ;  /* 0x000cb80001e07983 */ /* 0x000f220000300a00 */
[----:B-1----:R-:W-:-:S03]  /*1e9a0*/  IMAD.WIDE R156, R4, 0x4, R218 ;  /* 0x00000004049c7825 */ /* 0x002fc600078e02da */
[----:B------:R3:W-:Y:S01]  /*1e9b0*/  LDGSTS.E [R246+0x5800c], desc[UR60][R152.64], !P5 ;  /* 0x5800c00098f67fae */ /* 0x0007e2000e92187c */
[----:B--2---:R-:W-:-:S03]  /*1e9c0*/  IMAD.WIDE R154, R4, 0x4, R214 ;  /* 0x00000004049a7825 */ /* 0x004fc600078e02d6 */
[----:B------:R1:W-:Y:S04]  /*1e9d0*/  STL.64 [R1+0x17b8], R156 ;  /* 0x0017b89c01007387 */ /* 0x0003e80000100a00 */
[----:B------:R-:W2:Y:S04]  /*1e9e0*/  LDL.LU.64 R218, [R1+0xcb0] ;  /* 0x000cb00001da7983 */ /* 0x000ea80000300a00 */
[----:B------:R1:W-:Y:S04]  /*1e9f0*/  STL.64 [R1+0x17b0], R154 ;  /* 0x0017b09a01007387 */ /* 0x0003e80000100a00 */
[----:B------:R-:W2:Y:S01]  /*1ea00*/  LDL.LU.64 R214, [R1+0xca8] ;  /* 0x000ca80001d67983 */ /* 0x000ea20000300a00 */
[----:B------:R-:W-:-:S03]  /*1ea10*/  ISETP.GE.U32.AND P3, PT, R5, 0x7ffffebc, PT ;  /* 0x7ffffebc0500780c */ /* 0x000fc60003f66070 */
[----:B------:R4:W-:Y:S01]  /*1ea20*/  LDGSTS.E [R246+0x5c00c], desc[UR60][R6.64], !P5 ;  /* 0x5c00c00006f67fae */ /* 0x0009e2000e92187c */
[----:B------:R-:W-:Y:S02]  /*1ea30*/  VIADD R5, R158, 0xffffff3a ;  /* 0xffffff3a9e057836 */ /* 0x000fe40000000000 */
[----:B------:R-:W2:Y:S07]  /*1ea40*/  LDC R158, c[0x0][0x230] ;  /* 0x00008c00ff9e7b82 */ /* 0x000eae0000000800 */
[----:B------:R1:W-:Y:S01]  /*1ea50*/  LDGSTS.E [R246+0x60000], desc[UR60][R156.64], !P3 ;  /* 0x600000009cf67fae */ /* 0x0003e2000d92187c */
[----:B------:R-:W-:-:S03]  /*1ea60*/  ISETP.GE.U32.AND P2, PT, R5, 0x7ffffebb, PT ;  /* 0x7ffffebb0500780c */ /* 0x000fc60003f46070 */
[----:B------:R1:W-:Y:S01]  /*1ea70*/  LDGSTS.E [R246+0x64000], desc[UR60][R154.64], !P3 ;  /* 0x640000009af67fae */ /* 0x0003e2000d92187c */
[----:B---3--:R-:W-:-:S04]  /*1ea80*/  IMAD.WIDE R152, R4, 0x4, R230 ;  /* 0x0000000404987825 */ /* 0x008fc800078e02e6 */
[C---:B----4-:R-:W-:Y:S01]  /*1ea90*/  IMAD.WIDE R6, R4.reuse, 0x4, R226 ;  /* 0x0000000404067825 */ /* 0x050fe200078e02e2 */
[----:B------:R3:W-:Y:S04]  /*1eaa0*/  STL.64 [R1+0x17a8], R152 ;  /* 0x0017a89801007387 */ /* 0x0007e80000100a00 */
[----:B------:R4:W-:Y:S01]  /*1eab0*/  STL.64 [R1+0x17a0], R6 ;  /* 0x0017a00601007387 */ /* 0x0009e20000100a00 */
[----:B-1----:R-:W-:-:S03]  /*1eac0*/  IMAD.WIDE R156, R4, 0x4, R222 ;  /* 0x00000004049c7825 */ /* 0x002fc600078e02de */
[----:B------:R-:W2:Y:S04]  /*1ead0*/  LDL.LU.64 R232, [R1+0xca0] ;  /* 0x000ca00001e87983 */ /* 0x000ea80000300a00 */
[----:B------:R-:W2:Y:S04]  /*1eae0*/  LDL.LU.64 R230, [R1+0xc98] ;  /* 0x000c980001e67983 */ /* 0x000ea80000300a00 */
[----:B------:R1:W-:Y:S04]  /*1eaf0*/  STL.64 [R1+0x1798], R156 ;  /* 0x0017989c01007387 */ /* 0x0003e80000100a00 */
[----:B------:R-:W2:Y:S01]  /*1eb00*/  LDL.LU.64 R226, [R1+0xc90] ;  /* 0x000c900001e27983 */ /* 0x000ea20000300a00 */
[----:B------:R-:W-:-:S03]  /*1eb10*/  IMAD.WIDE R154, R4, 0x4, R212 ;  /* 0x00000004049a7825 */ /* 0x000fc600078e02d4 */
[----:B------:R3:W-:Y:S04]  /*1eb20*/  LDGSTS.E [R246+0x68000], desc[UR60][R152.64], !P3 ;  /* 0x6800000098f67fae */ /* 0x0007e8000d92187c */
[----:B------:R4:W-:Y:S04]  /*1eb30*/  LDGSTS.E [R246+0x6c000], desc[UR60][R6.64], !P3 ;  /* 0x6c00000006f67fae */ /* 0x0009e8000d92187c */
[----:B------:R1:W-:Y:S04]  /*1eb40*/  STL.64 [R1+0x1790], R154 ;  /* 0x0017909a01007387 */ /* 0x0003e80000100a00 */
[----:B------:R-:W2:Y:S04]  /*1eb50*/  LDL.LU.64 R212, [R1+0xc88] ;  /* 0x000c880001d47983 */ /* 0x000ea80000300a00 */
[----:B------:R1:W-:Y:S04]  /*1eb60*/  LDGSTS.E [R246+0x60004], desc[UR60][R156.64], !P2 ;  /* 0x600040009cf67fae */ /* 0x0003e8000d12187c */
[----:B------:R1:W-:Y:S01]  /*1eb70*/  LDGSTS.E [R246+0x64004], desc[UR60][R154.64], !P2 ;  /* 0x640040009af67fae */ /* 0x0003e2000d12187c */
[----:B---3--:R-:W-:-:S05]  /*1eb80*/  IMAD.WIDE R152, R4, 0x4, R220 ;  /* 0x0000000404987825 */ /* 0x008fca00078e02dc */
[----:B------:R2:W-:Y:S04]  /*1eb90*/  STL.64 [R1+0x1788], R152 ;  /* 0x0017889801007387 */ /* 0x0005e80000100a00 */
[----:B------:R2:W-:Y:S01]  /*1eba0*/  LDGSTS.E [R246+0x68004], desc[UR60][R152.64], !P2 ;  /* 0x6800400098f67fae */ /* 0x0005e2000d12187c */
[----:B----4-:R-:W-:-:S05]  /*1ebb0*/  IMAD.WIDE R6, R4, 0x4, R216 ;  /* 0x0000000404067825 */ /* 0x010fca00078e02d8 */
[----:B------:R3:W-:Y:S04]  /*1ebc0*/  STL.64 [R1+0x1780], R6 ;  /* 0x0017800601007387 */ /* 0x0007e80000100a00 */
[----:B------:R-:W4:Y:S01]  /*1ebd0*/  LDL.LU.64 R222, [R1+0x980] ;  /* 0x0009800001de7983 */ /* 0x000f220000300a00 */
[----:B-1----:R-:W-:-:S03]  /*1ebe0*/  IMAD.WIDE R156, R4, 0x4, R228 ;  /* 0x00000004049c7825 */ /* 0x002fc600078e02e4 */
[----:B------:R-:W4:Y:S01]  /*1ebf0*/  LDL.LU.64 R220, [R1+0x978] ;  /* 0x0009780001dc7983 */ /* 0x000f220000300a00 */
[----:B------:R-:W-:-:S03]  /*1ec00*/  IMAD.WIDE R154, R4, 0x4, R224 ;  /* 0x00000004049a7825 */ /* 0x000fc600078e02e0 */
[----:B------:R-:W4:Y:S04]  /*1ec10*/  LDL.LU.64 R216, [R1+0x970] ;  /* 0x0009700001d87983 */ /* 0x000f280000300a00 */
[----:B------:R3:W-:Y:S04]  /*1ec20*/  LDGSTS.E [R246+0x6c004], desc[UR60][R6.64], !P2 ;  /* 0x6c00400006f67fae */ /* 0x0007e8000d12187c */
[----:B------:R1:W-:Y:S04]  /*1ec30*/  STL.64 [R1+0x1778], R156 ;  /* 0x0017789c01007387 */ /* 0x0003e80000100a00 */
[----:B------:R1:W-:Y:S01]  /*1ec40*/  STL.64 [R1+0x1770], R154 ;  /* 0x0017709a01007387 */ /* 0x0003e20000100a00 */
[----:B--2---:R-:W-:-:S05]  /*1ec50*/  IMAD.WIDE R152, R4, 0x4, R218 ;  /* 0x0000000404987825 */ /* 0x004fca00078e02da */
[----:B------:R2:W-:Y:S01]  /*1ec60*/  STL.64 [R1+0x1768], R152 ;  /* 0x0017689801007387 */ /* 0x0005e20000100a00 */
[----:B---3--:R-:W-:-:S03]  /*1ec70*/  IMAD.WIDE R6, R4, 0x4, R214 ;  /* 0x0000000404067825 */ /* 0x008fc600078e02d6 */
[----:B------:R-:W3:Y:S04]  /*1ec80*/  LDL.LU.64 R228, [R1+0x968] ;  /* 0x0009680001e47983 */ /* 0x000ee80000300a00 */
[----:B------:R2:W-:Y:S04]  /*1ec90*/  STL.64 [R1+0x1760], R6 ;  /* 0x0017600601007387 */ /* 0x0005e80000100a00 */
[----:B------:R-:W3:Y:S04]  /*1eca0*/  LDL.LU.64 R224, [R1+0x960] ;  /* 0x0009600001e07983 */ /* 0x000ee80000300a00 */
[----:B------:R-:W3:Y:S04]  /*1ecb0*/  LDL.LU.64 R218, [R1+0x958] ;  /* 0x0009580001da7983 */ /* 0x000ee80000300a00 */
[----:B------:R-:W3:Y:S01]  /*1ecc0*/  LDL.LU.64 R214, [R1+0x950] ;  /* 0x0009500001d67983 */ /* 0x000ee20000300a00 */
[----:B------:R-:W-:-:S02]  /*1ecd0*/  VIADD R5, R3, 0xffffff39 ;  /* 0xffffff3903057836 */ /* 0x000fc40000000000 */
[----:B------:R-:W3:Y:S03]  /*1ece0*/  LDC R3, c[0x0][0x230] ;  /* 0x00008c00ff037b82 */ /* 0x000ee60000000800 */
[----:B------:R-:W-:Y:S02]  /*1ecf0*/  ISETP.GE.U32.AND P4, PT, R5, 0x7ffffeba, PT ;  /* 0x7ffffeba0500780c */ /* 0x000fe40003f86070 */
[----:B------:R-:W-:-:S03]  /*1ed00*/  IADD3 R5, R2, -0xc8, RZ ;  /* 0xffffff3802057810 */ /* 0x000fc60007ffe0ff */
[----:B------:R-:W3:Y:S01]  /*1ed10*/  LDC R2, c[0x0][0x230] ;  /* 0x00008c00ff027b82 */ /* 0x000ee20000000800 */
[----:B------:R-:W-:-:S07]  /*1ed20*/  ISETP.GE.U32.AND P0, PT, R5, 0x7ffffeb9, PT ;  /* 0x7ffffeb90500780c */ /* 0x000fce0003f06070 */
[----:B------:R1:W-:Y:S04]  /*1ed30*/  LDGSTS.E [R246+0x60008], desc[UR60][R156.64], !P4 ;  /* 0x600080009cf67fae */ /* 0x0003e8000e12187c */
[----:B------:R1:W-:Y:S04]  /*1ed40*/  LDGSTS.E [R246+0x64008], desc[UR60][R154.64], !P4 ;  /* 0x640080009af67fae */ /* 0x0003e8000e12187c */
[----:B------:R2:W-:Y:S01]  /*1ed50*/  LDGSTS.E [R246+0x68008], desc[UR60][R152.64], !P4 ;  /* 0x6800800098f67fae */ /* 0x0005e2000e12187c */
[----:B-1----:R-:W-:-:S03]  /*1ed60*/  IMAD.WIDE R156, R4, 0x4, R232 ;  /* 0x00000004049c7825 */ /* 0x002fc600078e02e8 */
[----:B------:R1:W-:Y:S01]  /*1ed70*/  LDGSTS.E [R246+0x6c008], desc[UR60][R6.64], !P4 ;  /* 0x6c00800006f67fae */ /* 0x0003e2000e12187c */
[----:B------:R-:W-:-:S03]  /*1ed80*/  IMAD.WIDE R154, R4, 0x4, R230 ;  /* 0x00000004049a7825 */ /* 0x000fc600078e02e6 */
[----:B------:R4:W-:Y:S01]  /*1ed90*/  STL.64 [R1+0x1758], R156 ;  /* 0x0017589c01007387 */ /* 0x0009e20000100a00 */
[----:B--2---:R-:W-:-:S03]  /*1eda0*/  IMAD.WIDE R152, R4, 0x4, R226 ;  /* 0x0000000404987825 */ /* 0x004fc600078e02e2 */
[----:B------:R2:W-:Y:S01]  /*1edb0*/  STL.64 [R1+0x1750], R154 ;  /* 0x0017509a01007387 */ /* 0x0005e20000100a00 */
[----:B------:R-:W-:-:S03]  /*1edc0*/  VIADD R5, R158, 0xffffff1b ;  /* 0xffffff1b9e057836 */ /* 0x000fc60000000000 */
[----:B------:R2:W-:Y:S01]  /*1edd0*/  STL.64 [R1+0x1748], R152 ;  /* 0x0017489801007387 */ /* 0x0005e20000100a00 */
[----:B------:R-:W3:Y:S01]  /*1ede0*/  LDC R158, c[0x0][0x230] ;  /* 0x00008c00ff9e7b82 */ /* 0x000ee20000000800 */
[----:B------:R-:W-:Y:S02]  /*1edf0*/  ISETP.GE.U32.AND P6, PT, R5, 0x7ffffe9c, PT ;  /* 0x7ffffe9c0500780c */ /* 0x000fe40003fc6070 */
[----:B------:R4:W-:Y:S04]  /*1ee00*/  LDGSTS.E [R246+0x6000c], desc[UR60][R156.64], !P0 ;  /* 0x6000c0009cf67fae */ /* 0x0009e8000c12187c */
[----:B------:R2:W-:Y:S01]  /*1ee10*/  LDGSTS.E [R246+0x6400c], desc[UR60][R154.64], !P0 ;  /* 0x6400c0009af67fae */ /* 0x0005e2000c12187c */
[----:B-1----:R-:W-:-:S03]  /*1ee20*/  IMAD.WIDE R6, R4, 0x4, R212 ;  /* 0x0000000404067825 */ /* 0x002fc600078e02d4 */
[----:B------:R-:W3:Y:S04]  /*1ee30*/  LDL.LU.64 R212, [R1+0x948] ;  /* 0x0009480001d47983 */ /* 0x000ee80000300a00 */
[----:B------:R3:W-:Y:S04]  /*1ee40*/  STL.64 [R1+0x1740], R6 ;  /* 0x0017400601007387 */ /* 0x0007e80000100a00 */
[----:B------:R1:W-:Y:S04]  /*1ee50*/  LDGSTS.E [R246+0x6800c], desc[UR60][R152.64], !P0 ;  /* 0x6800c00098f67fae */ /* 0x0003e8000c12187c */
[----:B------:R-:W3:Y:S04]  /*1ee60*/  LDL.LU.64 R226, [R1+0x940] ;  /* 0x0009400001e27983 */ /* 0x000ee80000300a00 */
[----:B------:R3:W-:Y:S01]  /*1ee70*/  LDGSTS.E [R246+0x6c00c], desc[UR60][R6.64], !P0 ;  /* 0x6c00c00006f67fae */ /* 0x0007e2000c12187c */
[----:B----4-:R-:W-:-:S04]  /*1ee80*/  IMAD.WIDE R156, R4, 0x4, R222 ;  /* 0x00000004049c7825 */ /* 0x010fc800078e02de */
[C---:B--2---:R-:W-:Y:S01]  /*1ee90*/  IMAD.WIDE R154, R4.reuse, 0x4, R220 ;  /* 0x00000004049a7825 */ /* 0x044fe200078e02dc */
[----:B------:R2:W-:Y:S03]  /*1eea0*/  STL.64 [R1+0x1460], R156 ;  /* 0x0014609c01007387 */ /* 0x0005e60000100a00 */
[C---:B-1----:R-:W-:Y:S01]  /*1eeb0*/  IMAD.WIDE R152, R4.reuse, 0x4, R216 ;  /* 0x0000000404987825 */ /* 0x042fe200078e02d8 */
[----:B------:R-:W4:Y:S04]  /*1eec0*/  LDL.LU.64 R222, [R1+0x938] ;  /* 0x0009380001de7983 */ /* 0x000f280000300a00 */
[----:B------:R1:W-:Y:S04]  /*1eed0*/  STL.64 [R1+0x1458], R154 ;  /* 0x0014589a01007387 */ /* 0x0003e80000100a00 */
[----:B------:R-:W4:Y:S04]  /*1eee0*/  LDL.LU.64 R220, [R1+0x930] ;  /* 0x0009300001dc7983 */ /* 0x000f280000300a00 */
[----:B------:R1:W-:Y:S04]  /*1eef0*/  STL.64 [R1+0x1450], R152 ;  /* 0x0014509801007387 */ /* 0x0003e80000100a00 */
[----:B------:R-:W4:Y:S04]  /*1ef00*/  LDL.LU.64 R216, [R1+0x928] ;  /* 0x0009280001d87983 */ /* 0x000f280000300a00 */
[----:B------:R2:W-:Y:S01]  /*1ef10*/  LDGSTS.E [R246+0x70000], desc[UR60][R156.64], !P6 ;  /* 0x700000009cf67fae */ /* 0x0005e2000f12187c */
[----:B---3--:R-:W-:-:S03]  /*1ef20*/  IMAD.WIDE R6, R4, 0x4, R228 ;  /* 0x0000000404067825 */ /* 0x008fc600078e02e4 */
[----:B------:R1:W-:Y:S04]  /*1ef30*/  LDGSTS.E [R246+0x74000], desc[UR60][R154.64], !P6 ;  /* 0x740000009af67fae */ /* 0x0003e8000f12187c */
[----:B------:R3:W-:Y:S01]  /*1ef40*/  STL.64 [R1+0x1448], R6 ;  /* 0x0014480601007387 */ /* 0x0007e20000100a00 */
[----:B--2---:R-:W-:-:S03]  /*1ef50*/  IMAD.WIDE R156, R4, 0x4, R224 ;  /* 0x00000004049c7825 */ /* 0x004fc600078e02e0 */
[----:B------:R2:W-:Y:S01]  /*1ef60*/  LDGSTS.E [R246+0x78000], desc[UR60][R152.64], !P6 ;  /* 0x7800000098f67fae */ /* 0x0005e2000f12187c */
[----:B-1----:R-:W-:-:S03]  /*1ef70*/  IMAD.WIDE R154, R4, 0x4, R218 ;  /* 0x00000004049a7825 */ /* 0x002fc600078e02da */
[----:B------:R-:W4:Y:S04]  /*1ef80*/  LDL.LU.64 R234, [R1+0x920] ;  /* 0x0009200001ea7983 */ /* 0x000f280000300a00 */
[----:B------:R1:W-:Y:S01]  /*1ef90*/  STL.64 [R1+0x1440], R156 ;  /* 0x0014409c01007387 */ /* 0x0003e20000100a00 */
[----:B--2---:R-:W-:-:S03]  /*1efa0*/  IMAD.WIDE R152, R4, 0x4, R214 ;  /* 0x0000000404987825 */ /* 0x004fc600078e02d6 */
[----:B------:R-:W2:Y:S04]  /*1efb0*/  LDL.LU.64 R232, [R1+0x918] ;  /* 0x0009180001e87983 */ /* 0x000ea80000300a00 */
[----:B------:R4:W-:Y:S04]  /*1efc0*/  STL.64 [R1+0x1438], R154 ;  /* 0x0014389a01007387 */ /* 0x0009e80000100a00 */
[----:B------:R-:W2:Y:S04]  /*1efd0*/  LDL.LU.64 R230, [R1+0x910] ;  /* 0x0009100001e67983 */ /* 0x000ea80000300a00 */
[----:B------:R4:W-:Y:S04]  /*1efe0*/  STL.64 [R1+0x1430], R152 ;  /* 0x0014309801007387 */ /* 0x0009e80000100a00 */
[----:B------:R-:W2:Y:S01]  /*1eff0*/  LDL.LU.64 R214, [R1+0x908] ;  /* 0x0009080001d67983 */ /* 0x000ea20000300a00 */
[----:B------:R-:W-:-:S02]  /*1f000*/  VIADD R5, R3, 0xffffff1a ;  /* 0xffffff1a03057836 */ /* 0x000fc40000000000 */
[----:B------:R-:W2:Y:S01]  /*1f010*/  LDC R3, c[0x0][0x230] ;  /* 0x00008c00ff037b82 */ /* 0x000ea20000000800 */
[----:B------:R3:W-:Y:S02]  /*1f020*/  LDGSTS.E [R246+0x7c000], desc[UR60][R6.64], !P6 ;  /* 0x7c00000006f67fae */ /* 0x0007e4000f12187c */
[----:B------:R-:W-:Y:S02]  /*1f030*/  ISETP.GE.U32.AND P5, PT, R5, 0x7ffffe9b, PT ;  /* 0x7ffffe9b0500780c */ /* 0x000fe40003fa6070 */
[----:B------:R-:W-:-:S03]  /*1f040*/  IADD3 R5, R2, -0xe7, RZ ;  /* 0xffffff1902057810 */ /* 0x000fc60007ffe0ff */
[----:B------:R-:W2:Y:S01]  /*1f050*/  LDC R2, c[0x0][0x230] ;  /* 0x00008c00ff027b82 */ /* 0x000ea20000000800 */
[----:B------:R-:W-:-:S07]  /*1f060*/  ISETP.GE.U32.AND P3, PT, R5, 0x7ffffe9a, PT ;  /* 0x7ffffe9a0500780c */ /* 0x000fce0003f66070 */
[----:B------:R1:W-:Y:S04]  /*1f070*/  LDGSTS.E [R246+0x70004], desc[UR60][R156.64], !P5 ;  /* 0x700040009cf67fae */ /* 0x0003e8000e92187c */
[----:B------:R4:W-:Y:S04]  /*1f080*/  LDGSTS.E [R246+0x74004], desc[UR60][R154.64], !P5 ;  /* 0x740040009af67fae */ /* 0x0009e8000e92187c */
[----:B------:R4:W-:Y:S01]  /*1f090*/  LDGSTS.E [R246+0x78004], desc[UR60][R152.64], !P5 ;  /* 0x7800400098f67fae */ /* 0x0009e2000e92187c */
[----:B---3--:R-:W-:-:S05]  /*1f0a0*/  IMAD.WIDE R6, R4, 0x4, R212 ;  /* 0x0000000404067825 */ /* 0x008fca00078e02d4 */
[----:B------:R3:W-:Y:S04]  /*1f0b0*/  STL.64 [R1+0x1428], R6 ;  /* 0x0014280601007387 */ /* 0x0007e80000100a00 */
[----:B------:R-:W2:Y:S04]  /*1f0c0*/  LDL.LU.64 R228, [R1+0x1380] ;  /* 0x0013800001e47983 */ /* 0x000ea80000300a00 */
[----:B------:R-:W2:Y:S01]  /*1f0d0*/  LDL.LU.64 R224, [R1+0x1378] ;  /* 0x0013780001e07983 */ /* 0x000ea20000300a00 */
[----:B-1----:R-:W-:-:S03]  /*1f0e0*/  IMAD.WIDE R156, R4, 0x4, R226 ;  /* 0x00000004049c7825 */ /* 0x002fc600078e02e2 */
[----:B------:R-:W2:Y:S04]  /*1f0f0*/  LDL.LU.64 R218, [R1+0x1370] ;  /* 0x0013700001da7983 */ /* 0x000ea80000300a00 */
[----:B------:R3:W-:Y:S04]  /*1f100*/  LDGSTS.E [R246+0x7c004], desc[UR60][R6.64], !P5 ;  /* 0x7c00400006f67fae */ /* 0x0007e8000e92187c */
[----:B------:R-:W2:Y:S04]  /*1f110*/  LDL.LU.64 R212, [R1+0x1368] ;  /* 0x0013680001d47983 */ /* 0x000ea80000300a00 */
[----:B------:R1:W-:Y:S04]  /*1f120*/  STL.64 [R1+0x1420], R156 ;  /* 0x0014209c01007387 */ /* 0x0003e80000100a00 */
[----:B------:R1:W-:Y:S01]  /*1f130*/  LDGSTS.E [R246+0x70008], desc[UR60][R156.64], !P3 ;  /* 0x700080009cf67fae */ /* 0x0003e2000d92187c */
[----:B----4-:R-:W-:-:S04]  /*1f140*/  IMAD.WIDE R154, R4, 0x4, R222 ;  /* 0x00000004049a7825 */ /* 0x010fc800078e02de */
[C---:B------:R-:W-:Y:S01]  /*1f150*/  IMAD.WIDE R152, R4.reuse, 0x4, R220 ;  /* 0x0000000404987825 */ /* 0x040fe200078e02dc */
[----:B------:R2:W-:Y:S03]  /*1f160*/  STL.64 [R1+0x1418], R154 ;  /* 0x0014189a01007387 */ /* 0x0005e60000100a00 */
[C---:B---3--:R-:W-:Y:S01]  /*1f170*/  IMAD.WIDE R6, R4.reuse, 0x4, R216 ;  /* 0x0000000404067825 */ /* 0x048fe200078e02d8 */
[----:B------:R3:W-:Y:S04]  /*1f180*/  STL.64 [R1+0x1410], R152 ;  /* 0x0014109801007387 */ /* 0x0007e80000100a00 */
[----:B------:R4:W-:Y:S04]  /*1f190*/  STL.64 [R1+0x1408], R6 ;  /* 0x0014080601007387 */ /* 0x0009e80000100a00 */
[----:B------:R-:W4:Y:S04]  /*1f1a0*/  LDL.LU.64 R226, [R1+0x1360] ;  /* 0x0013600001e27983 */ /* 0x000f280000300a00 */
[----:B------:R-:W4:Y:S04]  /*1f1b0*/  LDL.LU.64 R222, [R1+0x1358] ;  /* 0x0013580001de7983 */ /* 0x000f280000300a00 */
[----:B------:R2:W-:Y:S04]  /*1f1c0*/  LDGSTS.E [R246+0x74008], desc[UR60][R154.64], !P3 ;  /* 0x740080009af67fae */ /* 0x0005e8000d92187c */
[----:B------:R-:W4:Y:S01]  /*1f1d0*/  LDL.LU.64 R220, [R1+0x1350] ;  /* 0x0013500001dc7983 */ /* 0x000f220000300a00 */
[----:B-1----:R-:W-:-:S03]  /*1f1e0*/  IMAD.WIDE R156, R4, 0x4, R234 ;  /* 0x00000004049c7825 */ /* 0x002fc600078e02ea */
[----:B------:R3:W-:Y:S04]  /*1f1f0*/  LDGSTS.E [R246+0x78008], desc[UR60][R152.64], !P3 ;  /* 0x7800800098f67fae */ /* 0x0007e8000d92187c */
[----:B------:R4:W-:Y:S01]  /*1f200*/  LDGSTS.E [R246+0x7c008], desc[UR60][R6.64], !P3 ;  /* 0x7c00800006f67fae */ /* 0x0009e2000d92187c */
[----:B--2---:R-:W-:-:S03]  /*1f210*/  IMAD.WIDE R154, R4, 0x4, R232 ;  /* 0x00000004049a7825 */ /* 0x004fc600078e02e8 */
[----:B------:R-:W2:Y:S01]  /*1f220*/  LDL.LU.64 R216, [R1+0x1348] ;  /* 0x0013480001d87983 */ /* 0x000ea20000300a00 */
[----:B---3--:R-:W-:-:S03]  /*1f230*/  IMAD.WIDE R152, R4, 0x4, R230 ;  /* 0x0000000404987825 */ /* 0x008fc600078e02e6 */
[----:B------:R1:W-:Y:S04]  /*1f240*/  STL.64 [R1+0x1400], R156 ;  /* 0x0014009c01007387 */ /* 0x0003e80000100a00 */
[----:B------:R3:W-:Y:S01]  /*1f250*/  STL.64 [R1+0x13f8], R154 ;  /* 0x0013f89a01007387 */ /* 0x0007e20000100a00 */
[----:B----4-:R-:W-:-:S03]  /*1f260*/  IMAD.WIDE R6, R4, 0x4, R214 ;  /* 0x0000000404067825 */ /* 0x010fc600078e02d6 */
[----:B------:R4:W-:Y:S04]  /*1f270*/  STL.64 [R1+0x13f0], R152 ;  /* 0x0013f09801007387 */ /* 0x0009e80000100a00 */
[----:B------:R4:W-:Y:S04]  /*1f280*/  STL.64 [R1+0x13e8], R6 ;  /* 0x0013e80601007387 */ /* 0x0009e80000100a00 */
[----:B------:R-:W2:Y:S01]  /*1f290*/  LDL.LU.64 R214, [R1+0x1340] ;  /* 0x0013400001d67983 */ /* 0x000ea20000300a00 */
[----:B------:R-:W-:Y:S02]  /*1f2a0*/  VIADD R5, R158, 0xffffff18 ;  /* 0xffffff189e057836 */ /* 0x000fe40000000000 */
[----:B------:R-:W2:Y:S03]  /*1f2b0*/  LDC R158, c[0x0][0x230] ;  /* 0x00008c00ff9e7b82 */ /* 0x000ea60000000800 */
[----:B------:R-:W-:Y:S01]  /*1f2c0*/  ISETP.GE.U32.AND P2, PT, R5, 0x7ffffe99, PT ;  /* 0x7ffffe990500780c */ /* 0x000fe20003f46070 */
[----:B------:R-:W-:-:S04]  /*1f2d0*/  VIADD R5, R3, 0xffffff77 ;  /* 0xffffff7703057836 */ /* 0x000fc80000000000 */
[----:B------:R-:W2:Y:S01]  /*1f2e0*/  LDC R3, c[0x0][0x230] ;  /* 0x00008c00ff037b82 */ /* 0x000ea20000000800 */
[----:B------:R-:W-:-:S07]  /*1f2f0*/  ISETP.GE.U32.AND P4, PT, R5, 0x7ffffef8, PT ;  /* 0x7ffffef80500780c */ /* 0x000fce0003f86070 */
[----:B------:R1:W-:Y:S04]  /*1f300*/  LDGSTS.E [R246+0x7000c], desc[UR60][R156.64], !P2 ;  /* 0x7000c0009cf67fae */ /* 0x0003e8000d12187c */
[----:B------:R3:W-:Y:S04]  /*1f310*/  LDGSTS.E [R246+0x7400c], desc[UR60][R154.64], !P2 ;  /* 0x7400c0009af67fae */ /* 0x0007e8000d12187c */
[----:B------:R4:W-:Y:S01]  /*1f320*/  LDGSTS.E [R246+0x7800c], desc[UR60][R152.64], !P2 ;  /* 0x7800c00098f67fae */ /* 0x0009e2000d12187c */
[----:B------:R-:W-:Y:S02]  /*1f330*/  IADD3 R5, R2, -0x8a, RZ ;  /* 0xffffff7602057810 */ /* 0x000fe40007ffe0ff */
[----:B------:R-:W2:Y:S01]  /*1f340*/  LDC R2, c[0x0][0x230] ;  /* 0x00008c00ff027b82 */ /* 0x000ea20000000800 */
[----:B------:R4:W-:Y:S01]  /*1f350*/  LDGSTS.E [R246+0x7c00c], desc[UR60][R6.64], !P2 ;  /* 0x7c00c00006f67fae */ /* 0x0009e2000d12187c */
[----:B-1----:R-:W-:-:S04]  /*1f360*/  IMAD.WIDE R156, R4, 0x4, R228 ;  /* 0x00000004049c7825 */ /* 0x002fc800078e02e4 */
[C---:B---3--:R-:W-:Y:S01]  /*1f370*/  IMAD.WIDE R154, R4.reuse, 0x4, R224 ;  /* 0x00000004049a7825 */ /* 0x048fe200078e02e0 */
[----:B------:R1:W-:Y:S03]  /*1f380*/  STL.64 [R1+0x1f18], R156 ;  /* 0x001f189c01007387 */ /* 0x0003e60000100a00 */
[C---:B----4-:R-:W-:Y:S01]  /*1f390*/  IMAD.WIDE R152, R4.reuse, 0x4, R218 ;  /* 0x0000000404987825 */ /* 0x050fe200078e02da */
[----:B------:R-:W3:Y:S04]  /*1f3a0*/  LDL.LU.64 R228, [R1+0x1338] ;  /* 0x0013380001e47983 */ /* 0x000ee80000300a00 */
[----:B------:R4:W-:Y:S04]  /*1f3b0*/  STL.64 [R1+0x1f10], R154 ;  /* 0x001f109a01007387 */ /* 0x0009e80000100a00 */
[----:B------:R-:W3:Y:S01]  /*1f3c0*/  LDL.LU.64 R224, [R1+0x1330] ;  /* 0x0013300001e07983 */ /* 0x000ee20000300a00 */
[----:B------:R-:W-:-:S03]  /*1f3d0*/  IMAD.WIDE R6, R4, 0x4, R212 ;  /* 0x0000000404067825 */ /* 0x000fc600078e02d4 */
[----:B------:R4:W-:Y:S04]  /*1f3e0*/  STL.64 [R1+0x1f08], R152 ;  /* 0x001f089801007387 */ /* 0x0009e80000100a00 */
[----:B------:R-:W3:Y:S01]  /*1f3f0*/  LDL.LU.64 R218, [R1+0x1328] ;  /* 0x0013280001da7983 */ /* 0x000ee20000300a00 */
[----:B------:R-:W-:-:S03]  /*1f400*/  ISETP.GE.U32.AND P0, PT, R5, 0x7ffffef7, PT ;  /* 0x7ffffef70500780c */ /* 0x000fc60003f06070 */
[----:B------:R1:W-:Y:S04]  /*1f410*/  LDGSTS.E [R247+0x40000], desc[UR60][R156.64], !P4 ;  /* 0x400000009cf77fae */ /* 0x0003e8000e12187c */
[----:B------:R4:W-:Y:S04]  /*1f420*/  LDGSTS.E [R247+0x44000], desc[UR60][R154.64], !P4 ;  /* 0x440000009af77fae */ /* 0x0009e8000e12187c */
[----:B------:R2:W-:Y:S04]  /*1f430*/  STL.64 [R1+0x1f00], R6 ;  /* 0x001f000601007387 */ /* 0x0005e80000100a00 */
[----:B------:R4:W-:Y:S04]  /*1f440*/  LDGSTS.E [R247+0x48000], desc[UR60][R152.64], !P4 ;  /* 0x4800000098f77fae */ /* 0x0009e8000e12187c */
[----:B------:R-:W3:Y:S04]  /*1f450*/  LDL.LU.64 R212, [R1+0x1320] ;  /* 0x0013200001d47983 */ /* 0x000ee80000300a00 */
[----:B------:R2:W-:Y:S01]  /*1f460*/  LDGSTS.E [R247+0x4c000], desc[UR60][R6.64], !P4 ;  /* 0x4c00000006f77fae */ /* 0x0005e2000e12187c */
[----:B-1----:R-:W-:-:S04]  /*1f470*/  IMAD.WIDE R156, R4, 0x4, R226 ;  /* 0x00000004049c7825 */ /* 0x002fc800078e02e2 */
[C---:B----4-:R-:W-:Y:S01]  /*1f480*/  IMAD.WIDE R154, R4.reuse, 0x4, R222 ;  /* 0x00000004049a7825 */ /* 0x050fe200078e02de */
[----:B------:R1:W-:Y:S04]  /*1f490*/  STL.64 [R1+0x1ef8], R156 ;  /* 0x001ef89c01007387 */ /* 0x0003e80000100a00 */
[----:B------:R-:W4:Y:S01]  /*1f4a0*/  LDL.LU.64 R232, [R1+0x1318] ;  /* 0x0013180001e87983 */ /* 0x000f220000300a00 */
[----:B------:R-:W-:-:S03]  /*1f4b0*/  IMAD.WIDE R152, R4, 0x4, R220 ;  /* 0x0000000404987825 */ /* 0x000fc600078e02dc */
[----:B------:R3:W-:Y:S04]  /*1f4c0*/  STL.64 [R1+0x1ef0], R154 ;  /* 0x001ef09a01007387 */ /* 0x0007e80000100a00 */
[----:B------:R-:W4:Y:S04]  /*1f4d0*/  LDL.LU.64 R222, [R1+0x1310] ;  /* 0x0013100001de7983 */ /* 0x000f280000300a00 */
[----:B------:R3:W-:Y:S01]  /*1f4e0*/  STL.64 [R1+0x1ee8], R152 ;  /* 0x001ee89801007387 */ /* 0x0007e20000100a00 */
[----:B--2---:R-:W-:-:S03]  /*1f4f0*/  IMAD.WIDE R6, R4, 0x4, R216 ;  /* 0x0000000404067825 */ /* 0x004fc600078e02d8 */
[----:B------:R1:W-:Y:S04]  /*1f500*/  LDGSTS.E [R247+0x40004], desc[UR60][R156.64], !P0 ;  /* 0x400040009cf77fae */ /* 0x0003e8000c12187c */
[----:B------:R-:W2:Y:S04]  /*1f510*/  LDL.LU.64 R216, [R1+0x1308] ;  /* 0x0013080001d87983 */ /* 0x000ea80000300a00 */
[----:B------:R3:W-:Y:S04]  /*1f520*/  STL.64 [R1+0x1ee0], R6 ;  /* 0x001ee00601007387 */ /* 0x0007e80000100a00 */
[----:B------:R-:W2:Y:S04]  /*1f530*/  LDL.LU.64 R230, [R1+0x1000] ;  /* 0x0010000001e67983 */ /* 0x000ea80000300a00 */
[----:B------:R-:W2:Y:S04]  /*1f540*/  LDL.LU.64 R226, [R1+0xff8] ;  /* 0x000ff80001e27983 */ /* 0x000ea80000300a00 */
[----:B------:R-:W2:Y:S01]  /*1f550*/  LDL.LU.64 R220, [R1+0xff0] ;  /* 0x000ff00001dc7983 */ /* 0x000ea20000300a00 */
[----:B-1----:R-:W-:-:S03]  /*1f560*/  IMAD.WIDE R156, R4, 0x4, R214 ;  /* 0x00000004049c7825 */ /* 0x002fc600078e02d6 */
        /* <DEDUP_REMOVED lines=12> */
[----:B---3--:R-:W-:-:S04]  /*1f630*/  IMAD.WIDE R154, R4, 0x4, R228 ;  /* 0x00000004049a7825 */ /* 0x008fc800078e02e4 */
[C---:B-1----:R-:W-:Y:S01]  /*1f640*/  IMAD.WIDE R152, R4.reuse, 0x4, R224 ;  /* 0x0000000404987825 */ /* 0x042fe200078e02e0 */
[----:B------:R4:W-:Y:S03]  /*1f650*/  STL.64 [R1+0x1ed0], R154 ;  /* 0x001ed09a01007387 */ /* 0x0009e60000100a00 */
[C---:B------:R-:W-:Y:S01]  /*1f660*/  IMAD.WIDE R6, R4.reuse, 0x4, R218 ;  /* 0x0000000404067825 */ /* 0x040fe200078e02da */
[----:B------:R1:W-:Y:S04]  /*1f670*/  STL.64 [R1+0x1ec8], R152 ;  /* 0x001ec89801007387 */ /* 0x0003e80000100a00 */
[----:B------:R2:W-:Y:S04]  /*1f680*/  STL.64 [R1+0x1ec0], R6 ;  /* 0x001ec00601007387 */ /* 0x0005e80000100a00 */
[----:B------:R-:W3:Y:S04]  /*1f690*/  LDL.LU.64 R228, [R1+0xfe0] ;  /* 0x000fe00001e47983 */ /* 0x000ee80000300a00 */
[----:B------:R-:W3:Y:S04]  /*1f6a0*/  LDL.LU.64 R224, [R1+0xfd8] ;  /* 0x000fd80001e07983 */ /* 0x000ee80000300a00 */
[----:B------:R-:W3:Y:S01]  /*1f6b0*/  LDL.LU.64 R218, [R1+0xfd0] ;  /* 0x000fd00001da7983 */ /* 0x000ee20000300a00 */
[----:B------:R-:W-:-:S03]  /*1f6c0*/  IMAD.WIDE R156, R4, 0x4, R212 ;  /* 0x00000004049c7825 */ /* 0x000fc600078e02d4 */
[----:B------:R4:W-:Y:S04]  /*1f6d0*/  LDGSTS.E [R247+0x44008], desc[UR60][R154.64], !P6 ;  /* 0x440080009af77fae */ /* 0x0009e8000f12187c */
[----:B------:R1:W-:Y:S04]  /*1f6e0*/  LDGSTS.E [R247+0x48008], desc[UR60][R152.64], !P6 ;  /* 0x4800800098f77fae */ /* 0x0003e8000f12187c */
[----:B------:R2:W-:Y:S04]  /*1f6f0*/  STL.64 [R1+0x1eb8], R156 ;  /* 0x001eb89c01007387 */ /* 0x0005e80000100a00 */
[----:B------:R2:W-:Y:S04]  /*1f700*/  LDGSTS.E [R247+0x4c008], desc[UR60][R6.64], !P6 ;  /* 0x4c00800006f77fae */ /* 0x0005e8000f12187c */
[----:B------:R-:W3:Y:S04]  /*1f710*/  LDL.LU.64 R212, [R1+0xfc8] ;  /* 0x000fc80001d47983 */ /* 0x000ee80000300a00 */
[----:B------:R2:W-:Y:S01]  /*1f720*/  LDGSTS.E [R247+0x4000c], desc[UR60][R156.64], !P5 ;  /* 0x4000c0009cf77fae */ /* 0x0005e2000e92187c */
[----:B----4-:R-:W-:-:S04]  /*1f730*/  IMAD.WIDE R154, R4, 0x4, R232 ;  /* 0x00000004049a7825 */ /* 0x010fc800078e02e8 */
[C---:B-1----:R-:W-:Y:S01]  /*1f740*/  IMAD.WIDE R152, R4.reuse, 0x4, R222 ;  /* 0x0000000404987825 */ /* 0x042fe200078e02de */
[----:B------:R1:W-:Y:S04]  /*1f750*/  STL.64 [R1+0x1eb0], R154 ;  /* 0x001eb09a01007387 */ /* 0x0003e80000100a00 */
[----:B------:R1:W-:Y:S01]  /*1f760*/  LDGSTS.E [R247+0x4400c], desc[UR60][R154.64], !P5 ;  /* 0x4400c0009af77fae */ /* 0x0003e2000e92187c */
[----:B--2---:R-:W-:-:S03]  /*1f770*/  IMAD.WIDE R6, R4, 0x4, R216 ;  /* 0x0000000404067825 */ /* 0x004fc600078e02d8 */
[----:B------:R2:W-:Y:S04]  /*1f780*/  STL.64 [R1+0x1ea8], R152 ;  /* 0x001ea89801007387 */ /* 0x0005e80000100a00 */
[----:B------:R4:W-:Y:S01]  /*1f790*/  STL.64 [R1+0x1ea0], R6 ;  /* 0x001ea00601007387 */ /* 0x0009e20000100a00 */
[----:B------:R-:W-:-:S03]  /*1f7a0*/  IMAD.WIDE R156, R4, 0x4, R230 ;  /* 0x00000004049c7825 */ /* 0x000fc600078e02e6 */
[----:B------:R2:W-:Y:S01]  /*1f7b0*/  LDGSTS.E [R247+0x4800c], desc[UR60][R152.64], !P5 ;  /* 0x4800c00098f77fae */ /* 0x0005e2000e92187c */
[----:B-1----:R-:W-:-:S03]  /*1f7c0*/  IMAD.WIDE R154, R4, 0x4, R226 ;  /* 0x00000004049a7825 */ /* 0x002fc600078e02e2 */
[----:B------:R-:W3:Y:S04]  /*1f7d0*/  LDL.LU.64 R222, [R1+0xfc0] ;  /* 0x000fc00001de7983 */ /* 0x000ee80000300a00 */
[----:B------:R-:W3:Y:S01]  /*1f7e0*/  LDL.LU.64 R216, [R1+0xfb8] ;  /* 0x000fb80001d87983 */ /* 0x000ee20000300a00 */
[----:B--2---:R-:W-:-:S03]  /*1f7f0*/  IMAD.WIDE R152, R4, 0x4, R220 ;  /* 0x0000000404987825 */ /* 0x004fc600078e02dc */
[----:B------:R4:W-:Y:S04]  /*1f800*/  LDGSTS.E [R247+0x4c00c], desc[UR60][R6.64], !P5 ;  /* 0x4c00c00006f77fae */ /* 0x0009e8000e92187c */
[----:B------:R3:W-:Y:S04]  /*1f810*/  STL.64 [R1+0x1b30], R156 ;  /* 0x001b309c01007387 */ /* 0x0007e80000100a00 */
[----:B------:R1:W-:Y:S01]  /*1f820*/  STL.64 [R1+0x1b28], R154 ;  /* 0x001b289a01007387 */ /* 0x0003e20000100a00 */
[----:B----4-:R-:W-:-:S03]  /*1f830*/  IMAD.WIDE R6, R4, 0x4, R214 ;  /* 0x0000000404067825 */ /* 0x010fc600078e02d6 */
[----:B------:R-:W2:Y:S04]  /*1f840*/  LDL.LU.64 R230, [R1+0xfb0] ;  /* 0x000fb00001e67983 */ /* 0x000ea80000300a00 */
[----:B------:R4:W-:Y:S04]  /*1f850*/  STL.64 [R1+0x1b20], R152 ;  /* 0x001b209801007387 */ /* 0x0009e80000100a00 */
[----:B------:R-:W2:Y:S04]  /*1f860*/  LDL.LU.64 R226, [R1+0xfa8] ;  /* 0x000fa80001e27983 */ /* 0x000ea80000300a00 */
[----:B------:R4:W-:Y:S04]  /*1f870*/  STL.64 [R1+0x1b18], R6 ;  /* 0x001b180601007387 */ /* 0x0009e80000100a00 */
[----:B------:R-:W2:Y:S04]  /*1f880*/  LDL.LU.64 R220, [R1+0xfa0] ;  /* 0x000fa00001dc7983 */ /* 0x000ea80000300a00 */
[----:B------:R-:W2:Y:S01]  /*1f890*/  LDL.LU.64 R214, [R1+0xf98] ;  /* 0x000f980001d67983 */ /* 0x000ea20000300a00 */
[----:B------:R-:W-:-:S02]  /*1f8a0*/  IADD3 R5, R2, -0xaa, RZ ;  /* 0xffffff5602057810 */ /* 0x000fc40007ffe0ff */
[----:B------:R-:W1:Y:S02]  /*1f8b0*/  LDC R2, c[0x0][0x230] ;  /* 0x00008c00ff027b82 */ /* 0x000e640000000800 */
[----:B------:R-:W-:Y:S01]  /*1f8c0*/  ISETP.GE.U32.AND P3, PT, R5, 0x7ffffed7, PT ;  /* 0x7ffffed70500780c */ /* 0x000fe20003f66070 */
[----:B------:R-:W-:-:S05]  /*1f8d0*/  VIADD R5, R158, 0xffffff57 ;  /* 0xffffff579e057836 */ /* 0x000fca0000000000 */
[----:B------:R-:W4:Y:S01]  /*1f8e0*/  LDC R158, c[0x0][0x230] ;  /* 0x00008c00ff9e7b82 */ /* 0x000f220000000800 */
[----:B------:R-:W-:Y:S01]  /*1f8f0*/  ISETP.GE.U32.AND P2, PT, R5, 0x7ffffed8, PT ;  /* 0x7ffffed80500780c */ /* 0x000fe20003f46070 */
[----:B------:R-:W-:-:S06]  /*1f900*/  VIADD R5, R3, 0xffffff73 ;  /* 0xffffff7303057836 */ /* 0x000fcc0000000000 */
[----:B------:R-:W3:Y:S01]  /*1f910*/  LDC R3, c[0x0][0x230] ;  /* 0x00008c00ff037b82 */ /* 0x000ee20000000800 */
[----:B------:R-:W-:-:S05]  /*1f920*/  ISETP.GE.U32.AND P4, PT, R5, 0x7ffffef4, PT ;  /* 0x7ffffef40500780c */ /* 0x000fca0003f86070 */
[----:B------:R3:W-:Y:S01]  /*1f930*/  LDGSTS.E [R247+0x50000], desc[UR60][R156.64], !P2 ;  /* 0x500000009cf77fae */ /* 0x0007e2000d12187c */
[----:B-1----:R-:W-:Y:S02]  /*1f940*/  IADD3 R5, R2, -0x8e, RZ ;  /* 0xffffff7202057810 */ /* 0x002fe40007ffe0ff */
[----:B------:R-:W1:Y:S01]  /*1f950*/  LDC R2, c[0x0][0x230] ;  /* 0x00008c00ff027b82 */ /* 0x000e620000000800 */
[----:B------:R3:W-:Y:S01]  /*1f960*/  LDGSTS.E [R247+0x54000], desc[UR60][R154.64], !P2 ;  /* 0x540000009af77fae */ /* 0x0007e2000d12187c */
[----:B------:R-:W-:-:S03]  /*1f970*/  ISETP.GE.U32.AND P0, PT, R5, 0x7ffffef3, PT ;  /* 0x7ffffef30500780c */ /* 0x000fc60003f06070 */
[----:B------:R3:W-:Y:S01]  /*1f980*/  LDGSTS.E [R247+0x58000], desc[UR60][R152.64], !P2 ;  /* 0x5800000098f77fae */ /* 0x0007e2000d12187c */
[----:B----4-:R-:W-:Y:S02]  /*1f990*/  VIADD R5, R158, 0xffffff71 ;  /* 0xffffff719e057836 */ /* 0x010fe40000000000 */
[C---:B---3--:R-:W-:Y:S01]  /*1f9a0*/  IMAD.WIDE R156, R4.reuse, 0x4, R228 ;  /* 0x00000004049c7825 */ /* 0x048fe200078e02e4 */
[----:B------:R3:W-:Y:S01]  /*1f9b0*/  LDGSTS.E [R247+0x5c000], desc[UR60][R6.64], !P2 ;  /* 0x5c00000006f77fae */ /* 0x0007e2000d12187c */
[----:B------:R-:W4:Y:S01]  /*1f9c0*/  LDC R158, c[0x0][0x230] ;  /* 0x00008c00ff9e7b82 */ /* 0x000f220000000800 */
[----:B------:R-:W-:Y:S01]  /*1f9d0*/  ISETP.GE.U32.AND P6, PT, R5, 0x7ffffef2, PT ;  /* 0x7ffffef20500780c */ /* 0x000fe20003fc6070 */
[----:B------:R-:W-:Y:S01]  /*1f9e0*/  IMAD.WIDE R154, R4, 0x4, R224 ;  /* 0x00000004049a7825 */ /* 0x000fe200078e02e0 */
[----:B------:R4:W-:Y:S03]  /*1f9f0*/  STL.64 [R1+0x1b10], R156 ;  /* 0x001b109c01007387 */ /* 0x0009e60000100a00 */
[----:B------:R-:W-:-:S02]  /*1fa00*/  VIADD R5, R3, 0xffffff70 ;  /* 0xffffff7003057836 */ /* 0x000fc40000000000 */
[----:B------:R-:W-:Y:S01]  /*1fa10*/  IMAD.WIDE R152, R4, 0x4, R218 ;  /* 0x0000000404987825 */ /* 0x000fe200078e02da */
[----:B------:R4:W-:Y:S01]  /*1fa20*/  STL.64 [R1+0x1b08], R154 ;  /* 0x001b089a01007387 */ /* 0x0009e20000100a00 */
[----:B------:R-:W2:Y:S01]  /*1fa30*/  LDC R3, c[0x0][0x230] ;  /* 0x00008c00ff037b82 */ /* 0x000ea20000000800 */
[----:B------:R-:W-:Y:S02]  /*1fa40*/  ISETP.GE.U32.AND P5, PT, R5, 0x7ffffef1, PT ;  /* 0x7ffffef10500780c */ /* 0x000fe40003fa6070 */
[----:B-1----:R-:W-:Y:S01]  /*1fa50*/  IADD3 R5, R2, -0xab, RZ ;  /* 0xffffff5502057810 */ /* 0x002fe20007ffe0ff */
[----:B------:R-:W2:Y:S04]  /*1fa60*/  LDL.LU.64 R218, [R1+0xf90] ;  /* 0x000f900001da7983 */ /* 0x000ea80000300a00 */
[----:B------:R2:W-:Y:S01]  /*1fa70*/  STL.64 [R1+0x1b00], R152 ;  /* 0x001b009801007387 */ /* 0x0005e20000100a00 */
[----:B------:R-:W-:Y:S01]  /*1fa80*/  ISETP.GE.U32.AND P2, PT, R5, 0x7ffffed6, PT ;  /* 0x7ffffed60500780c */ /* 0x000fe20003f46070 */
[----:B------:R-:W1:Y:S01]  /*1fa90*/  LDC R2, c[0x0][0x230] ;  /* 0x00008c00ff027b82 */ /* 0x000e620000000800 */
[C---:B---3--:R-:W-:Y:S01]  /*1faa0*/  IMAD.WIDE R6, R4.reuse, 0x4, R212 ;  /* 0x0000000404067825 */ /* 0x048fe200078e02d4 */
[----:B------:R4:W-:Y:S04]  /*1fab0*/  LDGSTS.E [R247+0x50004], desc[UR60][R156.64], !P3 ;  /* 0x500040009cf77fae */ /* 0x0009e8000d92187c */
[----:B------:R-:W3:Y:S04]  /*1fac0*/  LDL.LU.64 R212, [R1+0xf88] ;  /* 0x000f880001d47983 */ /* 0x000ee80000300a00 */
[----:B------:R4:W-:Y:S04]  /*1fad0*/  LDGSTS.E [R247+0x54004], desc[UR60][R154.64], !P3 ;  /* 0x540040009af77fae */ /* 0x0009e8000d92187c */
[----:B------:R2:W-:Y:S04]  /*1fae0*/  STL.64 [R1+0x1af8], R6 ;  /* 0x001af80601007387 */ /* 0x0005e80000100a00 */
[----:B------:R2:W-:Y:S04]  /*1faf0*/  LDGSTS.E [R247+0x58004], desc[UR60][R152.64], !P3 ;  /* 0x5800400098f77fae */ /* 0x0005e8000d92187c */
[----:B------:R-:W3:Y:S04]  /*1fb00*/  LDL.LU.64 R228, [R1+0xc80] ;  /* 0x000c800001e47983 */ /* 0x000ee80000300a00 */
[----:B------:R2:W-:Y:S04]  /*1fb10*/  LDGSTS.E [R247+0x5c004], desc[UR60][R6.64], !P3 ;  /* 0x5c00400006f77fae */ /* 0x0005e8000d92187c */
[----:B------:R-:W3:Y:S01]  /*1fb20*/  LDL.LU.64 R224, [R1+0xc78] ;  /* 0x000c780001e07983 */ /* 0x000ee20000300a00 */
[----:B----4-:R-:W-:-:S04]  /*1fb30*/  IMAD.WIDE R156, R4, 0x4, R222 ;  /* 0x00000004049c7825 */ /* 0x010fc800078e02de */
[C---:B------:R-:W-:Y:S01]  /*1fb40*/  IMAD.WIDE R154, R4.reuse, 0x4, R216 ;  /* 0x00000004049a7825 */ /* 0x040fe200078e02d8 */
[----:B------:R4:W-:Y:S04]  /*1fb50*/  STL.64 [R1+0x1af0], R156 ;  /* 0x001af09c01007387 */ /* 0x0009e80000100a00 */
[----:B------:R-:W3:Y:S04]  /*1fb60*/  LDL.LU.64 R222, [R1+0xc70] ;  /* 0x000c700001de7983 */ /* 0x000ee80000300a00 */
[----:B------:R1:W-:Y:S04]  /*1fb70*/  STL.64 [R1+0x1ae8], R154 ;  /* 0x001ae89a01007387 */ /* 0x0003e80000100a00 */
[----:B------:R4:W-:Y:S04]  /*1fb80*/  LDGSTS.E [R247+0x50008], desc[UR60][R156.64], !P2 ;  /* 0x500080009cf77fae */ /* 0x0009e8000d12187c */
[----:B------:R-:W3:Y:S01]  /*1fb90*/  LDL.LU.64 R216, [R1+0xc68] ;  /* 0x000c680001d87983 */ /* 0x000ee20000300a00 */
[----:B--2---:R-:W-:-:S03]  /*1fba0*/  IMAD.WIDE R152, R4, 0x4, R230 ;  /* 0x0000000404987825 */ /* 0x004fc600078e02e6 */
[----:B------:R1:W-:Y:S01]  /*1fbb0*/  LDGSTS.E [R247+0x54008], desc[UR60][R154.64], !P2 ;  /* 0x540080009af77fae */ /* 0x0003e2000d12187c */
[----:B------:R-:W-:-:S03]  /*1fbc0*/  IMAD.WIDE R6, R4, 0x4, R226 ;  /* 0x0000000404067825 */ /* 0x000fc600078e02e2 */
[----:B------:R2:W-:Y:S04]  /*1fbd0*/  STL.64 [R1+0x1ae0], R152 ;  /* 0x001ae09801007387 */ /* 0x0005e80000100a00 */
[----:B------:R3:W-:Y:S01]  /*1fbe0*/  STL.64 [R1+0x1ad8], R6 ;  /* 0x001ad80601007387 */ /* 0x0007e20000100a00 */
[----:B----4-:R-:W-:-:S03]  /*1fbf0*/  IMAD.WIDE R156, R4, 0x4, R220 ;  /* 0x00000004049c7825 */ /* 0x010fc600078e02dc */
[----:B------:R-:W4:Y:S01]  /*1fc00*/  LDL.LU.64 R232, [R1+0xc60] ;  /* 0x000c600001e87983 */ /* 0x000f220000300a00 */
[----:B-1----:R-:W-:-:S03]  /*1fc10*/  IMAD.WIDE R154, R4, 0x4, R214 ;  /* 0x00000004049a7825 */ /* 0x002fc600078e02d6 */
[----:B------:R-:W4:Y:S04]  /*1fc20*/  LDL.LU.64 R230, [R1+0xc58] ;  /* 0x000c580001e67983 */ /* 0x000f280000300a00 */
[----:B------:R1:W-:Y:S04]  /*1fc30*/  STL.64 [R1+0x1ad0], R156 ;  /* 0x001ad09c01007387 */ /* 0x0003e80000100a00 */
[----:B------:R-:W4:Y:S04]  /*1fc40*/  LDL.LU.64 R226, [R1+0xc50] ;  /* 0x000c500001e27983 */ /* 0x000f280000300a00 */
[----:B------:R1:W-:Y:S04]  /*1fc50*/  STL.64 [R1+0x1ac8], R154 ;  /* 0x001ac89a01007387 */ /* 0x0003e80000100a00 */
[----:B------:R-:W4:Y:S01]  /*1fc60*/  LDL.LU.64 R214, [R1+0xc48] ;  /* 0x000c480001d67983 */ /* 0x000f220000300a00 */
[----:B------:R-:W-:-:S02]  /*1fc70*/  VIADD R5, R158, 0xffffff54 ;  /* 0xffffff549e057836 */ /* 0x000fc40000000000 */
[----:B------:R-:W4:Y:S01]  /*1fc80*/  LDC R158, c[0x0][0x230] ;  /* 0x00008c00ff9e7b82 */ /* 0x000f220000000800 */
[----:B------:R2:W-:Y:S02]  /*1fc90*/  LDGSTS.E [R247+0x58008], desc[UR60][R152.64], !P2 ;  /* 0x5800800098f77fae */ /* 0x0005e4000d12187c */
[----:B------:R-:W-:Y:S01]  /*1fca0*/  ISETP.GE.U32.AND P3, PT, R5, 0x7ffffed5, PT ;  /* 0x7ffffed50500780c */ /* 0x000fe20003f66070 */
[----:B------:R-:W-:Y:S01]  /*1fcb0*/  VIADD R5, R3, 0xffffff37 ;  /* 0xffffff3703057836 */ /* 0x000fe20000000000 */
[----:B------:R3:W-:Y:S03]  /*1fcc0*/  LDGSTS.E [R247+0x5c008], desc[UR60][R6.64], !P2 ;  /* 0x5c00800006f77fae */ /* 0x0007e6000d12187c */
[----:B------:R-:W4:Y:S01]  /*1fcd0*/  LDC R3, c[0x0][0x230] ;  /* 0x00008c00ff037b82 */ /* 0x000f220000000800 */
[----:B------:R-:W-:-:S07]  /*1fce0*/  ISETP.GE.U32.AND P2, PT, R5, 0x7ffffeb8, PT ;  /* 0x7ffffeb80500780c */ /* 0x000fce0003f46070 */
[----:B------:R1:W-:Y:S04]  /*1fcf0*/  LDGSTS.E [R247+0x5000c], desc[UR60][R156.64], !P3 ;  /* 0x5000c0009cf77fae */ /* 0x0003e8000d92187c */
[----:B------:R1:W-:Y:S01]  /*1fd00*/  LDGSTS.E [R247+0x5400c], desc[UR60][R154.64], !P3 ;  /* 0x5400c0009af77fae */ /* 0x0003e2000d92187c */
[----:B--2---:R-:W-:-:S05]  /*1fd10*/  IMAD.WIDE R152, R4, 0x4, R218 ;  /* 0x0000000404987825 */ /* 0x004fca00078e02da */
[----:B------:R2:W-:Y:S04]  /*1fd20*/  STL.64 [R1+0x1ac0], R152 ;  /* 0x001ac09801007387 */ /* 0x0005e80000100a00 */
[----:B------:R2:W-:Y:S01]  /*1fd30*/  LDGSTS.E [R247+0x5800c], desc[UR60][R152.64], !P3 ;  /* 0x5800c00098f77fae */ /* 0x0005e2000d92187c */
[----:B---3--:R-:W-:-:S05]  /*1fd40*/  IMAD.WIDE R6, R4, 0x4, R212 ;  /* 0x0000000404067825 */ /* 0x008fca00078e02d4 */
[----:B------:R3:W-:Y:S04]  /*1fd50*/  STL.64 [R1+0x1ab8], R6 ;  /* 0x001ab80601007387 */ /* 0x0007e80000100a00 */
[----:B------:R-:W4:Y:S04]  /*1fd60*/  LDL.LU.64 R220, [R1+0xc40] ;  /* 0x000c400001dc7983 */ /* 0x000f280000300a00 */
[----:B------:R-:W4:Y:S01]  /*1fd70*/  LDL.LU.64 R218, [R1+0xc38] ;  /* 0x000c380001da7983 */ /* 0x000f220000300a00 */
[----:B-1----:R-:W-:-:S03]  /*1fd80*/  IMAD.WIDE R156, R4, 0x4, R228 ;  /* 0x00000004049c7825 */ /* 0x002fc600078e02e4 */
[----:B------:R-:W4:Y:S04]  /*1fd90*/  LDL.LU.64 R212, [R1+0xc30] ;  /* 0x000c300001d47983 */ /* 0x000f280000300a00 */
[----:B------:R3:W-:Y:S01]  /*1fda0*/  LDGSTS.E [R247+0x5c00c], desc[UR60][R6.64], !P3 ;  /* 0x5c00c00006f77fae */ /* 0x0007e2000d92187c */
[----:B------:R-:W-:-:S03]  /*1fdb0*/  IMAD.WIDE R154, R4, 0x4, R224 ;  /* 0x00000004049a7825 */ /* 0x000fc600078e02e0 */
[----:B------:R4:W-:Y:S04]  /*1fdc0*/  STL.64 [R1+0x1738], R156 ;  /* 0x0017389c01007387 */ /* 0x0009e80000100a00 */
[----:B------:R1:W-:Y:S04]  /*1fdd0*/  STL.64 [R1+0x1730], R154 ;  /* 0x0017309a01007387 */ /* 0x0003e80000100a00 */
[----:B------:R4:W-:Y:S04]  /*1fde0*/  LDGSTS.E [R247+0x60000], desc[UR60][R156.64], !P2 ;  /* 0x600000009cf77fae */ /* 0x0009e8000d12187c */
[----:B------:R1:W-:Y:S01]  /*1fdf0*/  LDGSTS.E [R247+0x64000], desc[UR60][R154.64], !P2 ;  /* 0x640000009af77fae */ /* 0x0003e2000d12187c */
[----:B--2---:R-:W-:-:S05]  /*1fe00*/  IMAD.WIDE R152, R4, 0x4, R222 ;  /* 0x0000000404987825 */ /* 0x004fca00078e02de */
[----:B------:R2:W-:Y:S04]  /*1fe10*/  STL.64 [R1+0x1728], R152 ;  /* 0x0017289801007387 */ /* 0x0005e80000100a00 */
[----:B------:R-:W2:Y:S01]  /*1fe20*/  LDL.LU.64 R228, [R1+0xc28] ;  /* 0x000c280001e47983 */ /* 0x000ea20000300a00 */
[----:B---3--:R-:W-:-:S03]  /*1fe30*/  IMAD.WIDE R6, R4, 0x4, R216 ;  /* 0x0000000404067825 */ /* 0x008fc600078e02d8 */
[----:B------:R2:W-:Y:S04]  /*1fe40*/  LDGSTS.E [R247+0x68000], desc[UR60][R152.64], !P2 ;  /* 0x6800000098f77fae */ /* 0x0005e8000d12187c */
[----:B------:R3:W-:Y:S04]  /*1fe50*/  STL.64 [R1+0x1720], R6 ;  /* 0x0017200601007387 */ /* 0x0007e80000100a00 */
[----:B------:R-:W3:Y:S04]  /*1fe60*/  LDL.LU.64 R224, [R1+0xc20] ;  /* 0x000c200001e07983 */ /* 0x000ee80000300a00 */
[----:B------:R-:W3:Y:S04]  /*1fe70*/  LDL.LU.64 R222, [R1+0xc18] ;  /* 0x000c180001de7983 */ /* 0x000ee80000300a00 */
[----:B------:R-:W3:Y:S01]  /*1fe80*/  LDL.LU.64 R216, [R1+0xc10] ;  /* 0x000c100001d87983 */ /* 0x000ee20000300a00 */
[----:B----4-:R-:W-:-:S03]  /*1fe90*/  IMAD.WIDE R156, R4, 0x4, R232 ;  /* 0x00000004049c7825 */ /* 0x010fc600078e02e8 */
[----:B------:R3:W-:Y:S01]  /*1fea0*/  LDGSTS.E [R247+0x6c000], desc[UR60][R6.64], !P2 ;  /* 0x6c00000006f77fae */ /* 0x0007e2000d12187c */
[----:B-1----:R-:W-:-:S03]  /*1feb0*/  IMAD.WIDE R154, R4, 0x4, R230 ;  /* 0x00000004049a7825 */ /* 0x002fc600078e02e6 */
[----:B------:R1:W-:Y:S01]  /*1fec0*/  STL.64 [R1+0x1718], R156 ;  /* 0x0017189c01007387 */ /* 0x0003e20000100a00 */
[----:B--2---:R-:W-:-:S03]  /*1fed0*/  IMAD.WIDE R152, R4, 0x4, R226 ;  /* 0x0000000404987825 */ /* 0x004fc600078e02e2 */
[----:B------:R2:W-:Y:S04]  /*1fee0*/  STL.64 [R1+0x1710], R154 ;  /* 0x0017109a01007387 */ /* 0x0005e80000100a00 */
[----:B------:R4:W-:Y:S01]  /*1fef0*/  STL.64 [R1+0x1708], R152 ;  /* 0x0017089801007387 */ /* 0x0009e20000100a00 */
[----:B---3--:R-:W-:-:S03]  /*1ff00*/  IMAD.WIDE R6, R4, 0x4, R214 ;  /* 0x0000000404067825 */ /* 0x008fc600078e02d6 */
[----:B------:R-:W3:Y:S01]  /*1ff10*/  LDL.LU.64 R214, [R1+0xc08] ;  /* 0x000c080001d67983 */ /* 0x000ee20000300a00 */
[----:B------:R-:W-:Y:S02]  /*1ff20*/  IADD3 R5, R2, -0xca, RZ ;  /* 0xffffff3602057810 */ /* 0x000fe40007ffe0ff */
[----:B------:R-:W3:Y:S02]  /*1ff30*/  LDC R2, c[0x0][0x230] ;  /* 0x00008c00ff027b82 */ /* 0x000ee40000000800 */
[----:B------:R-:W-:Y:S01]  /*1ff40*/  ISETP.GE.U32.AND P3, PT, R5, 0x7ffffeb7, PT ;  /* 0x7ffffeb70500780c */ /* 0x000fe20003f66070 */
[----:B------:R-:W-:Y:S01]  /*1ff50*/  VIADD R5, R158, 0xffffff35 ;  /* 0xffffff359e057836 */ /* 0x000fe20000000000 */
[----:B------:R4:W-:Y:S04]  /*1ff60*/  STL.64 [R1+0x1700], R6 ;  /* 0x0017000601007387 */ /* 0x0009e80000100a00 */
[----:B------:R-:W-:Y:S01]  /*1ff70*/  ISETP.GE.U32.AND P2, PT, R5, 0x7ffffeb6, PT ;  /* 0x7ffffeb60500780c */ /* 0x000fe20003f46070 */
[----:B------:R-:W3:Y:S01]  /*1ff80*/  LDL.LU.64 R226, [R1+0x900] ;  /* 0x0009000001e27983 */ /* 0x000ee20000300a00 */
[----:B------:R-:W3:Y:S05]  /*1ff90*/  LDC R158, c[0x0][0x230] ;  /* 0x00008c00ff9e7b82 */ /* 0x000eea0000000800 */
[----:B------:R1:W-:Y:S04]  /*1ffa0*/  LDGSTS.E [R247+0x60004], desc[UR60][R156.64], !P3 ;  /* 0x600040009cf77fae */ /* 0x0003e8000d92187c */
[----:B------:R2:W-:Y:S04]  /*1ffb0*/  LDGSTS.E [R247+0x64004], desc[UR60][R154.64], !P3 ;  /* 0x640040009af77fae */ /* 0x0005e8000d92187c */
[----:B------:R4:W-:Y:S04]  /*1ffc0*/  LDGSTS.E [R247+0x68004], desc[UR60][R152.64], !P3 ;  /* 0x6800400098f77fae */ /* 0x0009e8000d92187c */
[----:B------:R4:W-:Y:S01]  /*1ffd0*/  LDGSTS.E [R247+0x6c004], desc[UR60][R6.64], !P3 ;  /* 0x6c00400006f77fae */ /* 0x0009e2000d92187c */
[----:B-1----:R-:W-:-:S04]  /*1ffe0*/  IMAD.WIDE R156, R4, 0x4, R220 ;  /* 0x00000004049c7825 */ /* 0x002fc800078e02dc */
[C---:B--2---:R-:W-:Y:S01]  /*1fff0*/  IMAD.WIDE R154, R4.reuse, 0x4, R218 ;  /* 0x00000004049a7825 */ /* 0x044fe200078e02da */
[----:B------:R1:W-:Y:S03]  /*20000*/  STL.64 [R1+0x16f8], R156 ;  /* 0x0016f89c01007387 */ /* 0x0003e60000100a00 */
[C---:B----4-:R-:W-:Y:S01]  /*20010*/  IMAD.WIDE R152, R4.reuse, 0x4, R212 ;  /* 0x0000000404987825 */ /* 0x050fe200078e02d4 */
[----:B------:R-:W2:Y:S04]  /*20020*/  LDL.LU.64 R220, [R1+0x8f8] ;  /* 0x0008f80001dc7983 */ /* 0x000ea80000300a00 */
[----:B------:R4:W-:Y:S04]  /*20030*/  STL.64 [R1+0x16f0], R154 ;  /* 0x0016f09a01007387 */ /* 0x0009e80000100a00 */
[----:B------:R-:W2:Y:S04]  /*20040*/  LDL.LU.64 R218, [R1+0x8f0] ;  /* 0x0008f00001da7983 */ /* 0x000ea80000300a00 */
[----:B------:R4:W-:Y:S04]  /*20050*/  STL.64 [R1+0x16e8], R152 ;  /* 0x0016e89801007387 */ /* 0x0009e80000100a00 */
[----:B------:R-:W2:Y:S04]  /*20060*/  LDL.LU.64 R212, [R1+0x8e8] ;  /* 0x0008e80001d47983 */ /* 0x000ea80000300a00 */
[----:B------:R1:W-:Y:S04]  /*20070*/  LDGSTS.E [R247+0x60008], desc[UR60][R156.64], !P2 ;  /* 0x600080009cf77fae */ /* 0x0003e8000d12187c */
[----:B------:R4:W-:Y:S04]  /*20080*/  LDGSTS.E [R247+0x64008], desc[UR60][R154.64], !P2 ;  /* 0x640080009af77fae */ /* 0x0009e8000d12187c */
[----:B------:R4:W-:Y:S01]  /*20090*/  LDGSTS.E [R247+0x68008], desc[UR60][R152.64], !P2 ;  /* 0x6800800098f77fae */ /* 0x0009e2000d12187c */
[----:B------:R-:W-:-:S05]  /*200a0*/  IMAD.WIDE R6, R4, 0x4, R228 ;  /* 0x0000000404067825 */ /* 0x000fca00078e02e4 */
[----:B------:R3:W-:Y:S04]  /*200b0*/  STL.64 [R1+0x16e0], R6 ;  /* 0x0016e00601007387 */ /* 0x0007e80000100a00 */
[----:B------:R-:W2:Y:S01]  /*200c0*/  LDL.LU.64 R234, [R1+0x8e0] ;  /* 0x0008e00001ea7983 */ /* 0x000ea20000300a00 */
[----:B-1----:R-:W-:-:S03]  /*200d0*/  IMAD.WIDE R156, R4, 0x4, R224 ;  /* 0x00000004049c7825 */ /* 0x002fc600078e02e0 */
[----:B------:R3:W-:Y:S01]  /*200e0*/  LDGSTS.E [R247+0x6c008], desc[UR60][R6.64], !P2 ;  /* 0x6c00800006f77fae */ /* 0x0007e2000d12187c */
[----:B----4-:R-:W-:-:S03]  /*200f0*/  IMAD.WIDE R154, R4, 0x4, R222 ;  /* 0x00000004049a7825 */ /* 0x010fc600078e02de */
[----:B------:R1:W-:Y:S01]  /*20100*/  STL.64 [R1+0x16d8], R156 ;  /* 0x0016d89c01007387 */ /* 0x0003e20000100a00 */
[----:B------:R-:W-:-:S03]  /*20110*/  IMAD.WIDE R152, R4, 0x4, R216 ;  /* 0x0000000404987825 */ /* 0x000fc600078e02d8 */
[----:B------:R-:W4:Y:S04]  /*20120*/  LDL.LU.64 R232, [R1+0x8d8] ;  /* 0x0008d80001e87983 */ /* 0x000f280000300a00 */
[----:B------:R2:W-:Y:S04]  /*20130*/  STL.64 [R1+0x16d0], R154 ;  /* 0x0016d09a01007387 */ /* 0x0005e80000100a00 */
[----:B------:R-:W4:Y:S04]  /*20140*/  LDL.LU.64 R230, [R1+0x8d0] ;  /* 0x0008d00001e67983 */ /* 0x000f280000300a00 */
[----:B------:R2:W-:Y:S04]  /*20150*/  STL.64 [R1+0x16c8], R152 ;  /* 0x0016c89801007387 */ /* 0x0005e80000100a00 */
[----:B------:R-:W4:Y:S01]  /*20160*/  LDL.LU.64 R228, [R1+0x8c8] ;  /* 0x0008c80001e47983 */ /* 0x000f220000300a00 */
[----:B---3--:R-:W-:-:S05]  /*20170*/  IMAD.WIDE R6, R4, 0x4, R214 ;  /* 0x0000000404067825 */ /* 0x008fca00078e02d6 */
[----:B------:R3:W-:Y:S04]  /*20180*/  STL.64 [R1+0x16c0], R6 ;  /* 0x0016c00601007387 */ /* 0x0007e80000100a00 */
[----:B------:R-:W4:Y:S04]  /*20190*/  LDL.LU.64 R224, [R1+0x8c0] ;  /* 0x0008c00001e07983 */ /* 0x000f280000300a00 */
[----:B------:R-:W4:Y:S04]  /*201a0*/  LDL.LU.64 R222, [R1+0x8b8] ;  /* 0x0008b80001de7983 */ /* 0x000f280000300a00 */
[----:B------:R-:W4:Y:S04]  /*201b0*/  LDL.LU.64 R216, [R1+0x8b0] ;  /* 0x0008b00001d87983 */ /* 0x000f280000300a00 */
[----:B------:R-:W4:Y:S01]  /*201c0*/  LDL.LU.64 R214, [R1+0x8a8] ;  /* 0x0008a80001d67983 */ /* 0x000f220000300a00 */
[----:B------:R-:W-:-:S02]  /*201d0*/  VIADD R5, R3, 0xffffff34 ;  /* 0xffffff3403057836 */ /* 0x000fc40000000000 */
[----:B------:R-:W4:Y:S03]  /*201e0*/  LDC R3, c[0x0][0x230] ;  /* 0x00008c00ff037b82 */ /* 0x000f260000000800 */
[----:B------:R-:W-:Y:S02]  /*201f0*/  ISETP.GE.U32.AND P3, PT, R5, 0x7ffffeb5, PT ;  /* 0x7ffffeb50500780c */ /* 0x000fe40003f66070 */
[----:B------:R-:W-:-:S03]  /*20200*/  IADD3 R5, R2, -0xe9, RZ ;  /* 0xffffff1702057810 */ /* 0x000fc60007ffe0ff */
[----:B------:R-:W4:Y:S01]  /*20210*/  LDC R2, c[0x0][0x230] ;  /* 0x00008c00ff027b82 */ /* 0x000f220000000800 */
[----:B------:R-:W-:Y:S01]  /*20220*/  ISETP.GE.U32.AND P2, PT, R5, 0x7ffffe98, PT ;  /* 0x7ffffe980500780c */ /* 0x000fe20003f46070 */
[----:B------:R-:W-:-:S06]  /*20230*/  VIADD R5, R158, 0xffffff16 ;  /* 0xffffff169e057836 */ /* 0x000fcc0000000000 */
[----:B------:R1:W-:Y:S01]  /*20240*/  LDGSTS.E [R247+0x6000c], desc[UR60][R156.64], !P3 ;  /* 0x6000c0009cf77fae */ /* 0x0003e2000d92187c */
[----:B------:R-:W4:Y:S03]  /*20250*/  LDC R158, c[0x0][0x230] ;  /* 0x00008c00ff9e7b82 */ /* 0x000f260000000800 */
[----:B------:R2:W-:Y:S04]  /*20260*/  LDGSTS.E [R247+0x6400c], desc[UR60][R154.64], !P3 ;  /* 0x6400c0009af77fae */ /* 0x0005e8000d92187c */
[----:B------:R3:W-:Y:S01]  /*20270*/  LDGSTS.E [R247+0x6800c], desc[UR60][R152.64], !P3 ;  /* 0x6800c00098f77fae */ /* 0x0007e2000d92187c */
[----:B-1----:R-:W-:-:S03]  /*20280*/  IMAD.WIDE R156, R4, 0x4, R226 ;  /* 0x00000004049c7825 */ /* 0x002fc600078e02e2 */
[----:B------:R1:W-:Y:S01]  /*20290*/  LDGSTS.E [R247+0x6c00c], desc[UR60][R6.64], !P3 ;  /* 0x6c00c00006f77fae */ /* 0x0003e2000d92187c */
[----:B------:R-:W-:-:S03]  /*202a0*/  ISETP.GE.U32.AND P3, PT, R5, 0x7ffffe97, PT ;  /* 0x7ffffe970500780c */ /* 0x000fc60003f66070 */
[----:B------:R1:W-:Y:S04]  /*202b0*/  STL.64 [R1+0x13e0], R156 ;  /* 0x0013e09c01007387 */ /* 0x0003e80000100a00 */
[----:B------:R1:W-:Y:S01]  /*202c0*/  LDGSTS.E [R247+0x70000], desc[UR60][R156.64], !P2 ;  /* 0x700000009cf77fae */ /* 0x0003e2000d12187c */
[----:B--2---:R-:W-:-:S04]  /*202d0*/  IMAD.WIDE R154, R4, 0x4, R220 ;  /* 0x00000004049a7825 */ /* 0x004fc800078e02dc */
[C---:B---3--:R-:W-:Y:S01]  /*202e0*/  IMAD.WIDE R152, R4.reuse, 0x4, R218 ;  /* 0x0000000404987825 */ /* 0x048fe200078e02da */
[----:B------:R4:W-:Y:S03]  /*202f0*/  STL.64 [R1+0x13d8], R154 ;  /* 0x0013d89a01007387 */ /* 0x0009e60000100a00 */
[C---:B-1----:R-:W-:Y:S01]  /*20300*/  IMAD.WIDE R6, R4.reuse, 0x4, R212 ;  /* 0x0000000404067825 */ /* 0x042fe200078e02d4 */
[----:B------:R1:W-:Y:S04]  /*20310*/  STL.64 [R1+0x13d0], R152 ;  /* 0x0013d09801007387 */ /* 0x0003e80000100a00 */
[----:B------:R2:W-:Y:S04]  /*20320*/  STL.64 [R1+0x13c8], R6 ;  /* 0x0013c80601007387 */ /* 0x0005e80000100a00 */
[----:B------:R-:W3:Y:S04]  /*20330*/  LDL.LU.64 R226, [R1+0x8a0] ;  /* 0x0008a00001e27983 */ /* 0x000ee80000300a00 */
[----:B------:R-:W3:Y:S04]  /*20340*/  LDL.LU.64 R220, [R1+0x898] ;  /* 0x0008980001dc7983 */ /* 0x000ee80000300a00 */
[----:B------:R-:W3:Y:S04]  /*20350*/  LDL.LU.64 R218, [R1+0x890] ;  /* 0x0008900001da7983 */ /* 0x000ee80000300a00 */
[----:B------:R4:W-:Y:S04]  /*20360*/  LDGSTS.E [R247+0x74000], desc[UR60][R154.64], !P2 ;  /* 0x740000009af77fae */ /* 0x0009e8000d12187c */
[----:B------:R-:W3:Y:S04]  /*20370*/  LDL.LU.64 R212, [R1+0x888] ;  /* 0x0008880001d47983 */ /* 0x000ee80000300a00 */
[----:B------:R1:W-:Y:S04]  /*20380*/  LDGSTS.E [R247+0x78000], desc[UR60][R152.64], !P2 ;  /* 0x7800000098f77fae */ /* 0x0003e8000d12187c */
[----:B------:R2:W-:Y:S01]  /*20390*/  LDGSTS.E [R247+0x7c000], desc[UR60][R6.64], !P2 ;  /* 0x7c00000006f77fae */ /* 0x0005e2000d12187c */
[----:B------:R-:W-:-:S05]  /*203a0*/  IMAD.WIDE R156, R4, 0x4, R234 ;  /* 0x00000004049c7825 */ /* 0x000fca00078e02ea */
[----:B------:R2:W-:Y:S04]  /*203b0*/  STL.64 [R1+0x13c0], R156 ;  /* 0x0013c09c01007387 */ /* 0x0005e80000100a00 */
[----:B------:R2:W-:Y:S01]  /*203c0*/  LDGSTS.E [R247+0x70004], desc[UR60][R156.64], !P3 ;  /* 0x700040009cf77fae */ /* 0x0005e2000d92187c */
[----:B----4-:R-:W-:-:S05]  /*203d0*/  IMAD.WIDE R154, R4, 0x4, R232 ;  /* 0x00000004049a7825 */ /* 0x010fca00078e02e8 */
[----:B------:R4:W-:Y:S01]  /*203e0*/  STL.64 [R1+0x13b8], R154 ;  /* 0x0013b89a01007387 */ /* 0x0009e20000100a00 */
[----:B-1----:R-:W-:-:S03]  /*203f0*/  IMAD.WIDE R152, R4, 0x4, R230 ;  /* 0x0000000404987825 */ /* 0x002fc600078e02e6 */
[----:B------:R4:W-:Y:S01]  /*20400*/  LDGSTS.E [R247+0x74004], desc[UR60][R154.64], !P3 ;  /* 0x740040009af77fae */ /* 0x0009e2000d92187c */
[----:B--2---:R-:W-:-:S03]  /*20410*/  IMAD.WIDE R6, R4, 0x4, R228 ;  /* 0x0000000404067825 */ /* 0x004fc600078e02e4 */
[----:B------:R1:W-:Y:S04]  /*20420*/  STL.64 [R1+0x13b0], R152 ;  /* 0x0013b09801007387 */ /* 0x0003e80000100a00 */
[----:B------:R1:W-:Y:S04]  /*20430*/  LDGSTS.E [R247+0x78004], desc[UR60][R152.64], !P3 ;  /* 0x7800400098f77fae */ /* 0x0003e8000d92187c */
[----:B------:R2:W-:Y:S04]  /*20440*/  STL.64 [R1+0x13a8], R6 ;  /* 0x0013a80601007387 */ /* 0x0005e80000100a00 */
[----:B------:R2:W-:Y:S01]  /*20450*/  LDGSTS.E [R247+0x7c004], desc[UR60][R6.64], !P3 ;  /* 0x7c00400006f77fae */ /* 0x0005e2000d92187c */
[----:B------:R-:W-:-:S04]  /*20460*/  IMAD.WIDE R156, R4, 0x4, R224 ;  /* 0x00000004049c7825 */ /* 0x000fc800078e02e0 */
[C---:B----4-:R-:W-:Y:S01]  /*20470*/  IMAD.WIDE R154, R4.reuse, 0x4, R222 ;  /* 0x00000004049a7825 */ /* 0x050fe200078e02de */
[----:B------:R3:W-:Y:S03]  /*20480*/  STL.64 [R1+0x13a0], R156 ;  /* 0x0013a09c01007387 */ /* 0x0007e60000100a00 */
[C---:B-1----:R-:W-:Y:S01]  /*20490*/  IMAD.WIDE R152, R4.reuse, 0x4, R216 ;  /* 0x0000000404987825 */ /* 0x042fe200078e02d8 */
[----:B------:R-:W4:Y:S03]  /*204a0*/  LDL.LU.64 R224, [R1+0x1300] ;  /* 0x0013000001e07983 */ /* 0x000f260000300a00 */
[----:B--2---:R-:W-:Y:S01]  /*204b0*/  IMAD.WIDE R6, R4, 0x4, R214 ;  /* 0x0000000404067825 */ /* 0x004fe200078e02d6 */
[----:B------:R1:W-:Y:S04]  /*204c0*/  STL.64 [R1+0x1398], R154 ;  /* 0x0013989a01007387 */ /* 0x0003e80000100a00 */
[----:B------:R-:W2:Y:S04]  /*204d0*/  LDL.LU.64 R222, [R1+0x12f8] ;  /* 0x0012f80001de7983 */ /* 0x000ea80000300a00 */
[----:B------:R1:W-:Y:S04]  /*204e0*/  STL.64 [R1+0x1390], R152 ;  /* 0x0013909801007387 */ /* 0x0003e80000100a00 */
[----:B------:R-:W2:Y:S04]  /*204f0*/  LDL.LU.64 R216, [R1+0x12f0] ;  /* 0x0012f00001d87983 */ /* 0x000ea80000300a00 */
[----:B------:R1:W-:Y:S04]  /*20500*/  STL.64 [R1+0x1388], R6 ;  /* 0x0013880601007387 */ /* 0x0003e80000100a00 */
[----:B------:R-:W2:Y:S01]  /*20510*/  LDL.LU.64 R214, [R1+0x12e8] ;  /* 0x0012e80001d67983 */ /* 0x000ea20000300a00 */
[----:B------:R-:W-:-:S02]  /*20520*/  VIADD R5, R3, 0xffffff15 ;  /* 0xffffff1503057836 */ /* 0x000fc40000000000 */
[----:B------:R-:W2:Y:S03]  /*20530*/  LDC R3, c[0x0][0x230] ;  /* 0x00008c00ff037b82 */ /* 0x000ea60000000800 */
[----:B------:R-:W-:Y:S02]  /*20540*/  ISETP.GE.U32.AND P2, PT, R5, 0x7ffffe96, PT ;  /* 0x7ffffe960500780c */ /* 0x000fe40003f46070 */
[----:B------:R-:W-:-:S03]  /*20550*/  IADD3 R5, R2, -0xec, RZ ;  /* 0xffffff1402057810 */ /* 0x000fc60007ffe0ff */
[----:B------:R-:W2:Y:S01]  /*20560*/  LDC R2, c[0x0][0x230] ;  /* 0x00008c00ff027b82 */ /* 0x000ea20000000800 */
[----:B------:R-:W-:-:S07]  /*20570*/  ISETP.GE.U32.AND P3, PT, R5, 0x7ffffe95, PT ;  /* 0x7ffffe950500780c */ /* 0x000fce0003f66070 */
[----:B------:R3:W-:Y:S04]  /*20580*/  LDGSTS.E [R247+0x70008], desc[UR60][R156.64], !P2 ;  /* 0x700080009cf77fae */ /* 0x0007e8000d12187c */
[----:B------:R1:W-:Y:S04]  /*20590*/  LDGSTS.E [R247+0x74008], desc[UR60][R154.64], !P2 ;  /* 0x740080009af77fae */ /* 0x0003e8000d12187c */
[----:B------:R1:W-:Y:S04]  /*205a0*/  LDGSTS.E [R247+0x78008], desc[UR60][R152.64], !P2 ;  /* 0x7800800098f77fae */ /* 0x0003e8000d12187c */
[----:B------:R1:W-:Y:S01]  /*205b0*/  LDGSTS.E [R247+0x7c008], desc[UR60][R6.64], !P2 ;  /* 0x7c00800006f77fae */ /* 0x0003e2000d12187c */
[----:B---3--:R-:W-:-:S04]  /*205c0*/  IMAD.WIDE R156, R4, 0x4, R226 ;  /* 0x00000004049c7825 */ /* 0x008fc800078e02e2 */
[C---:B-1----:R-:W-:Y:S01]  /*205d0*/  IMAD.WIDE R154, R4.reuse, 0x4, R220 ;  /* 0x00000004049a7825 */ /* 0x042fe200078e02dc */
[----:B------:R4:W-:Y:S03]  /*205e0*/  STL.64 [R1+0x1380], R156 ;  /* 0x0013809c01007387 */ /* 0x0009e60000100a00 */
[C---:B------:R-:W-:Y:S01]  /*205f0*/  IMAD.WIDE R152, R4.reuse, 0x4, R218 ;  /* 0x0000000404987825 */ /* 0x040fe200078e02da */
[----:B------:R-:W3:Y:S04]  /*20600*/  LDL.LU.64 R234, [R1+0x12e0] ;  /* 0x0012e00001ea7983 */ /* 0x000ee80000300a00 */
[----:B------:R2:W-:Y:S01]  /*20610*/  STL.64 [R1+0x1378], R154 ;  /* 0x0013789a01007387 */ /* 0x0005e20000100a00 */
[----:B------:R-:W-:-:S03]  /*20620*/  IMAD.WIDE R6, R4, 0x4, R212 ;  /* 0x0000000404067825 */ /* 0x000fc600078e02d4 */
[----:B------:R-:W3:Y:S04]  /*20630*/  LDL.LU.64 R232, [R1+0x12d8] ;  /* 0x0012d80001e87983 */ /* 0x000ee80000300a00 */
[----:B------:R1:W-:Y:S04]  /*20640*/  STL.64 [R1+0x1370], R152 ;  /* 0x0013709801007387 */ /* 0x0003e80000100a00 */
[----:B------:R-:W3:Y:S04]  /*20650*/  LDL.LU.64 R230, [R1+0x12d0] ;  /* 0x0012d00001e67983 */ /* 0x000ee80000300a00 */
[----:B------:R1:W-:Y:S04]  /*20660*/  STL.64 [R1+0x1368], R6 ;  /* 0x0013680601007387 */ /* 0x0003e80000100a00 */
[----:B------:R-:W3:Y:S04]  /*20670*/  LDL.LU.64 R212, [R1+0x12c8] ;  /* 0x0012c80001d47983 */ /* 0x000ee80000300a00 */
[----:B------:R-:W3:Y:S04]  /*20680*/  LDL.LU.64 R228, [R1+0x12c0] ;  /* 0x0012c00001e47983 */ /* 0x000ee80000300a00 */
[----:B------:R-:W3:Y:S04]  /*20690*/  LDL.LU.64 R226, [R1+0x12b8] ;  /* 0x0012b80001e27983 */ /* 0x000ee80000300a00 */
[----:B------:R4:W-:Y:S04]  /*206a0*/  LDGSTS.E [R247+0x7000c], desc[UR60][R156.64], !P3 ;  /* 0x7000c0009cf77fae */ /* 0x0009e8000d92187c */
[----:B------:R-:W3:Y:S04]  /*206b0*/  LDL.LU.64 R220, [R1+0x12b0] ;  /* 0x0012b00001dc7983 */ /* 0x000ee80000300a00 */
[----:B------:R2:W-:Y:S04]  /*206c0*/  LDGSTS.E [R247+0x7400c], desc[UR60][R154.64], !P3 ;  /* 0x7400c0009af77fae */ /* 0x0005e8000d92187c */
[----:B------:R1:W-:Y:S04]  /*206d0*/  LDGSTS.E [R247+0x7800c], desc[UR60][R152.64], !P3 ;  /* 0x7800c00098f77fae */ /* 0x0003e8000d92187c */
[----:B------:R1:W-:Y:S04]  /*206e0*/  LDGSTS.E [R247+0x7c00c], desc[UR60][R6.64], !P3 ;  /* 0x7c00c00006f77fae */ /* 0x0003e8000d92187c */
[----:B------:R-:W3:Y:S04]  /*206f0*/  LDL.LU.64 R218, [R1+0x12a8] ;  /* 0x0012a80001da7983 */ /* 0x000ee80000300a00 */
[----:B------:R-:W-:Y:S01]  /*20700*/  STL.64 [R1+0x33f0], R246 ;  /* 0x0033f0f601007387 */ /* 0x000fe20000100a00 */
[----:B----4-:R-:W-:-:S04]  /*20710*/  IMAD.WIDE R156, R4, 0x4, R224 ;  /* 0x00000004049c7825 */ /* 0x010fc800078e02e0 */
[C---:B--2---:R-:W-:Y:S01]  /*20720*/  IMAD.WIDE R154, R4.reuse, 0x4, R222 ;  /* 0x00000004049a7825 */ /* 0x044fe200078e02de */
[----:B------:R3:W-:Y:S03]  /*20730*/  STL.64 [R1+0x1e98], R156 ;  /* 0x001e989c01007387 */ /* 0x0007e60000100a00 */
[C---:B-1----:R-:W-:Y:S01]  /*20740*/  IMAD.WIDE R152, R4.reuse, 0x4, R216 ;  /* 0x0000000404987825 */ /* 0x042fe200078e02d8 */
[----:B------:R1:W-:Y:S03]  /*20750*/  STL.64 [R1+0x1e90], R154 ;  /* 0x001e909a01007387 */ /* 0x0003e60000100a00 */
[C---:B------:R-:W-:Y:S01]  /*20760*/  IMAD.WIDE R6, R4.reuse, 0x4, R214 ;  /* 0x0000000404067825 */ /* 0x040fe200078e02d6 */
[----:B------:R2:W-:Y:S04]  /*20770*/  STL.64 [R1+0x1e88], R152 ;  /* 0x001e889801007387 */ /* 0x0005e80000100a00 */
[----:B------:R4:W-:Y:S04]  /*20780*/  STL.64 [R1+0x1e80], R6 ;  /* 0x001e800601007387 */ /* 0x0009e80000100a00 */
[----:B------:R-:W4:Y:S04]  /*20790*/  LDL.LU.64 R224, [R1+0x12a0] ;  /* 0x0012a00001e07983 */ /* 0x000f280000300a00 */
[----:B------:R-:W4:Y:S04]  /*207a0*/  LDL.LU.64 R222, [R1+0x1298] ;  /* 0x0012980001de7983 */ /* 0x000f280000300a00 */
[----:B------:R-:W4:Y:S04]  /*207b0*/  LDL.LU.64 R216, [R1+0x1290] ;  /* 0x0012900001d87983 */ /* 0x000f280000300a00 */
[----:B------:R-:W4:Y:S04]  /*207c0*/  LDL.LU.64 R214, [R1+0x1288] ;  /* 0x0012880001d67983 */ /* 0x000f280000300a00 */
[----:B------:R3:W-:Y:S04]  /*207d0*/  LDGSTS.E [R248+0x40000], desc[UR60][R156.64], !P4 ;  /* 0x400000009cf87fae */ /* 0x0007e8000e12187c */
[----:B------:R1:W-:Y:S04]  /*207e0*/  LDGSTS.E [R248+0x44000], desc[UR60][R154.64], !P4 ;  /* 0x440000009af87fae */ /* 0x0003e8000e12187c */
[----:B------:R2:W-:Y:S04]  /*207f0*/  LDGSTS.E [R248+0x48000], desc[UR60][R152.64], !P4 ;  /* 0x4800000098f87fae */ /* 0x0005e8000e12187c */
[----:B------:R4:W-:Y:S01]  /*20800*/  LDGSTS.E [R248+0x4c000], desc[UR60][R6.64], !P4 ;  /* 0x4c00000006f87fae */ /* 0x0009e2000e12187c */
[----:B---3--:R-:W-:-:S04]  /*20810*/  IMAD.WIDE R156, R4, 0x4, R234 ;  /* 0x00000004049c7825 */ /* 0x008fc800078e02ea */
[C---:B-1----:R-:W-:Y:S01]  /*20820*/  IMAD.WIDE R154, R4.reuse, 0x4, R232 ;  /* 0x00000004049a7825 */ /* 0x042fe200078e02e8 */
[----:B------:R1:W-:Y:S04]  /*20830*/  STL.64 [R1+0x1e78], R156 ;  /* 0x001e789c01007387 */ /* 0x0003e80000100a00 */
[----:B------:R1:W-:Y:S01]  /*20840*/  LDGSTS.E [R248+0x40004], desc[UR60][R156.64], !P0 ;  /* 0x400040009cf87fae */ /* 0x0003e2000c12187c */
[----:B--2---:R-:W-:-:S03]  /*20850*/  IMAD.WIDE R152, R4, 0x4, R230 ;  /* 0x0000000404987825 */ /* 0x004fc600078e02e6 */
[----:B------:R2:W-:Y:S01]  /*20860*/  STL.64 [R1+0x1e70], R154 ;  /* 0x001e709a01007387 */ /* 0x0005e20000100a00 */
[----:B----4-:R-:W-:-:S03]  /*20870*/  IMAD.WIDE R6, R4, 0x4, R212 ;  /* 0x0000000404067825 */ /* 0x010fc600078e02d4 */
[----:B------:R3:W-:Y:S01]  /*20880*/  STL.64 [R1+0x1e68], R152 ;  /* 0x001e689801007387 */ /* 0x0007e20000100a00 */
[----:B-1----:R-:W-:-:S03]  /*20890*/  IMAD.WIDE R156, R4, 0x4, R228 ;  /* 0x00000004049c7825 */ /* 0x002fc600078e02e4 */
[----:B------:R2:W-:Y:S04]  /*208a0*/  LDGSTS.E [R248+0x44004], desc[UR60][R154.64], !P0 ;  /* 0x440040009af87fae */ /* 0x0005e8000c12187c */
[----:B------:R1:W-:Y:S04]  /*208b0*/  STL.64 [R1+0x1e60], R6 ;  /* 0x001e600601007387 */ /* 0x0003e80000100a00 */
[----:B------:R3:W-:Y:S01]  /*208c0*/  LDGSTS.E [R248+0x48004], desc[UR60][R152.64], !P0 ;  /* 0x4800400098f87fae */ /* 0x0007e2000c12187c */
[----:B--2---:R-:W-:-:S03]  /*208d0*/  IMAD.WIDE R154, R4, 0x4, R226 ;  /* 0x00000004049a7825 */ /* 0x004fc600078e02e2 */
[----:B------:R-:W2:Y:S04]  /*208e0*/  LDL.LU.64 R212, [R1+0xf80] ;  /* 0x000f800001d47983 */ /* 0x000ea80000300a00 */
[----:B------:R4:W-:Y:S01]  /*208f0*/  STL.64 [R1+0x1e58], R156 ;  /* 0x001e589c01007387 */ /* 0x0009e20000100a00 */
[----:B---3--:R-:W-:-:S03]  /*20900*/  IMAD.WIDE R152, R4, 0x4, R220 ;  /* 0x0000000404987825 */ /* 0x008fc600078e02dc */
[----:B------:R-:W3:Y:S04]  /*20910*/  LDL.LU.64 R228, [R1+0xf78] ;  /* 0x000f780001e47983 */ /* 0x000ee80000300a00 */
[----:B------:R4:W-:Y:S04]  /*20920*/  STL.64 [R1+0x1e50], R154 ;  /* 0x001e509a01007387 */ /* 0x0009e80000100a00 */
[----:B------:R-:W3:Y:S04]  /*20930*/  LDL.LU.64 R226, [R1+0xf70] ;  /* 0x000f700001e27983 */ /* 0x000ee80000300a00 */
[----:B------:R4:W-:Y:S04]  /*20940*/  STL.64 [R1+0x1e48], R152 ;  /* 0x001e489801007387 */ /* 0x0009e80000100a00 */
[----:B------:R-:W3:Y:S04]  /*20950*/  LDL.LU.64 R220, [R1+0xf68] ;  /* 0x000f680001dc7983 */ /* 0x000ee80000300a00 */
[----:B------:R1:W-:Y:S04]  /*20960*/  LDGSTS.E [R248+0x4c004], desc[UR60][R6.64], !P0 ;  /* 0x4c00400006f87fae */ /* 0x0003e8000c12187c */
[----:B------:R4:W-:Y:S04]  /*20970*/  LDGSTS.E [R248+0x40008], desc[UR60][R156.64], !P6 ;  /* 0x400080009cf87fae */ /* 0x0009e8000f12187c */
[----:B------:R4:W-:Y:S01]  /*20980*/  LDGSTS.E [R248+0x44008], desc[UR60][R154.64], !P6 ;  /* 0x440080009af87fae */ /* 0x0009e2000f12187c */
[----:B-1----:R-:W-:-:S03]  /*20990*/  IMAD.WIDE R6, R4, 0x4, R218 ;  /* 0x0000000404067825 */ /* 0x002fc600078e02da */
[----:B------:R1:W-:Y:S04]  /*209a0*/  LDGSTS.E [R248+0x48008], desc[UR60][R152.64], !P6 ;  /* 0x4800800098f87fae */ /* 0x0003e8000f12187c */
[----:B------:R1:W-:Y:S04]  /*209b0*/  STL.64 [R1+0x1e40], R6 ;  /* 0x001e400601007387 */ /* 0x0003e80000100a00 */
[----:B------:R-:W3:Y:S04]  /*209c0*/  LDL.LU.64 R218, [R1+0xf60] ;  /* 0x000f600001da7983 */ /* 0x000ee80000300a00 */
[----:B------:R1:W-:Y:S01]  /*209d0*/  LDGSTS.E [R248+0x4c008], desc[UR60][R6.64], !P6 ;  /* 0x4c00800006f87fae */ /* 0x0003e2000f12187c */
[----:B----4-:R-:W-:-:S04]  /*209e0*/  IMAD.WIDE R156, R4, 0x4, R224 ;  /* 0x00000004049c7825 */ /* 0x010fc800078e02e0 */
[C---:B------:R-:W-:Y:S01]  /*209f0*/  IMAD.WIDE R154, R4.reuse, 0x4, R222 ;  /* 0x00000004049a7825 */ /* 0x040fe200078e02de */
[----:B------:R2:W-:Y:S03]  /*20a00*/  STL.64 [R1+0x1e38], R156 ;  /* 0x001e389c01007387 */ /* 0x0005e60000100a00 */
[C---:B-1----:R-:W-:Y:S01]  /*20a10*/  IMAD.WIDE R152, R4.reuse, 0x4, R216 ;  /* 0x0000000404987825 */ /* 0x042fe200078e02d8 */
[----:B------:R-:W4:Y:S04]  /*20a20*/  LDL.LU.64 R232, [R1+0xf58] ;  /* 0x000f580001e87983 */ /* 0x000f280000300a00 */
[----:B------:R3:W-:Y:S01]  /*20a30*/  STL.64 [R1+0x1e30], R154 ;  /* 0x001e309a01007387 */ /* 0x0007e20000100a00 */
[----:B------:R-:W-:-:S03]  /*20a40*/  IMAD.WIDE R6, R4, 0x4, R214 ;  /* 0x0000000404067825 */ /* 0x000fc600078e02d6 */
[----:B------:R-:W4:Y:S04]  /*20a50*/  LDL.LU.64 R216, [R1+0xf50] ;  /* 0x000f500001d87983 */ /* 0x000f280000300a00 */
[----:B------:R1:W-:Y:S04]  /*20a60*/  STL.64 [R1+0x1e28], R152 ;  /* 0x001e289801007387 */ /* 0x0003e80000100a00 */
[----:B------:R-:W4:Y:S01]  /*20a70*/  LDL.LU.64 R214, [R1+0xf48] ;  /* 0x000f480001d67983 */ /* 0x000f220000300a00 */
[----:B------:R-:W-:Y:S02]  /*20a80*/  VIADD R5, R158, 0xffffff6f ;  /* 0xffffff6f9e057836 */ /* 0x000fe40000000000 */
[----:B------:R-:W1:Y:S01]  /*20a90*/  LDC R158, c[0x0][0x230] ;  /* 0x00008c00ff9e7b82 */ /* 0x000e620000000800 */
[----:B------:R2:W-:Y:S02]  /*20aa0*/  LDGSTS.E [R248+0x4000c], desc[UR60][R156.64], !P5 ;  /* 0x4000c0009cf87fae */ /* 0x0005e4000e92187c */
[----:B------:R-:W-:Y:S01]  /*20ab0*/  ISETP.GE.U32.AND P2, PT, R5, 0x7ffffef0, PT ;  /* 0x7ffffef00500780c */ /* 0x000fe20003f46070 */
[----:B------:R-:W-:Y:S01]  /*20ac0*/  VIADD R5, R3, 0xffffff6e ;  /* 0xffffff6e03057836 */ /* 0x000fe20000000000 */
[----:B------:R3:W-:Y:S03]  /*20ad0*/  STL.64 [R1+0x1e20], R6 ;  /* 0x001e200601007387 */ /* 0x0007e60000100a00 */
[----:B------:R-:W1:Y:S01]  /*20ae0*/  LDC R3, c[0x0][0x230] ;  /* 0x00008c00ff037b82 */ /* 0x000e620000000800 */
[----:B------:R-:W-:Y:S01]  /*20af0*/  ISETP.GE.U32.AND P3, PT, R5, 0x7ffffeef, PT ;  /* 0x7ffffeef0500780c */ /* 0x000fe20003f66070 */
[----:B------:R-:W4:Y:S01]  /*20b00*/  LDL.LU.64 R230, [R1+0xf40] ;  /* 0x000f400001e67983 */ /* 0x000f220000300a00 */
[----:B------:R-:W-:-:S03]  /*20b10*/  IADD3 R5, R2, -0x93, RZ ;  /* 0xffffff6d02057810 */ /* 0x000fc60007ffe0ff */
[----:B------:R-:W4:Y:S01]  /*20b20*/  LDL.LU.64 R224, [R1+0xf38] ;  /* 0x000f380001e07983 */ /* 0x000f220000300a00 */
[----:B------:R-:W-:Y:S01]  /*20b30*/  ISETP.GE.U32.AND P4, PT, R5, 0x7ffffeee, PT ;  /* 0x7ffffeee0500780c */ /* 0x000fe20003f86070 */
[----:B------:R-:W4:Y:S02]  /*20b40*/  LDC R2, c[0x0][0x230] ;  /* 0x00008c00ff027b82 */ /* 0x000f240000000800 */
[----:B------:R-:W4:Y:S04]  /*20b50*/  LDL.LU.64 R222, [R1+0xf30] ;  /* 0x000f300001de7983 */ /* 0x000f280000300a00 */
[----:B------:R3:W-:Y:S01]  /*20b60*/  LDGSTS.E [R248+0x4400c], desc[UR60][R154.64], !P5 ;  /* 0x4400c0009af87fae */ /* 0x0007e2000e92187c */
[----:B-1----:R-:W-:-:S03]  /*20b70*/  VIADD R5, R158, 0xffffff6c ;  /* 0xffffff6c9e057836 */ /* 0x002fc60000000000 */
[----:B------:R1:W-:Y:S01]  /*20b80*/  LDGSTS.E [R248+0x4800c], desc[UR60][R152.64], !P5 ;  /* 0x4800c00098f87fae */ /* 0x0003e2000e92187c */
[----:B------:R-:W4:Y:S01]  /*20b90*/  LDC R158, c[0x0][0x230] ;  /* 0x00008c00ff9e7b82 */ /* 0x000f220000000800 */
[----:B------:R-:W-:Y:S02]  /*20ba0*/  ISETP.GE.U32.AND P0, PT, R5, 0x7ffffeed, PT ;  /* 0x7ffffeed0500780c */ /* 0x000fe40003f06070 */
[----:B------:R1:W-:Y:S01]  /*20bb0*/  LDGSTS.E [R248+0x4c00c], desc[UR60][R6.64], !P5 ;  /* 0x4c00c00006f87fae */ /* 0x0003e2000e92187c */
[----:B------:R-:W-:-:S04]  /*20bc0*/  VIADD R5, R3, 0xffffff53 ;  /* 0xffffff5303057836 */ /* 0x000fc80000000000 */
[----:B------:R-:W4:Y:S01]  /*20bd0*/  LDC R3, c[0x0][0x230] ;  /* 0x00008c00ff037b82 */ /* 0x000f220000000800 */
[----:B------:R-:W-:Y:S01]  /*20be0*/  ISETP.GE.U32.AND P6, PT, R5, 0x7ffffed4, PT ;  /* 0x7ffffed40500780c */ /* 0x000fe20003fc6070 */
[----:B--2---:R-:W-:-:S05]  /*20bf0*/  IMAD.WIDE R156, R4, 0x4, R212 ;  /* 0x00000004049c7825 */ /* 0x004fca00078e02d4 */
[----:B------:R2:W-:Y:S01]  /*20c00*/  STL.64 [R1+0x1ab0], R156 ;  /* 0x001ab09c01007387 */ /* 0x0005e20000100a00 */
[----:B---3--:R-:W-:-:S03]  /*20c10*/  IMAD.WIDE R154, R4, 0x4, R228 ;  /* 0x00000004049a7825 */ /* 0x008fc600078e02e4 */
[----:B------:R-:W3:Y:S01]  /*20c20*/  LDL.LU.64 R212, [R1+0xf28] ;  /* 0x000f280001d47983 */ /* 0x000ee20000300a00 */
[----:B-1----:R-:W-:-:S03]  /*20c30*/  IMAD.WIDE R152, R4, 0x4, R226 ;  /* 0x0000000404987825 */ /* 0x002fc600078e02e2 */
[----:B------:R4:W-:Y:S01]  /*20c40*/  STL.64 [R1+0x1aa8], R154 ;  /* 0x001aa89a01007387 */ /* 0x0009e20000100a00 */
[----:B------:R-:W-:-:S03]  /*20c50*/  IMAD.WIDE R6, R4, 0x4, R220 ;  /* 0x0000000404067825 */ /* 0x000fc600078e02dc */
[----:B------:R1:W-:Y:S04]  /*20c60*/  STL.64 [R1+0x1aa0], R152 ;  /* 0x001aa09801007387 */ /* 0x0003e80000100a00 */
[----:B------:R1:W-:Y:S04]  /*20c70*/  STL.64 [R1+0x1a98], R6 ;  /* 0x001a980601007387 */ /* 0x0003e80000100a00 */
[----:B------:R-:W3:Y:S04]  /*20c80*/  LDL.LU.64 R228, [R1+0xf20] ;  /* 0x000f200001e47983 */ /* 0x000ee80000300a00 */
[----:B------:R2:W-:Y:S04]  /*20c90*/  LDGSTS.E [R248+0x50000], desc[UR60][R156.64], !P6 ;  /* 0x500000009cf87fae */ /* 0x0005e8000f12187c */
[----:B------:R-:W3:Y:S04]  /*20ca0*/  LDL.LU.64 R226, [R1+0xf18] ;  /* 0x000f180001e27983 */ /* 0x000ee80000300a00 */
[----:B------:R-:W3:Y:S01]  /*20cb0*/  LDL.LU.64 R220, [R1+0xf10] ;  /* 0x000f100001dc7983 */ /* 0x000ee20000300a00 */
[----:B--2---:R-:W-:-:S03]  /*20cc0*/  IMAD.WIDE R156, R4, 0x4, R218 ;  /* 0x00000004049c7825 */ /* 0x004fc600078e02da */
[----:B------:R4:W-:Y:S04]  /*20cd0*/  LDGSTS.E [R248+0x54000], desc[UR60][R154.64], !P6 ;  /* 0x540000009af87fae */ /* 0x0009e8000f12187c */
[----:B------:R1:W-:Y:S04]  /*20ce0*/  LDGSTS.E [R248+0x58000], desc[UR60][R152.64], !P6 ;  /* 0x5800000098f87fae */ /* 0x0003e8000f12187c */
[----:B------:R2:W-:Y:S04]  /*20cf0*/  LDGSTS.E [R248+0x5c000], desc[UR60][R6.64], !P6 ;  /* 0x5c00000006f87fae */ /* 0x0005e8000f12187c */
[----:B------:R2:W-:Y:S04]  /*20d00*/  STL.64 [R1+0x1a90], R156 ;  /* 0x001a909c01007387 */ /* 0x0005e80000100a00 */
[----:B------:R-:W3:Y:S01]  /*20d10*/  LDL.LU.64 R218, [R1+0xf08] ;  /* 0x000f080001da7983 */ /* 0x000ee20000300a00 */
[----:B----4-:R-:W-:-:S04]  /*20d20*/  IMAD.WIDE R154, R4, 0x4, R232 ;  /* 0x00000004049a7825 */ /* 0x010fc800078e02e8 */
[C---:B-1----:R-:W-:Y:S01]  /*20d30*/  IMAD.WIDE R152, R4.reuse, 0x4, R216 ;  /* 0x0000000404987825 */ /* 0x042fe200078e02d8 */
[----:B------:R1:W-:Y:S03]  /*20d40*/  STL.64 [R1+0x1a88], R154 ;  /* 0x001a889a01007387 */ /* 0x0003e60000100a00 */
[----:B--2---:R-:W-:Y:S01]  /*20d50*/  IMAD.WIDE R6, R4, 0x4, R214 ;  /* 0x0000000404067825 */ /* 0x004fe200078e02d6 */
[----:B------:R2:W-:Y:S04]  /*20d60*/  STL.64 [R1+0x1a80], R152 ;  /* 0x001a809801007387 */ /* 0x0005e80000100a00 */
[----:B------:R3:W-:Y:S04]  /*20d70*/  STL.64 [R1+0x1a78], R6 ;  /* 0x001a780601007387 */ /* 0x0007e80000100a00 */
[----:B------:R-:W4:Y:S04]  /*20d80*/  LDL.LU.64 R216, [R1+0xc00] ;  /* 0x000c000001d87983 */ /* 0x000f280000300a00 */
[----:B------:R-:W4:Y:S01]  /*20d90*/  LDL.LU.64 R214, [R1+0xbf8] ;  /* 0x000bf80001d67983 */ /* 0x000f220000300a00 */
[----:B------:R-:W-:-:S02]  /*20da0*/  IADD3 R5, R2, -0xae, RZ ;  /* 0xffffff5202057810 */ /* 0x000fc40007ffe0ff */
[----:B------:R-:W3:Y:S02]  /*20db0*/  LDC R2, c[0x0][0x230] ;  /* 0x00008c00ff027b82 */ /* 0x000ee40000000800 */
        /* <DEDUP_REMOVED lines=9> */
[----:B--2---:R-:W-:-:S03]  /*20e50*/  IMAD.WIDE R154, R4, 0x4, R224 ;  /* 0x00000004049a7825 */ /* 0x004fc600078e02e0 */
[----:B------:R1:W-:Y:S01]  /*20e60*/  STL.64 [R1+0x1a70], R156 ;  /* 0x001a709c01007387 */ /* 0x0003e20000100a00 */
[----:B------:R-:W-:-:S03]  /*20e70*/  IMAD.WIDE R152, R4, 0x4, R222 ;  /* 0x0000000404987825 */ /* 0x000fc600078e02de */
[----:B------:R2:W-:Y:S01]  /*20e80*/  STL.64 [R1+0x1a68], R154 ;  /* 0x001a689a01007387 */ /* 0x0005e20000100a00 */
[----:B------:R-:W-:-:S03]  /*20e90*/  VIADD R5, R3, 0xffffff50 ;  /* 0xffffff5003057836 */ /* 0x000fc60000000000 */
[----:B------:R-:W4:Y:S01]  /*20ea0*/  LDL.LU.64 R230, [R1+0xbf0] ;  /* 0x000bf00001e67983 */ /* 0x000f220000300a00 */
[----:B------:R-:W4:Y:S03]  /*20eb0*/  LDC R3, c[0x0][0x230] ;  /* 0x00008c00ff037b82 */ /* 0x000f260000000800 */
[----:B------:R2:W-:Y:S04]  /*20ec0*/  STL.64 [R1+0x1a60], R152 ;  /* 0x001a609801007387 */ /* 0x0005e80000100a00 */
[----:B------:R-:W4:Y:S01]  /*20ed0*/  LDL.LU.64 R224, [R1+0xbe8] ;  /* 0x000be80001e07983 */ /* 0x000f220000300a00 */
[----:B------:R-:W-:-:S03]  /*20ee0*/  ISETP.GE.U32.AND P5, PT, R5, 0x7ffffed1, PT ;  /* 0x7ffffed10500780c */ /* 0x000fc60003fa6070 */
[----:B------:R1:W-:Y:S04]  /*20ef0*/  LDGSTS.E [R248+0x50008], desc[UR60][R156.64], !P6 ;  /* 0x500080009cf87fae */ /* 0x0003e8000f12187c */
[----:B------:R2:W-:Y:S01]  /*20f00*/  LDGSTS.E [R248+0x54008], desc[UR60][R154.64], !P6 ;  /* 0x540080009af87fae */ /* 0x0005e2000f12187c */
[----:B---3--:R-:W-:-:S03]  /*20f10*/  IMAD.WIDE R6, R4, 0x4, R212 ;  /* 0x0000000404067825 */ /* 0x008fc600078e02d4 */
[----:B------:R3:W-:Y:S04]  /*20f20*/  LDGSTS.E [R248+0x58008], desc[UR60][R152.64], !P6 ;  /* 0x5800800098f87fae */ /* 0x0007e8000f12187c */
[----:B------:R3:W-:Y:S04]  /*20f30*/  STL.64 [R1+0x1a58], R6 ;  /* 0x001a580601007387 */ /* 0x0007e80000100a00 */
[----:B------:R-:W4:Y:S04]  /*20f40*/  LDL.LU.64 R222, [R1+0xbe0] ;  /* 0x000be00001de7983 */ /* 0x000f280000300a00 */
[----:B------:R-:W4:Y:S04]  /*20f50*/  LDL.LU.64 R212, [R1+0xbd8] ;  /* 0x000bd80001d47983 */ /* 0x000f280000300a00 */
[----:B------:R3:W-:Y:S01]  /*20f60*/  LDGSTS.E [R248+0x5c008], desc[UR60][R6.64], !P6 ;  /* 0x5c00800006f87fae */ /* 0x0007e2000f12187c */
[----:B-1----:R-:W-:-:S04]  /*20f70*/  IMAD.WIDE R156, R4, 0x4, R228 ;  /* 0x00000004049c7825 */ /* 0x002fc800078e02e4 */
[C---:B--2---:R-:W-:Y:S01]  /*20f80*/  IMAD.WIDE R154, R4.reuse, 0x4, R226 ;  /* 0x00000004049a7825 */ /* 0x044fe200078e02e2 */
[----:B------:R4:W-:Y:S03]  /*20f90*/  STL.64 [R1+0x1a50], R156 ;  /* 0x001a509c01007387 */ /* 0x0009e60000100a00 */
[C---:B---3--:R-:W-:Y:S01]  /*20fa0*/  IMAD.WIDE R152, R4.reuse, 0x4, R220 ;  /* 0x0000000404987825 */ /* 0x048fe200078e02dc */
[----:B------:R1:W-:Y:S04]  /*20fb0*/  STL.64 [R1+0x1a48], R154 ;  /* 0x001a489a01007387 */ /* 0x0003e80000100a00 */
[----:B------:R-:W2:Y:S04]  /*20fc0*/  LDL.LU.64 R220, [R1+0xbd0] ;  /* 0x000bd00001dc7983 */ /* 0x000ea80000300a00 */
[----:B------:R3:W-:Y:S04]  /*20fd0*/  STL.64 [R1+0x1a40], R152 ;  /* 0x001a409801007387 */ /* 0x0007e80000100a00 */
[----:B------:R4:W-:Y:S04]  /*20fe0*/  LDGSTS.E [R248+0x5000c], desc[UR60][R156.64], !P5 ;  /* 0x5000c0009cf87fae */ /* 0x0009e8000e92187c */
[----:B------:R1:W-:Y:S01]  /*20ff0*/  LDGSTS.E [R248+0x5400c], desc[UR60][R154.64], !P5 ;  /* 0x5400c0009af87fae */ /* 0x0003e2000e92187c */
[----:B------:R-:W-:Y:S01]  /*21000*/  IMAD.WIDE R6, R4, 0x4, R218 ;  /* 0x0000000404067825 */ /* 0x000fe200078e02da */
[----:B------:R-:W-:-:S02]  /*21010*/  IADD3 R5, R2, -0xcd, RZ ;  /* 0xffffff3302057810 */ /* 0x000fc40007ffe0ff */
[----:B------:R-:W2:Y:S01]  /*21020*/  LDL.LU.64 R218, [R1+0xbc8] ;  /* 0x000bc80001da7983 */ /* 0x000ea20000300a00 */
[----:B------:R-:W2:Y:S03]  /*21030*/  LDC R2, c[0x0][0x230] ;  /* 0x00008c00ff027b82 */ /* 0x000ea60000000800 */
[----:B------:R3:W-:Y:S04]  /*21040*/  STL.64 [R1+0x1a38], R6 ;  /* 0x001a380601007387 */ /* 0x0007e80000100a00 */
[----:B------:R-:W2:Y:S04]  /*21050*/  LDL.LU.64 R228, [R1+0xbc0] ;  /* 0x000bc00001e47983 */ /* 0x000ea80000300a00 */
[----:B------:R-:W2:Y:S01]  /*21060*/  LDL.LU.64 R226, [R1+0xbb8] ;  /* 0x000bb80001e27983 */ /* 0x000ea20000300a00 */
[----:B----4-:R-:W-:-:S03]  /*21070*/  IMAD.WIDE R156, R4, 0x4, R216 ;  /* 0x00000004049c7825 */ /* 0x010fc600078e02d8 */
[----:B------:R3:W-:Y:S01]  /*21080*/  LDGSTS.E [R248+0x5800c], desc[UR60][R152.64], !P5 ;  /* 0x5800c00098f87fae */ /* 0x0007e2000e92187c */
[----:B-1----:R-:W-:-:S03]  /*21090*/  IMAD.WIDE R154, R4, 0x4, R214 ;  /* 0x00000004049a7825 */ /* 0x002fc600078e02d6 */
[----:B------:R1:W-:Y:S04]  /*210a0*/  STL.64 [R1+0x16b8], R156 ;  /* 0x0016b89c01007387 */ /* 0x0003e80000100a00 */
[----:B------:R-:W4:Y:S04]  /*210b0*/  LDL.LU.64 R216, [R1+0xbb0] ;  /* 0x000bb00001d87983 */ /* 0x000f280000300a00 */
[----:B------:R1:W-:Y:S04]  /*210c0*/  STL.64 [R1+0x16b0], R154 ;  /* 0x0016b09a01007387 */ /* 0x0003e80000100a00 */
[----:B------:R-:W4:Y:S01]  /*210d0*/  LDL.LU.64 R214, [R1+0xba8] ;  /* 0x000ba80001d67983 */ /* 0x000f220000300a00 */
[----:B------:R-:W-:-:S03]  /*210e0*/  ISETP.GE.U32.AND P6, PT, R5, 0x7ffffeb4, PT ;  /* 0x7ffffeb40500780c */ /* 0x000fc60003fc6070 */
[----:B------:R1:W-:Y:S01]  /*210f0*/  LDGSTS.E [R248+0x5c00c], desc[UR60][R6.64], !P5 ;  /* 0x5c00c00006f87fae */ /* 0x0003e2000e92187c */
[----:B------:R-:W-:Y:S02]  /*21100*/  VIADD R5, R158, 0xffffff32 ;  /* 0xffffff329e057836 */ /* 0x000fe40000000000 */
[----:B------:R-:W4:Y:S07]  /*21110*/  LDC R158, c[0x0][0x230] ;  /* 0x00008c00ff9e7b82 */ /* 0x000f2e0000000800 */
[----:B------:R1:W-:Y:S01]  /*21120*/  LDGSTS.E [R248+0x60000], desc[UR60][R156.64], !P6 ;  /* 0x600000009cf87fae */ /* 0x0003e2000f12187c */
[----:B------:R-:W-:-:S03]  /*21130*/  ISETP.GE.U32.AND P5, PT, R5, 0x7ffffeb3, PT ;  /* 0x7ffffeb30500780c */ /* 0x000fc60003fa6070 */
[----:B------:R1:W-:Y:S01]  /*21140*/  LDGSTS.E [R248+0x64000], desc[UR60][R154.64], !P6 ;  /* 0x640000009af87fae */ /* 0x0003e2000f12187c */
[----:B---3--:R-:W-:-:S04]  /*21150*/  IMAD.WIDE R152, R4, 0x4, R230 ;  /* 0x0000000404987825 */ /* 0x008fc800078e02e6 */
[C---:B-1----:R-:W-:Y:S01]  /*21160*/  IMAD.WIDE R6, R4.reuse, 0x4, R224 ;  /* 0x0000000404067825 */ /* 0x042fe200078e02e0 */
[----:B------:R2:W-:Y:S04]  /*21170*/  STL.64 [R1+0x16a8], R152 ;  /* 0x0016a89801007387 */ /* 0x0005e80000100a00 */
[----:B------:R1:W-:Y:S04]  /*21180*/  STL.64 [R1+0x16a0], R6 ;  /* 0x0016a00601007387 */ /* 0x0003e80000100a00 */
[----:B------:R-:W3:Y:S04]  /*21190*/  LDL.LU.64 R232, [R1+0xba0] ;  /* 0x000ba00001e87983 */ /* 0x000ee80000300a00 */
[----:B------:R-:W3:Y:S04]  /*211a0*/  LDL.LU.64 R230, [R1+0xb98] ;  /* 0x000b980001e67983 */ /* 0x000ee80000300a00 */
[----:B------:R2:W-:Y:S01]  /*211b0*/  LDGSTS.E [R248+0x68000], desc[UR60][R152.64], !P6 ;  /* 0x6800000098f87fae */ /* 0x0005e2000f12187c */
[----:B------:R-:W-:-:S03]  /*211c0*/  IMAD.WIDE R156, R4, 0x4, R222 ;  /* 0x00000004049c7825 */ /* 0x000fc600078e02de */
[----:B------:R1:W-:Y:S01]  /*211d0*/  LDGSTS.E [R248+0x6c000], desc[UR60][R6.64], !P6 ;  /* 0x6c00000006f87fae */ /* 0x0003e2000f12187c */
[----:B------:R-:W-:-:S03]  /*211e0*/  IMAD.WIDE R154, R4, 0x4, R212 ;  /* 0x00000004049a7825 */ /* 0x000fc600078e02d4 */
[----:B------:R1:W-:Y:S04]  /*211f0*/  STL.64 [R1+0x1698], R156 ;  /* 0x0016989c01007387 */ /* 0x0003e80000100a00 */
[----:B------:R-:W3:Y:S04]  /*21200*/  LDL.LU.64 R224, [R1+0xb90] ;  /* 0x000b900001e07983 */ /* 0x000ee80000300a00 */
[----:B------:R1:W-:Y:S04]  /*21210*/  STL.64 [R1+0x1690], R154 ;  /* 0x0016909a01007387 */ /* 0x0003e80000100a00 */
[----:B------:R-:W3:Y:S04]  /*21220*/  LDL.LU.64 R212, [R1+0xb88] ;  /* 0x000b880001d47983 */ /* 0x000ee80000300a00 */
[----:B------:R1:W-:Y:S04]  /*21230*/  LDGSTS.E [R248+0x60004], desc[UR60][R156.64], !P5 ;  /* 0x600040009cf87fae */ /* 0x0003e8000e92187c */
[----:B------:R1:W-:Y:S01]  /*21240*/  LDGSTS.E [R248+0x64004], desc[UR60][R154.64], !P5 ;  /* 0x640040009af87fae */ /* 0x0003e2000e92187c */
[----:B--2---:R-:W-:-:S05]  /*21250*/  IMAD.WIDE R152, R4, 0x4, R220 ;  /* 0x0000000404987825 */ /* 0x004fca00078e02dc */
[----:B------:R4:W-:Y:S04]  /*21260*/  STL.64 [R1+0x1688], R152 ;  /* 0x0016889801007387 */ /* 0x0009e80000100a00 */
[----:B------:R4:W-:Y:S01]  /*21270*/  LDGSTS.E [R248+0x68004], desc[UR60][R152.64], !P5 ;  /* 0x6800400098f87fae */ /* 0x0009e2000e92187c */
[----:B-1----:R-:W-:-:S05]  /*21280*/  IMAD.WIDE R6, R4, 0x4, R218 ;  /* 0x0000000404067825 */ /* 0x002fca00078e02da */
[----:B------:R1:W-:Y:S04]  /*21290*/  STL.64 [R1+0x1680], R6 ;  /* 0x0016800601007387 */ /* 0x0003e80000100a00 */
[----:B------:R-:W2:Y:S01]  /*212a0*/  LDL.LU.64 R222, [R1+0x880] ;  /* 0x0008800001de7983 */ /* 0x000ea20000300a00 */
[----:B------:R-:W-:-:S03]  /*212b0*/  IMAD.WIDE R156, R4, 0x4, R228 ;  /* 0x00000004049c7825 */ /* 0x000fc600078e02e4 */
[----:B------:R-:W2:Y:S01]  /*212c0*/  LDL.LU.64 R220, [R1+0x878] ;  /* 0x0008780001dc7983 */ /* 0x000ea20000300a00 */
[----:B------:R-:W-:-:S03]  /*212d0*/  IMAD.WIDE R154, R4, 0x4, R226 ;  /* 0x00000004049a7825 */ /* 0x000fc600078e02e2 */
[----:B------:R-:W2:Y:S04]  /*212e0*/  LDL.LU.64 R218, [R1+0x870] ;  /* 0x0008700001da7983 */ /* 0x000ea80000300a00 */
[----:B------:R1:W-:Y:S04]  /*212f0*/  LDGSTS.E [R248+0x6c004], desc[UR60][R6.64], !P5 ;  /* 0x6c00400006f87fae */ /* 0x0003e8000e92187c */
[----:B------:R3:W-:Y:S04]  /*21300*/  STL.64 [R1+0x1678], R156 ;  /* 0x0016789c01007387 */ /* 0x0007e80000100a00 */
[----:B------:R3:W-:Y:S01]  /*21310*/  STL.64 [R1+0x1670], R154 ;  /* 0x0016709a01007387 */ /* 0x0007e20000100a00 */
[----:B----4-:R-:W-:-:S05]  /*21320*/  IMAD.WIDE R152, R4, 0x4, R216 ;  /* 0x0000000404987825 */ /* 0x010fca00078e02d8 */
[----:B------:R4:W-:Y:S01]  /*21330*/  STL.64 [R1+0x1668], R152 ;  /* 0x0016689801007387 */ /* 0x0009e20000100a00 */
[----:B-1----:R-:W-:-:S03]  /*21340*/  IMAD.WIDE R6, R4, 0x4, R214 ;  /* 0x0000000404067825 */ /* 0x002fc600078e02d6 */
[----:B------:R-:W2:Y:S04]  /*21350*/  LDL.LU.64 R228, [R1+0x868] ;  /* 0x0008680001e47983 */ /* 0x000ea80000300a00 */
[----:B------:R1:W-:Y:S04]  /*21360*/  STL.64 [R1+0x1660], R6 ;  /* 0x0016600601007387 */ /* 0x0003e80000100a00 */
[----:B------:R-:W2:Y:S04]  /*21370*/  LDL.LU.64 R226, [R1+0x860] ;  /* 0x0008600001e27983 */ /* 0x000ea80000300a00 */
[----:B------:R-:W2:Y:S04]  /*21380*/  LDL.LU.64 R216, [R1+0x858] ;  /* 0x0008580001d87983 */ /* 0x000ea80000300a00 */
        /* <DEDUP_REMOVED lines=9> */
[----:B------:R1:W-:Y:S01]  /*21420*/  LDGSTS.E [R248+0x68008], desc[UR60][R152.64], !P6 ;  /* 0x6800800098f87fae */ /* 0x0003e2000f12187c */
[----:B---3--:R-:W-:-:S03]  /*21430*/  IMAD.WIDE R156, R4, 0x4, R232 ;  /* 0x00000004049c7825 */ /* 0x008fc600078e02e8 */
[----:B------:R3:W-:Y:S01]  /*21440*/  LDGSTS.E [R248+0x6c008], desc[UR60][R6.64], !P6 ;  /* 0x6c00800006f87fae */ /* 0x0007e2000f12187c */
[----:B----4-:R-:W-:-:S03]  /*21450*/  IMAD.WIDE R154, R4, 0x4, R230 ;  /* 0x00000004049a7825 */ /* 0x010fc600078e02e6 */
[----:B------:R2:W-:Y:S01]  /*21460*/  STL.64 [R1+0x1658], R156 ;  /* 0x0016589c01007387 */ /* 0x0005e20000100a00 */
[----:B------:R-:W-:-:S03]  /*21470*/  VIADD R5, R158, 0xffffff13 ;  /* 0xffffff139e057836 */ /* 0x000fc60000000000 */
[----:B------:R4:W-:Y:S01]  /*21480*/  STL.64 [R1+0x1650], R154 ;  /* 0x0016509a01007387 */ /* 0x0009e20000100a00 */
[----:B------:R-:W4:Y:S01]  /*21490*/  LDC R158, c[0x0][0x230] ;  /* 0x00008c00ff9e7b82 */ /* 0x000f220000000800 */
[C---:B-1----:R-:W-:Y:S01]  /*214a0*/  IMAD.WIDE R152, R4.reuse, 0x4, R224 ;  /* 0x0000000404987825 */ /* 0x042fe200078e02e0 */
[----:B------:R-:W-:Y:S01]  /*214b0*/  ISETP.GE.U32.AND P6, PT, R5, 0x7ffffe94, PT ;  /* 0x7ffffe940500780c */ /* 0x000fe20003fc6070 */
[----:B------:R2:W-:Y:S04]  /*214c0*/  LDGSTS.E [R248+0x6000c], desc[UR60][R156.64], !P5 ;  /* 0x6000c0009cf87fae */ /* 0x0005e8000e92187c */
[----:B------:R1:W-:Y:S01]  /*214d0*/  STL.64 [R1+0x1648], R152 ;  /* 0x0016489801007387 */ /* 0x0003e20000100a00 */
[----:B---3--:R-:W-:-:S03]  /*214e0*/  IMAD.WIDE R6, R4, 0x4, R212 ;  /* 0x0000000404067825 */ /* 0x008fc600078e02d4 */
[----:B------:R-:W3:Y:S04]  /*214f0*/  LDL.LU.64 R212, [R1+0x848] ;  /* 0x0008480001d47983 */ /* 0x000ee80000300a00 */
[----:B------:R4:W-:Y:S04]  /*21500*/  LDGSTS.E [R248+0x6400c], desc[UR60][R154.64], !P5 ;  /* 0x6400c0009af87fae */ /* 0x0009e8000e92187c */
[----:B------:R1:W-:Y:S04]  /*21510*/  STL.64 [R1+0x1640], R6 ;  /* 0x0016400601007387 */ /* 0x0003e80000100a00 */
[----:B------:R1:W-:Y:S04]  /*21520*/  LDGSTS.E [R248+0x6800c], desc[UR60][R152.64], !P5 ;  /* 0x6800c00098f87fae */ /* 0x0003e8000e92187c */
[----:B------:R-:W3:Y:S04]  /*21530*/  LDL.LU.64 R224, [R1+0x840] ;  /* 0x0008400001e07983 */ /* 0x000ee80000300a00 */
[----:B------:R1:W-:Y:S01]  /*21540*/  LDGSTS.E [R248+0x6c00c], desc[UR60][R6.64], !P5 ;  /* 0x6c00c00006f87fae */ /* 0x0003e2000e92187c */
[----:B--2---:R-:W-:-:S04]  /*21550*/  IMAD.WIDE R156, R4, 0x4, R222 ;  /* 0x00000004049c7825 */ /* 0x004fc800078e02de */
[C---:B----4-:R-:W-:Y:S01]  /*21560*/  IMAD.WIDE R154, R4.reuse, 0x4, R220 ;  /* 0x00000004049a7825 */ /* 0x050fe200078e02dc */
[----:B------:R2:W-:Y:S03]  /*21570*/  STL.64 [R1+0x1360], R156 ;  /* 0x0013609c01007387 */ /* 0x0005e60000100a00 */
[C---:B-1----:R-:W-:Y:S01]  /*21580*/  IMAD.WIDE R152, R4.reuse, 0x4, R218 ;  /* 0x0000000404987825 */ /* 0x042fe200078e02da */
[----:B------:R-:W4:Y:S04]  /*21590*/  LDL.LU.64 R222, [R1+0x838] ;  /* 0x0008380001de7983 */ /* 0x000f280000300a00 */
[----:B------:R1:W-:Y:S04]  /*215a0*/  STL.64 [R1+0x1358], R154 ;  /* 0x0013589a01007387 */ /* 0x0003e80000100a00 */
[----:B------:R-:W4:Y:S04]  /*215b0*/  LDL.LU.64 R220, [R1+0x830] ;  /* 0x0008300001dc7983 */ /* 0x000f280000300a00 */
[----:B------:R1:W-:Y:S04]  /*215c0*/  STL.64 [R1+0x1350], R152 ;  /* 0x0013509801007387 */ /* 0x0003e80000100a00 */
[----:B------:R-:W4:Y:S04]  /*215d0*/  LDL.LU.64 R218, [R1+0x828] ;  /* 0x0008280001da7983 */ /* 0x000f280000300a00 */
[----:B------:R2:W-:Y:S04]  /*215e0*/  LDGSTS.E [R248+0x70000], desc[UR60][R156.64], !P6 ;  /* 0x700000009cf87fae */ /* 0x0005e8000f12187c */
[----:B------:R1:W-:Y:S04]  /*215f0*/  LDGSTS.E [R248+0x74000], desc[UR60][R154.64], !P6 ;  /* 0x740000009af87fae */ /* 0x0003e8000f12187c */
[----:B------:R1:W-:Y:S01]  /*21600*/  LDGSTS.E [R248+0x78000], desc[UR60][R152.64], !P6 ;  /* 0x7800000098f87fae */ /* 0x0003e2000f12187c */
[----:B------:R-:W-:-:S05]  /*21610*/  IMAD.WIDE R6, R4, 0x4, R228 ;  /* 0x0000000404067825 */ /* 0x000fca00078e02e4 */
[----:B------:R3:W-:Y:S01]  /*21620*/  STL.64 [R1+0x1348], R6 ;  /* 0x0013480601007387 */ /* 0x0007e20000100a00 */
[----:B--2---:R-:W-:-:S03]  /*21630*/  IMAD.WIDE R156, R4, 0x4, R226 ;  /* 0x00000004049c7825 */ /* 0x004fc600078e02e2 */
[----:B------:R-:W2:Y:S01]  /*21640*/  LDL.LU.64 R234, [R1+0x820] ;  /* 0x0008200001ea7983 */ /* 0x000ea20000300a00 */
[----:B-1----:R-:W-:-:S03]  /*21650*/  IMAD.WIDE R154, R4, 0x4, R216 ;  /* 0x00000004049a7825 */ /* 0x002fc600078e02d8 */
[----:B------:R1:W-:Y:S01]  /*21660*/  STL.64 [R1+0x1340], R156 ;  /* 0x0013409c01007387 */ /* 0x0003e20000100a00 */
[----:B------:R-:W-:-:S03]  /*21670*/  IMAD.WIDE R152, R4, 0x4, R214 ;  /* 0x0000000404987825 */ /* 0x000fc600078e02d6 */
        /* <DEDUP_REMOVED lines=34> */
[----:B------:R-:W4:Y:S04]  /*218a0*/  LDL.LU.64 R220, [R1+0x1250] ;  /* 0x0012500001dc7983 */ /* 0x000f280000300a00 */
[----:B------:R3:W-:Y:S04]  /*218b0*/  LDGSTS.E [R248+0x78008], desc[UR60][R152.64], !P6 ;  /* 0x7800800098f87fae */ /* 0x0007e8000f12187c */
[----:B------:R4:W-:Y:S04]  /*218c0*/  LDGSTS.E [R248+0x7c008], desc[UR60][R6.64], !P6 ;  /* 0x7c00800006f87fae */ /* 0x0009e8000f12187c */
[----:B------:R-:W4:Y:S01]  /*218d0*/  LDL.LU.64 R218, [R1+0x1248] ;  /* 0x0012480001da7983 */ /* 0x000f220000300a00 */
[----:B--2---:R-:W-:-:S04]  /*218e0*/  IMAD.WIDE R156, R4, 0x4, R234 ;  /* 0x00000004049c7825 */ /* 0x004fc800078e02ea */
[C---:B-1----:R-:W-:Y:S01]  /*218f0*/  IMAD.WIDE R154, R4.reuse, 0x4, R232 ;  /* 0x00000004049a7825 */ /* 0x042fe200078e02e8 */
[----:B------:R1:W-:Y:S03]  /*21900*/  STL.64 [R1+0x1300], R156 ;  /* 0x0013009c01007387 */ /* 0x0003e60000100a00 */
[C---:B---3--:R-:W-:Y:S01]  /*21910*/  IMAD.WIDE R152, R4.reuse, 0x4, R230 ;  /* 0x0000000404987825 */ /* 0x048fe200078e02e6 */
[----:B------:R2:W-:Y:S03]  /*21920*/  STL.64 [R1+0x12f8], R154 ;  /* 0x0012f89a01007387 */ /* 0x0005e60000100a00 */
[----:B----4-:R-:W-:Y:S01]  /*21930*/  IMAD.WIDE R6, R4, 0x4, R214 ;  /* 0x0000000404067825 */ /* 0x010fe200078e02d6 */
[----:B------:R3:W-:Y:S04]  /*21940*/  STL.64 [R1+0x12f0], R152 ;  /* 0x0012f09801007387 */ /* 0x0007e80000100a00 */
[----:B------:R4:W-:Y:S04]  /*21950*/  STL.64 [R1+0x12e8], R6 ;  /* 0x0012e80601007387 */ /* 0x0009e80000100a00 */
[----:B------:R-:W4:Y:S01]  /*21960*/  LDL.LU.64 R214, [R1+0x1240] ;  /* 0x0012400001d67983 */ /* 0x000f220000300a00 */
[----:B------:R-:W-:-:S02]  /*21970*/  VIADD R5, R158, 0xffffff10 ;  /* 0xffffff109e057836 */ /* 0x000fc40000000000 */
[----:B------:R-:W4:Y:S03]  /*21980*/  LDC R158, c[0x0][0x230] ;  /* 0x00008c00ff9e7b82 */ /* 0x000f260000000800 */
[----:B------:R-:W-:-:S13]  /*21990*/  ISETP.GE.U32.AND P5, PT, R5, 0x7ffffe91, PT ;  /* 0x7ffffe910500780c */ /* 0x000fda0003fa6070 */
[----:B------:R1:W-:Y:S04]  /*219a0*/  LDGSTS.E [R248+0x7000c], desc[UR60][R156.64], !P5 ;  /* 0x7000c0009cf87fae */ /* 0x0003e8000e92187c */
[----:B------:R2:W-:Y:S04]  /*219b0*/  LDGSTS.E [R248+0x7400c], desc[UR60][R154.64], !P5 ;  /* 0x7400c0009af87fae */ /* 0x0005e8000e92187c */
[----:B------:R3:W-:Y:S04]  /*219c0*/  LDGSTS.E [R248+0x7800c], desc[UR60][R152.64], !P5 ;  /* 0x7800c00098f87fae */ /* 0x0007e8000e92187c */
[----:B------:R4:W-:Y:S01]  /*219d0*/  LDGSTS.E [R248+0x7c00c], desc[UR60][R6.64], !P5 ;  /* 0x7c00c00006f87fae */ /* 0x0009e2000e92187c */
[----:B-1----:R-:W-:-:S04]  /*219e0*/  IMAD.WIDE R156, R4, 0x4, R228 ;  /* 0x00000004049c7825 */ /* 0x002fc800078e02e4 */
[C---:B--2---:R-:W-:Y:S01]  /*219f0*/  IMAD.WIDE R154, R4.reuse, 0x4, R226 ;  /* 0x00000004049a7825 */ /* 0x044fe200078e02e2 */
[----:B------:R1:W-:Y:S03]  /*21a00*/  STL.64 [R1+0x1e18], R156 ;  /* 0x001e189c01007387 */ /* 0x0003e60000100a00 */
[C---:B---3--:R-:W-:Y:S01]  /*21a10*/  IMAD.WIDE R152, R4.reuse, 0x4, R216 ;  /* 0x0000000404987825 */ /* 0x048fe200078e02d8 */
        /* <DEDUP_REMOVED lines=14> */
[----:B------:R1:W-:Y:S04]  /*21b00*/  STL.64 [R1+0x1df8], R156 ;  /* 0x001df89c01007387 */ /* 0x0003e80000100a00 */
[----:B------:R-:W3:Y:S01]  /*21b10*/  LDL.LU.64 R232, [R1+0x1218] ;  /* 0x0012180001e87983 */ /* 0x000ee20000300a00 */
[----:B----4-:R-:W-:-:S03]  /*21b20*/  IMAD.WIDE R152, R4, 0x4, R220 ;  /* 0x0000000404987825 */ /* 0x010fc600078e02dc */
[----:B------:R2:W-:Y:S04]  /*21b30*/  STL.64 [R1+0x1df0], R154 ;  /* 0x001df09a01007387 */ /* 0x0005e80000100a00 */
[----:B------:R-:W4:Y:S04]  /*21b40*/  LDL.LU.64 R222, [R1+0x1210] ;  /* 0x0012100001de7983 */ /* 0x000f280000300a00 */
[----:B------:R2:W-:Y:S01]  /*21b50*/  STL.64 [R1+0x1de8], R152 ;  /* 0x001de89801007387 */ /* 0x0005e20000100a00 */
[----:B------:R-:W-:-:S03]  /*21b60*/  IMAD.WIDE R6, R4, 0x4, R218 ;  /* 0x0000000404067825 */ /* 0x000fc600078e02da */
[----:B------:R1:W-:Y:S04]  /*21b70*/  LDGSTS.E [R249+0x40004], desc[UR60][R156.64], !P3 ;  /* 0x400040009cf97fae */ /* 0x0003e8000d92187c */
[----:B------:R-:W4:Y:S04]  /*21b80*/  LDL.LU.64 R218, [R1+0x1208] ;  /* 0x0012080001da7983 */ /* 0x000f280000300a00 */
[----:B------:R2:W-:Y:S04]  /*21b90*/  STL.64 [R1+0x1de0], R6 ;  /* 0x001de00601007387 */ /* 0x0005e80000100a00 */
[----:B------:R-:W4:Y:S04]  /*21ba0*/  LDL.LU.64 R230, [R1+0xf00] ;  /* 0x000f000001e67983 */ /* 0x000f280000300a00 */
[----:B------:R-:W4:Y:S04]  /*21bb0*/  LDL.LU.64 R224, [R1+0xef8] ;  /* 0x000ef80001e07983 */ /* 0x000f280000300a00 */
        /* <DEDUP_REMOVED lines=22> */
[----:B------:R-:W2:Y:S04]  /*21d20*/  LDL.LU.64 R212, [R1+0xec8] ;  /* 0x000ec80001d47983 */ /* 0x000ea80000300a00 */
[----:B------:R1:W-:Y:S01]  /*21d30*/  LDGSTS.E [R249+0x4000c], desc[UR60][R156.64], !P0 ;  /* 0x4000c0009cf97fae */ /* 0x0003e2000c12187c */
[----:B---3--:R-:W-:-:S04]  /*21d40*/  IMAD.WIDE R154, R4, 0x4, R232 ;  /* 0x00000004049a7825 */ /* 0x008fc800078e02e8 */
[C---:B----4-:R-:W-:Y:S01]  /*21d50*/  IMAD.WIDE R152, R4.reuse, 0x4, R222 ;  /* 0x0000000404987825 */ /* 0x050fe200078e02de */
[----:B------:R3:W-:Y:S04]  /*21d60*/  STL.64 [R1+0x1db0], R154 ;  /* 0x001db09a01007387 */ /* 0x0007e80000100a00 */
[----:B------:R3:W-:Y:S01]  /*21d70*/  LDGSTS.E [R249+0x4400c], desc[UR60][R154.64], !P0 ;  /* 0x4400c0009af97fae */ /* 0x0007e2000c12187c */
[----:B--2---:R-:W-:-:S03]  /*21d80*/  IMAD.WIDE R6, R4, 0x4, R218 ;  /* 0x0000000404067825 */ /* 0x004fc600078e02da */
[----:B------:R2:W-:Y:S04]  /*21d90*/  STL.64 [R1+0x1da8], R152 ;  /* 0x001da89801007387 */ /* 0x0005e80000100a00 */
[----:B------:R4:W-:Y:S01]  /*21da0*/  STL.64 [R1+0x1da0], R6 ;  /* 0x001da00601007387 */ /* 0x0009e20000100a00 */
[----:B-1----:R-:W-:-:S03]  /*21db0*/  IMAD.WIDE R156, R4, 0x4, R230 ;  /* 0x00000004049c7825 */ /* 0x002fc600078e02e6 */
[----:B------:R2:W-:Y:S01]  /*21dc0*/  LDGSTS.E [R249+0x4800c], desc[UR60][R152.64], !P0 ;  /* 0x4800c00098f97fae */ /* 0x0005e2000c12187c */
[----:B---3--:R-:W-:-:S03]  /*21dd0*/  IMAD.WIDE R154, R4, 0x4, R224 ;  /* 0x00000004049a7825 */ /* 0x008fc600078e02e0 */
[----:B------:R-:W3:Y:S04]  /*21de0*/  LDL.LU.64 R222, [R1+0xec0] ;  /* 0x000ec00001de7983 */ /* 0x000ee80000300a00 */
[----:B------:R-:W3:Y:S01]  /*21df0*/  LDL.LU.64 R218, [R1+0xeb8] ;  /* 0x000eb80001da7983 */ /* 0x000ee20000300a00 */
[----:B--2---:R-:W-:-:S03]  /*21e00*/  IMAD.WIDE R152, R4, 0x4, R220 ;  /* 0x0000000404987825 */ /* 0x004fc600078e02dc */
[----:B------:R4:W-:Y:S04]  /*21e10*/  LDGSTS.E [R249+0x4c00c], desc[UR60][R6.64], !P0 ;  /* 0x4c00c00006f97fae */ /* 0x0009e8000c12187c */
[----:B------:R1:W-:Y:S04]  /*21e20*/  STL.64 [R1+0x1a30], R156 ;  /* 0x001a309c01007387 */ /* 0x0003e80000100a00 */
[----:B------:R2:W-:Y:S04]  /*21e30*/  STL.64 [R1+0x1a28], R154 ;  /* 0x001a289a01007387 */ /* 0x0005e80000100a00 */
[----:B------:R-:W3:Y:S04]  /*21e40*/  LDL.LU.64 R230, [R1+0xeb0] ;  /* 0x000eb00001e67983 */ /* 0x000ee80000300a00 */
[----:B------:R2:W-:Y:S04]  /*21e50*/  STL.64 [R1+0x1a20], R152 ;  /* 0x001a209801007387 */ /* 0x0005e80000100a00 */
[----:B------:R-:W3:Y:S01]  /*21e60*/  LDL.LU.64 R224, [R1+0xea8] ;  /* 0x000ea80001e07983 */ /* 0x000ee20000300a00 */
[----:B----4-:R-:W-:-:S05]  /*21e70*/  IMAD.WIDE R6, R4, 0x4, R214 ;  /* 0x0000000404067825 */ /* 0x010fca00078e02d6 */
[----:B------:R4:W-:Y:S04]  /*21e80*/  STL.64 [R1+0x1a18], R6 ;  /* 0x001a180601007387 */ /* 0x0009e80000100a00 */
[----:B------:R-:W3:Y:S04]  /*21e90*/  LDL.LU.64 R220, [R1+0xea0] ;  /* 0x000ea00001dc7983 */ /* 0x000ee80000300a00 */
[----:B------:R-:W3:Y:S01]  /*21ea0*/  LDL.LU.64 R214, [R1+0xe98] ;  /* 0x000e980001d67983 */ /* 0x000ee20000300a00 */
[----:B------:R-:W-:Y:S02]  /*21eb0*/  VIADD R5, R3, 0xffffff6b ;  /* 0xffffff6b03057836 */ /* 0x000fe40000000000 */
[----:B------:R-:W1:Y:S03]  /*21ec0*/  LDC R3, c[0x0][0x230] ;  /* 0x00008c00ff037b82 */ /* 0x000e660000000800 */
[----:B------:R-:W-:-:S02]  /*21ed0*/  ISETP.GE.U32.AND P6, PT, R5, 0x7ffffeec, PT ;  /* 0x7ffffeec0500780c */ /* 0x000fc40003fc6070 */
[----:B------:R-:W-:-:S03]  /*21ee0*/  IADD3 R5, R2, -0x96, RZ ;  /* 0xffffff6a02057810 */ /* 0x000fc60007ffe0ff */
[----:B------:R-:W4:Y:S01]  /*21ef0*/  LDC R2, c[0x0][0x230] ;  /* 0x00008c00ff027b82 */ /* 0x000f220000000800 */
[----:B------:R-:W-:Y:S01]  /*21f00*/  ISETP.GE.U32.AND P5, PT, R5, 0x7ffffeeb, PT ;  /* 0x7ffffeeb0500780c */ /* 0x000fe20003fa6070 */
[----:B------:R-:W-:-:S06]  /*21f10*/  VIADD R5, R158, 0xffffff69 ;  /* 0xffffff699e057836 */ /* 0x000fcc0000000000 */
[----:B------:R-:W4:Y:S01]  /*21f20*/  LDC R158, c[0x0][0x230] ;  /* 0x00008c00ff9e7b82 */ /* 0x000f220000000800 */
[----:B------:R-:W-:Y:S01]  /*21f30*/  ISETP.GE.U32.AND P2, PT, R5, 0x7ffffeea, PT ;  /* 0x7ffffeea0500780c */ /* 0x000fe20003f46070 */
[----:B-1----:R-:W-:-:S06]  /*21f40*/  VIADD R5, R3, 0xffffff68 ;  /* 0xffffff6803057836 */ /* 0x002fcc0000000000 */
[----:B------:R-:W1:Y:S01]  /*21f50*/  LDC R3, c[0x0][0x230] ;  /* 0x00008c00ff037b82 */ /* 0x000e620000000800 */
[----:B------:R-:W-:Y:S02]  /*21f60*/  ISETP.GE.U32.AND P3, PT, R5, 0x7ffffee9, PT ;  /* 0x7ffffee90500780c */ /* 0x000fe40003f66070 */
[----:B----4-:R-:W-:-:S05]  /*21f70*/  IADD3 R5, R2, -0xb1, RZ ;  /* 0xffffff4f02057810 */ /* 0x010fca0007ffe0ff */
[----:B------:R-:W4:Y:S01]  /*21f80*/  LDC R2, c[0x0][0x230] ;  /* 0x00008c00ff027b82 */ /* 0x000f220000000800 */
[----:B------:R-:W-:Y:S01]  /*21f90*/  ISETP.GE.U32.AND P4, PT, R5, 0x7ffffed0, PT ;  /* 0x7ffffed00500780c */ /* 0x000fe20003f86070 */
[----:B------:R-:W-:-:S06]  /*21fa0*/  VIADD R5, R158, 0xffffff4e ;  /* 0xffffff4e9e057836 */ /* 0x000fcc0000000000 */
[----:B------:R-:W4:Y:S01]  /*21fb0*/  LDC R158, c[0x0][0x230] ;  /* 0x00008c00ff9e7b82 */ /* 0x000f220000000800 */
[----:B------:R-:W-:-:S05]  /*21fc0*/  ISETP.GE.U32.AND P0, PT, R5, 0x7ffffecf, PT ;  /* 0x7ffffecf0500780c */ /* 0x000fca0003f06070 */
[----:B------:R1:W-:Y:S04]  /*21fd0*/  LDGSTS.E [R249+0x50000], desc[UR60][R156.64], !P4 ;  /* 0x500000009cf97fae */ /* 0x0003e8000e12187c */
[----:B------:R2:W-:Y:S01]  /*21fe0*/  LDGSTS.E [R249+0x54000], desc[UR60][R154.64], !P4 ;  /* 0x540000009af97fae */ /* 0x0005e2000e12187c */
[----:B-1----:R-:W-:Y:S02]  /*21ff0*/  VIADD R5, R3, 0xffffff4d ;  /* 0xffffff4d03057836 */ /* 0x002fe40000000000 */
[----:B------:R-:W1:Y:S01]  /*22000*/  LDC R3, c[0x0][0x230] ;  /* 0x00008c00ff037b82 */ /* 0x000e620000000800 */
[----:B------:R4:W-:Y:S01]  /*22010*/  LDGSTS.E [R249+0x58000], desc[UR60][R152.64], !P4 ;  /* 0x5800000098f97fae */ /* 0x0009e2000e12187c */
[----:B------:R-:W-:-:S03]  /*22020*/  IMAD.WIDE R156, R4, 0x4, R228 ;  /* 0x00000004049c7825 */ /* 0x000fc600078e02e4 */
[----:B------:R4:W-:Y:S01]  /*22030*/  LDGSTS.E [R249+0x5c000], desc[UR60][R6.64], !P4 ;  /* 0x5c00000006f97fae */ /* 0x0009e2000e12187c */
[----:B--2---:R-:W-:-:S03]  /*22040*/  IMAD.WIDE R154, R4, 0x4, R226 ;  /* 0x00000004049a7825 */ /* 0x004fc600078e02e2 */
[----:B------:R3:W-:Y:S01]  /*22050*/  STL.64 [R1+0x1a10], R156 ;  /* 0x001a109c01007387 */ /* 0x0007e20000100a00 */
[----:B----4-:R-:W-:-:S03]  /*22060*/  IMAD.WIDE R152, R4, 0x4, R216 ;  /* 0x0000000404987825 */ /* 0x010fc600078e02d8 */
[----:B------:R2:W-:Y:S01]  /*22070*/  STL.64 [R1+0x1a08], R154 ;  /* 0x001a089a01007387 */ /* 0x0005e20000100a00 */
[----:B------:R-:W-:-:S03]  /*22080*/  ISETP.GE.U32.AND P4, PT, R5, 0x7ffffece, PT ;  /* 0x7ffffece0500780c */ /* 0x000fc60003f86070 */
[----:B------:R-:W4:Y:S04]  /*22090*/  LDL.LU.64 R216, [R1+0xe90] ;  /* 0x000e900001d87983 */ /* 0x000f280000300a00 */
[----:B------:R1:W-:Y:S01]  /*220a0*/  STL.64 [R1+0x1a00], R152 ;  /* 0x001a009801007387 */ /* 0x0003e20000100a00 */
[----:B------:R-:W-:-:S03]  /*220b0*/  IMAD.WIDE R6, R4, 0x4, R212 ;  /* 0x0000000404067825 */ /* 0x000fc600078e02d4 */
[----:B------:R-:W4:Y:S04]  /*220c0*/  LDL.LU.64 R212, [R1+0xe88] ;  /* 0x000e880001d47983 */ /* 0x000f280000300a00 */
[----:B------:R3:W-:Y:S04]  /*220d0*/  LDGSTS.E [R249+0x50004], desc[UR60][R156.64], !P0 ;  /* 0x500040009cf97fae */ /* 0x0007e8000c12187c */
[----:B------:R2:W-:Y:S04]  /*220e0*/  LDGSTS.E [R249+0x54004], desc[UR60][R154.64], !P0 ;  /* 0x540040009af97fae */ /* 0x0005e8000c12187c */
[----:B------:R1:W-:Y:S04]  /*220f0*/  STL.64 [R1+0x19f8], R6 ;  /* 0x0019f80601007387 */ /* 0x0003e80000100a00 */
[----:B------:R1:W-:Y:S04]  /*22100*/  LDGSTS.E [R249+0x58004], desc[UR60][R152.64], !P0 ;  /* 0x5800400098f97fae */ /* 0x0003e8000c12187c */
[----:B------:R-:W4:Y:S04]  /*22110*/  LDL.LU.64 R228, [R1+0xb80] ;  /* 0x000b800001e47983 */ /* 0x000f280000300a00 */
[----:B------:R1:W-:Y:S04]  /*22120*/  LDGSTS.E [R249+0x5c004], desc[UR60][R6.64], !P0 ;  /* 0x5c00400006f97fae */ /* 0x0003e8000c12187c */
[----:B------:R-:W4:Y:S01]  /*22130*/  LDL.LU.64 R226, [R1+0xb78] ;  /* 0x000b780001e27983 */ /* 0x000f220000300a00 */
[----:B---3--:R-:W-:-:S04]  /*22140*/  IMAD.WIDE R156, R4, 0x4, R222 ;  /* 0x00000004049c7825 */ /* 0x008fc800078e02de */
[C---:B--2---:R-:W-:Y:S01]  /*22150*/  IMAD.WIDE R154, R4.reuse, 0x4, R218 ;  /* 0x00000004049a7825 */ /* 0x044fe200078e02da */
[----:B------:R2:W-:Y:S04]  /*22160*/  STL.64 [R1+0x19f0], R156 ;  /* 0x0019f09c01007387 */ /* 0x0005e80000100a00 */
[----:B------:R-:W3:Y:S04]  /*22170*/  LDL.LU.64 R222, [R1+0xb70] ;  /* 0x000b700001de7983 */ /* 0x000ee80000300a00 */
[----:B------:R2:W-:Y:S04]  /*22180*/  STL.64 [R1+0x19e8], R154 ;  /* 0x0019e89a01007387 */ /* 0x0005e80000100a00 */
[----:B------:R2:W-:Y:S01]  /*22190*/  LDGSTS.E [R249+0x50008], desc[UR60][R156.64], !P4 ;  /* 0x500080009cf97fae */ /* 0x0005e2000e12187c */
[----:B-1----:R-:W-:-:S03]  /*221a0*/  IMAD.WIDE R152, R4, 0x4, R230 ;  /* 0x0000000404987825 */ /* 0x002fc600078e02e6 */
[----:B------:R-:W3:Y:S01]  /*221b0*/  LDL.LU.64 R218, [R1+0xb68] ;  /* 0x000b680001da7983 */ /* 0x000ee20000300a00 */
[----:B------:R-:W-:-:S03]  /*221c0*/  IMAD.WIDE R6, R4, 0x4, R224 ;  /* 0x0000000404067825 */ /* 0x000fc600078e02e0 */
[----:B------:R4:W-:Y:S04]  /*221d0*/  STL.64 [R1+0x19e0], R152 ;  /* 0x0019e09801007387 */ /* 0x0009e80000100a00 */
[----:B------:R1:W-:Y:S04]  /*221e0*/  STL.64 [R1+0x19d8], R6 ;  /* 0x0019d80601007387 */ /* 0x0003e80000100a00 */
[----:B------:R-:W3:Y:S04]  /*221f0*/  LDL.LU.64 R232, [R1+0xb60] ;  /* 0x000b600001e87983 */ /* 0x000ee80000300a00 */
[----:B------:R1:W-:Y:S04]  /*22200*/  LDGSTS.E [R249+0x54008], desc[UR60][R154.64], !P4 ;  /* 0x540080009af97fae */ /* 0x0003e8000e12187c */
[----:B------:R-:W3:Y:S01]  /*22210*/  LDL.LU.64 R230, [R1+0xb58] ;  /* 0x000b580001e67983 */ /* 0x000ee20000300a00 */
[----:B------:R-:W-:-:S02]  /*22220*/  IADD3 R5, R2, -0xb4, RZ ;  /* 0xffffff4c02057810 */ /* 0x000fc40007ffe0ff */
[----:B------:R-:W3:Y:S01]  /*22230*/  LDC R2, c[0x0][0x230] ;  /* 0x00008c00ff027b82 */ /* 0x000ee20000000800 */
[----:B------:R4:W-:Y:S01]  /*22240*/  LDGSTS.E [R249+0x58008], desc[UR60][R152.64], !P4 ;  /* 0x5800800098f97fae */ /* 0x0009e2000e12187c */
[----:B--2---:R-:W-:-:S04]  /*22250*/  IMAD.WIDE R156, R4, 0x4, R220 ;  /* 0x00000004049c7825 */ /* 0x004fc800078e02dc */
[----:B-1----:R-:W-:Y:S01]  /*22260*/  IMAD.WIDE R154, R4, 0x4, R214 ;  /* 0x00000004049a7825 */ /* 0x002fe200078e02d6 */
[----:B------:R1:W-:Y:S04]  /*22270*/  STL.64 [R1+0x19d0], R156 ;  /* 0x0019d09c01007387 */ /* 0x0003e80000100a00 */
[----:B------:R-:W2:Y:S04]  /*22280*/  LDL.LU.64 R224, [R1+0xb50] ;  /* 0x000b500001e07983 */ /* 0x000ea80000300a00 */
[----:B------:R1:W-:Y:S04]  /*22290*/  STL.64 [R1+0x19c8], R154 ;  /* 0x0019c89a01007387 */ /* 0x0003e80000100a00 */
[----:B------:R-:W2:Y:S01]  /*222a0*/  LDL.LU.64 R214, [R1+0xb48] ;  /* 0x000b480001d67983 */ /* 0x000ea20000300a00 */
[----:B------:R-:W-:Y:S01]  /*222b0*/  ISETP.GE.U32.AND P0, PT, R5, 0x7ffffecd, PT ;  /* 0x7ffffecd0500780c */ /* 0x000fe20003f06070 */
[----:B------:R-:W-:-:S02]  /*222c0*/  VIADD R5, R158, 0xffffff2f ;  /* 0xffffff2f9e057836 */ /* 0x000fc40000000000 */
[----:B------:R1:W-:Y:S01]  /*222d0*/  LDGSTS.E [R249+0x5c008], desc[UR60][R6.64], !P4 ;  /* 0x5c00800006f97fae */ /* 0x0003e2000e12187c */
[----:B------:R-:W2:Y:S02]  /*222e0*/  LDC R158, c[0x0][0x230] ;  /* 0x00008c00ff9e7b82 */ /* 0x000ea40000000800 */
[----:B------:R-:W-:-:S07]  /*222f0*/  ISETP.GE.U32.AND P4, PT, R5, 0x7ffffeb0, PT ;  /* 0x7ffffeb00500780c */ /* 0x000fce0003f86070 */
[----:B------:R1:W-:Y:S04]  /*22300*/  LDGSTS.E [R249+0x5000c], desc[UR60][R156.64], !P0 ;  /* 0x5000c0009cf97fae */ /* 0x0003e8000c12187c */
[----:B------:R1:W-:Y:S01]  /*22310*/  LDGSTS.E [R249+0x5400c], desc[UR60][R154.64], !P0 ;  /* 0x5400c0009af97fae */ /* 0x0003e2000c12187c */
[----:B----4-:R-:W-:-:S04]  /*22320*/  IMAD.WIDE R152, R4, 0x4, R216 ;  /* 0x0000000404987825 */ /* 0x010fc800078e02d8 */
[C---:B-1----:R-:W-:Y:S01]  /*22330*/  IMAD.WIDE R6, R4.reuse, 0x4, R212 ;  /* 0x0000000404067825 */ /* 0x042fe200078e02d4 */
[----:B------:R3:W-:Y:S04]  /*22340*/  STL.64 [R1+0x19c0], R152 ;  /* 0x0019c09801007387 */ /* 0x0007e80000100a00 */
[----:B------:R1:W-:Y:S04]  /*22350*/  STL.64 [R1+0x19b8], R6 ;  /* 0x0019b80601007387 */ /* 0x0003e80000100a00 */
[----:B------:R-:W4:Y:S04]  /*22360*/  LDL.LU.64 R220, [R1+0xb40] ;  /* 0x000b400001dc7983 */ /* 0x000f280000300a00 */
[----:B------:R-:W4:Y:S04]  /*22370*/  LDL.LU.64 R216, [R1+0xb38] ;  /* 0x000b380001d87983 */ /* 0x000f280000300a00 */
[----:B------:R-:W4:Y:S01]  /*22380*/  LDL.LU.64 R212, [R1+0xb30] ;  /* 0x000b300001d47983 */ /* 0x000f220000300a00 */
[----:B------:R-:W-:-:S03]  /*22390*/  IMAD.WIDE R156, R4, 0x4, R228 ;  /* 0x00000004049c7825 */ /* 0x000fc600078e02e4 */
[----:B------:R3:W-:Y:S04]  /*223a0*/  LDGSTS.E [R249+0x5800c], desc[UR60][R152.64], !P0 ;  /* 0x5800c00098f97fae */ /* 0x0007e8000c12187c */
[----:B------:R1:W-:Y:S01]  /*223b0*/  LDGSTS.E [R249+0x5c00c], desc[UR60][R6.64], !P0 ;  /* 0x5c00c00006f97fae */ /* 0x0003e2000c12187c */
[----:B------:R-:W-:-:S03]  /*223c0*/  IMAD.WIDE R154, R4, 0x4, R226 ;  /* 0x00000004049a7825 */ /* 0x000fc600078e02e2 */
[----:B------:R1:W-:Y:S04]  /*223d0*/  STL.64 [R1+0x1638], R156 ;  /* 0x0016389c01007387 */ /* 0x0003e80000100a00 */
[----:B------:R1:W-:Y:S04]  /*223e0*/  STL.64 [R1+0x1630], R154 ;  /* 0x0016309a01007387 */ /* 0x0003e80000100a00 */
[----:B------:R1:W-:Y:S04]  /*223f0*/  LDGSTS.E [R249+0x60000], desc[UR60][R156.64], !P4 ;  /* 0x600000009cf97fae */ /* 0x0003e8000e12187c */
[----:B------:R1:W-:Y:S01]  /*22400*/  LDGSTS.E [R249+0x64000], desc[UR60][R154.64], !P4 ;  /* 0x640000009af97fae */ /* 0x0003e2000e12187c */
[----:B---3--:R-:W-:-:S05]  /*22410*/  IMAD.WIDE R152, R4, 0x4, R222 ;  /* 0x0000000404987825 */ /* 0x008fca00078e02de */
[----:B------:R2:W-:Y:S04]  /*22420*/  STL.64 [R1+0x1628], R152 ;  /* 0x0016289801007387 */ /* 0x0005e80000100a00 */
[----:B------:R-:W3:Y:S01]  /*22430*/  LDL.LU.64 R228, [R1+0xb28] ;  /* 0x000b280001e47983 */ /* 0x000ee20000300a00 */
[----:B-1----:R-:W-:-:S03]  /*22440*/  IMAD.WIDE R6, R4, 0x4, R218 ;  /* 0x0000000404067825 */ /* 0x002fc600078e02da */
[----:B------:R2:W-:Y:S04]  /*22450*/  LDGSTS.E [R249+0x68000], desc[UR60][R152.64], !P4 ;  /* 0x6800000098f97fae */ /* 0x0005e8000e12187c */
[----:B------:R1:W-:Y:S04]  /*22460*/  STL.64 [R1+0x1620], R6 ;  /* 0x0016200601007387 */ /* 0x0003e80000100a00 */
[----:B------:R-:W3:Y:S04]  /*22470*/  LDL.LU.64 R226, [R1+0xb20] ;  /* 0x000b200001e27983 */ /* 0x000ee80000300a00 */
[----:B------:R-:W3:Y:S01]  /*22480*/  LDL.LU.64 R222, [R1+0xb18] ;  /* 0x000b180001de7983 */ /* 0x000ee20000300a00 */
[----:B------:R-:W-:-:S03]  /*22490*/  IMAD.WIDE R156, R4, 0x4, R232 ;  /* 0x00000004049c7825 */ /* 0x000fc600078e02e8 */
[----:B------:R-:W3:Y:S01]  /*224a0*/  LDL.LU.64 R218, [R1+0xb10] ;  /* 0x000b100001da7983 */ /* 0x000ee20000300a00 */
[----:B------:R-:W-:-:S03]  /*224b0*/  IMAD.WIDE R154, R4, 0x4, R230 ;  /* 0x00000004049a7825 */ /* 0x000fc600078e02e6 */
[----:B------:R4:W-:Y:S04]  /*224c0*/  STL.64 [R1+0x1618], R156 ;  /* 0x0016189c01007387 */ /* 0x0009e80000100a00 */
[----:B------:R1:W-:Y:S04]  /*224d0*/  LDGSTS.E [R249+0x6c000], desc[UR60][R6.64], !P4 ;  /* 0x6c00000006f97fae */ /* 0x0003e8000e12187c */
[----:B------:R4:W-:Y:S01]  /*224e0*/  STL.64 [R1+0x1610], R154 ;  /* 0x0016109a01007387 */ /* 0x0009e20000100a00 */
[----:B--2---:R-:W-:-:S05]  /*224f0*/  IMAD.WIDE R152, R4, 0x4, R224 ;  /* 0x0000000404987825 */ /* 0x004fca00078e02e0 */
[----:B------:R2:W-:Y:S01]  /*22500*/  STL.64 [R1+0x1608], R152 ;  /* 0x0016089801007387 */ /* 0x0005e20000100a00 */
[----:B-1----:R-:W-:-:S03]  /*22510*/  IMAD.WIDE R6, R4, 0x4, R214 ;  /* 0x0000000404067825 */ /* 0x002fc600078e02d6 */
[----:B------:R-:W3:Y:S01]  /*22520*/  LDL.LU.64 R214, [R1+0xb08] ;  /* 0x000b080001d67983 */ /* 0x000ee20000300a00 */
[----:B------:R-:W-:-:S03]  /*22530*/  VIADD R5, R3, 0xffffff2e ;  /* 0xffffff2e03057836 */ /* 0x000fc60000000000 */
[----:B------:R3:W-:Y:S01]  /*22540*/  STL.64 [R1+0x1600], R6 ;  /* 0x0016000601007387 */ /* 0x0007e20000100a00 */
[----:B------:R-:W1:Y:S01]  /*22550*/  LDC R3, c[0x0][0x230] ;  /* 0x00008c00ff037b82 */ /* 0x000e620000000800 */
[----:B------:R-:W-:Y:S02]  /*22560*/  ISETP.GE.U32.AND P0, PT, R5, 0x7ffffeaf, PT ;  /* 0x7ffffeaf0500780c */ /* 0x000fe40003f06070 */
[----:B------:R-:W3:Y:S01]  /*22570*/  LDL.LU.64 R224, [R1+0x800] ;  /* 0x0008000001e07983 */ /* 0x000ee20000300a00 */
[----:B------:R-:W-:-:S04]  /*22580*/  IADD3 R5, R2, -0xd3, RZ ;  /* 0xffffff2d02057810 */ /* 0x000fc80007ffe0ff */
[----:B------:R-:W-:Y:S01]  /*22590*/  ISETP.GE.U32.AND P4, PT, R5, 0x7ffffeae, PT ;  /* 0x7ffffeae0500780c */ /* 0x000fe20003f86070 */
[----:B------:R-:W1:Y:S05]  /*225a0*/  LDC R2, c[0x0][0x230] ;  /* 0x00008c00ff027b82 */ /* 0x000e6a0000000800 */
[----:B------:R4:W-:Y:S04]  /*225b0*/  LDGSTS.E [R249+0x60004], desc[UR60][R156.64], !P0 ;  /* 0x600040009cf97fae */ /* 0x0009e8000c12187c */
[----:B------:R2:W-:Y:S04]  /*225c0*/  LDGSTS.E [R249+0x64004], desc[UR60][R154.64], !P0 ;  /* 0x640040009af97fae */ /* 0x0005e8000c12187c */
[----:B------:R2:W-:Y:S04]  /*225d0*/  LDGSTS.E [R249+0x68004], desc[UR60][R152.64], !P0 ;  /* 0x6800400098f97fae */ /* 0x0005e8000c12187c */
[----:B------:R3:W-:Y:S01]  /*225e0*/  LDGSTS.E [R249+0x6c004], desc[UR60][R6.64], !P0 ;  /* 0x6c00400006f97fae */ /* 0x0007e2000c12187c */
[----:B----4-:R-:W-:-:S04]  /*225f0*/  IMAD.WIDE R156, R4, 0x4, R220 ;  /* 0x00000004049c7825 */ /* 0x010fc800078e02dc */
[C---:B--2---:R-:W-:Y:S01]  /*22600*/  IMAD.WIDE R154, R4.reuse, 0x4, R216 ;  /* 0x00000004049a7825 */ /* 0x044fe200078e02d8 */
[----:B------:R2:W-:Y:S03]  /*22610*/  STL.64 [R1+0x15f8], R156 ;  /* 0x0015f89c01007387 */ /* 0x0005e60000100a00 */
[C---:B------:R-:W-:Y:S01]  /*22620*/  IMAD.WIDE R152, R4.reuse, 0x4, R212 ;  /* 0x0000000404987825 */ /* 0x040fe200078e02d4 */
        /* <DEDUP_REMOVED lines=8> */
[----:B---3--:R-:W-:-:S05]  /*226b0*/  IMAD.WIDE R6, R4, 0x4, R228 ;  /* 0x0000000404067825 */ /* 0x008fca00078e02e4 */
[----:B------:R3:W-:Y:S04]  /*226c0*/  STL.64 [R1+0x15e0], R6 ;  /* 0x0015e00601007387 */ /* 0x0007e80000100a00 */
[----:B------:R-:W4:Y:S01]  /*226d0*/  LDL.LU.64 R234, [R1+0x7e0] ;  /* 0x0007e00001ea7983 */ /* 0x000f220000300a00 */
[----:B--2---:R-:W-:-:S03]  /*226e0*/  IMAD.WIDE R156, R4, 0x4, R226 ;  /* 0x00000004049c7825 */ /* 0x004fc600078e02e2 */
[----:B------:R3:W-:Y:S01]  /*226f0*/  LDGSTS.E [R249+0x6c008], desc[UR60][R6.64], !P4 ;  /* 0x6c00800006f97fae */ /* 0x0007e2000e12187c */
        /* <DEDUP_REMOVED lines=8> */
[----:B---3--:R-:W-:-:S05]  /*22780*/  IMAD.WIDE R6, R4, 0x4, R214 ;  /* 0x0000000404067825 */ /* 0x008fca00078e02d6 */
[----:B------:R3:W-:Y:S04]  /*22790*/  STL.64 [R1+0x15c0], R6 ;  /* 0x0015c00601007387 */ /* 0x0007e80000100a00 */
[----:B------:R-:W2:Y:S04]  /*227a0*/  LDL.LU.64 R226, [R1+0x7c0] ;  /* 0x0007c00001e27983 */ /* 0x000ea80000300a00 */
[----:B------:R-:W2:Y:S04]  /*227b0*/  LDL.LU.64 R222, [R1+0x7b8] ;  /* 0x0007b80001de7983 */ /* 0x000ea80000300a00 */
[----:B------:R-:W2:Y:S04]  /*227c0*/  LDL.LU.64 R218, [R1+0x7b0] ;  /* 0x0007b00001da7983 */ /* 0x000ea80000300a00 */
[----:B------:R-:W2:Y:S01]  /*227d0*/  LDL.LU.64 R214, [R1+0x7a8] ;  /* 0x0007a80001d67983 */ /* 0x000ea20000300a00 */
[----:B------:R-:W-:-:S02]  /*227e0*/  VIADD R5, R158, 0xffffff2c ;  /* 0xffffff2c9e057836 */ /* 0x000fc40000000000 */
[----:B------:R-:W2:Y:S03]  /*227f0*/  LDC R158, c[0x0][0x230] ;  /* 0x00008c00ff9e7b82 */ /* 0x000ea60000000800 */
[----:B------:R-:W-:Y:S01]  /*22800*/  ISETP.GE.U32.AND P0, PT, R5, 0x7ffffead, PT ;  /* 0x7ffffead0500780c */ /* 0x000fe20003f06070 */
[----:B------:R-:W-:-:S04]  /*22810*/  VIADD R5, R3, 0xffffff0f ;  /* 0xffffff0f03057836 */ /* 0x000fc80000000000 */
[----:B------:R-:W2:Y:S01]  /*22820*/  LDC R3, c[0x0][0x230] ;  /* 0x00008c00ff037b82 */ /* 0x000ea20000000800 */
[----:B------:R-:W-:Y:S02]  /*22830*/  ISETP.GE.U32.AND P4, PT, R5, 0x7ffffe90, PT ;  /* 0x7ffffe900500780c */ /* 0x000fe40003f86070 */
[----:B------:R-:W-:-:S05]  /*22840*/  IADD3 R5, R2, -0xf2, RZ ;  /* 0xffffff0e02057810 */ /* 0x000fca0007ffe0ff */
[----:B------:R1:W-:Y:S01]  /*22850*/  LDGSTS.E [R249+0x6000c], desc[UR60][R156.64], !P0 ;  /* 0x6000c0009cf97fae */ /* 0x0003e2000c12187c */
[----:B------:R-:W2:Y:S03]  /*22860*/  LDC R2, c[0x0][0x230] ;  /* 0x00008c00ff027b82 */ /* 0x000ea60000000800 */
[----:B------:R4:W-:Y:S04]  /*22870*/  LDGSTS.E [R249+0x6400c], desc[UR60][R154.64], !P0 ;  /* 0x6400c0009af97fae */ /* 0x0009e8000c12187c */
[----:B------:R3:W-:Y:S01]  /*22880*/  LDGSTS.E [R249+0x6800c], desc[UR60][R152.64], !P0 ;  /* 0x6800c00098f97fae */ /* 0x0007e2000c12187c */
[----:B-1----:R-:W-:-:S03]  /*22890*/  IMAD.WIDE R156, R4, 0x4, R224 ;  /* 0x00000004049c7825 */ /* 0x002fc600078e02e0 */
[----:B------:R1:W-:Y:S01]  /*228a0*/  LDGSTS.E [R249+0x6c00c], desc[UR60][R6.64], !P0 ;  /* 0x6c00c00006f97fae */ /* 0x0003e2000c12187c */
[----:B------:R-:W-:-:S03]  /*228b0*/  ISETP.GE.U32.AND P0, PT, R5, 0x7ffffe8f, PT ;  /* 0x7ffffe8f0500780c */ /* 0x000fc60003f06070 */
[----:B------:R1:W-:Y:S04]  /*228c0*/  STL.64 [R1+0x12e0], R156 ;  /* 0x0012e09c01007387 */ /* 0x0003e80000100a00 */
[----:B------:R1:W-:Y:S01]  /*228d0*/  LDGSTS.E [R249+0x70000], desc[UR60][R156.64], !P4 ;  /* 0x700000009cf97fae */ /* 0x0003e2000e12187c */
[----:B----4-:R-:W-:-:S04]  /*228e0*/  IMAD.WIDE R154, R4, 0x4, R220 ;  /* 0x00000004049a7825 */ /* 0x010fc800078e02dc */
[C---:B---3--:R-:W-:Y:S01]  /*228f0*/  IMAD.WIDE R152, R4.reuse, 0x4, R216 ;  /* 0x0000000404987825 */ /* 0x048fe200078e02d8 */
[----:B------:R2:W-:Y:S03]  /*22900*/  STL.64 [R1+0x12d8], R154 ;  /* 0x0012d89a01007387 */ /* 0x0005e60000100a00 */
[C---:B-1----:R-:W-:Y:S01]  /*22910*/  IMAD.WIDE R6, R4.reuse, 0x4, R212 ;  /* 0x0000000404067825 */ /* 0x042fe200078e02d4 */
[----:B------:R1:W-:Y:S04]  /*22920*/  STL.64 [R1+0x12d0], R152 ;  /* 0x0012d09801007387 */ /* 0x0003e80000100a00 */
[----:B------:R3:W-:Y:S04]  /*22930*/  STL.64 [R1+0x12c8], R6 ;  /* 0x0012c80601007387 */ /* 0x0007e80000100a00 */
[----:B------:R-:W4:Y:S04]  /*22940*/  LDL.LU.64 R224, [R1+0x7a0] ;  /* 0x0007a00001e07983 */ /* 0x000f280000300a00 */
[----:B------:R-:W4:Y:S04]  /*22950*/  LDL.LU.64 R220, [R1+0x798] ;  /* 0x0007980001dc7983 */ /* 0x000f280000300a00 */
[----:B------:R-:W4:Y:S04]  /*22960*/  LDL.LU.64 R216, [R1+0x790] ;  /* 0x0007900001d87983 */ /* 0x000f280000300a00 */
[----:B------:R2:W-:Y:S04]  /*22970*/  LDGSTS.E [R249+0x74000], desc[UR60][R154.64], !P4 ;  /* 0x740000009af97fae */ /* 0x0005e8000e12187c */
[----:B------:R-:W4:Y:S04]  /*22980*/  LDL.LU.64 R212, [R1+0x788] ;  /* 0x0007880001d47983 */ /* 0x000f280000300a00 */
[----:B------:R1:W-:Y:S04]  /*22990*/  LDGSTS.E [R249+0x78000], desc[UR60][R152.64], !P4 ;  /* 0x7800000098f97fae */ /* 0x0003e8000e12187c */
[----:B------:R3:W-:Y:S01]  /*229a0*/  LDGSTS.E [R249+0x7c000], desc[UR60][R6.64], !P4 ;  /* 0x7c00000006f97fae */ /* 0x0007e2000e12187c */
[----:B------:R-:W-:-:S05]  /*229b0*/  IMAD.WIDE R156, R4, 0x4, R234 ;  /* 0x00000004049c7825 */ /* 0x000fca00078e02ea */
[----:B------:R3:W-:Y:S04]  /*229c0*/  STL.64 [R1+0x12c0], R156 ;  /* 0x0012c09c01007387 */ /* 0x0007e80000100a00 */
[----:B------:R3:W-:Y:S01]  /*229d0*/  LDGSTS.E [R249+0x70004], desc[UR60][R156.64], !P0 ;  /* 0x700040009cf97fae */ /* 0x0007e2000c12187c */
[----:B--2---:R-:W-:-:S05]  /*229e0*/  IMAD.WIDE R154, R4, 0x4, R232 ;  /* 0x00000004049a7825 */ /* 0x004fca00078e02e8 */
[----:B------:R2:W-:Y:S01]  /*229f0*/  STL.64 [R1+0x12b8], R154 ;  /* 0x0012b89a01007387 */ /* 0x0005e20000100a00 */
[----:B-1----:R-:W-:-:S03]  /*22a00*/  IMAD.WIDE R152, R4, 0x4, R230 ;  /* 0x0000000404987825 */ /* 0x002fc600078e02e6 */
[----:B------:R2:W-:Y:S01]  /*22a10*/  LDGSTS.E [R249+0x74004], desc[UR60][R154.64], !P0 ;  /* 0x740040009af97fae */ /* 0x0005e2000c12187c */
[----:B---3--:R-:W-:-:S03]  /*22a20*/  IMAD.WIDE R6, R4, 0x4, R228 ;  /* 0x0000000404067825 */ /* 0x008fc600078e02e4 */
[----:B------:R1:W-:Y:S04]  /*22a30*/  STL.64 [R1+0x1268], R152 ;  /* 0x0012689801007387 */ /* 0x0003e80000100a00 */
[----:B------:R1:W-:Y:S04]  /*22a40*/  LDGSTS.E [R249+0x78004], desc[UR60][R152.64], !P0 ;  /* 0x7800400098f97fae */ /* 0x0003e8000c12187c */
[----:B------:R3:W-:Y:S04]  /*22a50*/  STL.64 [R1+0x1260], R6 ;  /* 0x0012600601007387 */ /* 0x0007e80000100a00 */
[----:B------:R3:W-:Y:S01]  /*22a60*/  LDGSTS.E [R249+0x7c004], desc[UR60][R6.64], !P0 ;  /* 0x7c00400006f97fae */ /* 0x0007e2000c12187c */
[----:B------:R-:W-:-:S04]  /*22a70*/  IMAD.WIDE R156, R4, 0x4, R226 ;  /* 0x00000004049c7825 */ /* 0x000fc800078e02e2 */
[C---:B--2---:R-:W-:Y:S01]  /*22a80*/  IMAD.WIDE R154, R4.reuse, 0x4, R222 ;  /* 0x00000004049a7825 */ /* 0x044fe200078e02de */
[----:B------:R4:W-:Y:S03]  /*22a90*/  STL.64 [R1+0x1258], R156 ;  /* 0x0012589c01007387 */ /* 0x0009e60000100a00 */
[C---:B-1----:R-:W-:Y:S01]  /*22aa0*/  IMAD.WIDE R152, R4.reuse, 0x4, R218 ;  /* 0x0000000404987825 */ /* 0x042fe200078e02da */
[----:B------:R-:W2:Y:S03]  /*22ab0*/  LDL.LU.64 R228, [R1+0x1200] ;  /* 0x0012000001e47983 */ /* 0x000ea60000300a00 */
[----:B---3--:R-:W-:Y:S01]  /*22ac0*/  IMAD.WIDE R6, R4, 0x4, R214 ;  /* 0x0000000404067825 */ /* 0x008fe200078e02d6 */
[----:B------:R1:W-:Y:S04]  /*22ad0*/  STL.64 [R1+0x1250], R154 ;  /* 0x0012509a01007387 */ /* 0x0003e80000100a00 */
[----:B------:R-:W3:Y:S04]  /*22ae0*/  LDL.LU.64 R222, [R1+0x11f8] ;  /* 0x0011f80001de7983 */ /* 0x000ee80000300a00 */
[----:B------:R1:W-:Y:S04]  /*22af0*/  STL.64 [R1+0x1248], R152 ;  /* 0x0012489801007387 */ /* 0x0003e80000100a00 */
[----:B------:R-:W3:Y:S04]  /*22b00*/  LDL.LU.64 R218, [R1+0x11f0] ;  /* 0x0011f00001da7983 */ /* 0x000ee80000300a00 */
[----:B------:R1:W-:Y:S04]  /*22b10*/  STL.64 [R1+0x1240], R6 ;  /* 0x0012400601007387 */ /* 0x0003e80000100a00 */
[----:B------:R-:W3:Y:S01]  /*22b20*/  LDL.LU.64 R214, [R1+0x11e8] ;  /* 0x0011e80001d67983 */ /* 0x000ee20000300a00 */
[----:B------:R-:W-:-:S02]  /*22b30*/  VIADD R5, R158, 0xffffff0d ;  /* 0xffffff0d9e057836 */ /* 0x000fc40000000000 */
[----:B------:R-:W3:Y:S03]  /*22b40*/  LDC R158, c[0x0][0x230] ;  /* 0x00008c00ff9e7b82 */ /* 0x000ee60000000800 */
[----:B------:R-:W-:Y:S01]  /*22b50*/  ISETP.GE.U32.AND P4, PT, R5, 0x7ffffe8e, PT ;  /* 0x7ffffe8e0500780c */ /* 0x000fe20003f86070 */
[----:B------:R-:W-:-:S04]  /*22b60*/  VIADD R5, R3, 0xffffff0c ;  /* 0xffffff0c03057836 */ /* 0x000fc80000000000 */
[----:B------:R-:W3:Y:S01]  /*22b70*/  LDC R3, c[0x0][0x230] ;  /* 0x00008c00ff037b82 */ /* 0x000ee20000000800 */
[----:B------:R-:W-:-:S07]  /*22b80*/  ISETP.GE.U32.AND P0, PT, R5, 0x7ffffe8d, PT ;  /* 0x7ffffe8d0500780c */ /* 0x000fce0003f06070 */
[----:B------:R4:W-:Y:S04]  /*22b90*/  LDGSTS.E [R249+0x70008], desc[UR60][R156.64], !P4 ;  /* 0x700080009cf97fae */ /* 0x0009e8000e12187c */
[----:B------:R1:W-:Y:S04]  /*22ba0*/  LDGSTS.E [R249+0x74008], desc[UR60][R154.64], !P4 ;  /* 0x740080009af97fae */ /* 0x0003e8000e12187c */
[----:B------:R1:W-:Y:S04]  /*22bb0*/  LDGSTS.E [R249+0x78008], desc[UR60][R152.64], !P4 ;  /* 0x7800800098f97fae */ /* 0x0003e8000e12187c */
[----:B------:R1:W-:Y:S01]  /*22bc0*/  LDGSTS.E [R249+0x7c008], desc[UR60][R6.64], !P4 ;  /* 0x7c00800006f97fae */ /* 0x0003e2000e12187c */
[----:B----4-:R-:W-:-:S04]  /*22bd0*/  IMAD.WIDE R156, R4, 0x4, R224 ;  /* 0x00000004049c7825 */ /* 0x010fc800078e02e0 */
[C---:B-1----:R-:W-:Y:S01]  /*22be0*/  IMAD.WIDE R154, R4.reuse, 0x4, R220 ;  /* 0x00000004049a7825 */ /* 0x042fe200078e02dc */
[----:B------:R2:W-:Y:S03]  /*22bf0*/  STL.64 [R1+0x1238], R156 ;  /* 0x0012389c01007387 */ /* 0x0005e60000100a00 */
[C---:B------:R-:W-:Y:S01]  /*22c00*/  IMAD.WIDE R152, R4.reuse, 0x4, R216 ;  /* 0x0000000404987825 */ /* 0x040fe200078e02d8 */
[----:B------:R-:W4:Y:S04]  /*22c10*/  LDL.LU.64 R234, [R1+0x11e0] ;  /* 0x0011e00001ea7983 */ /* 0x000f280000300a00 */
[----:B------:R-:W-:Y:S01]  /*22c20*/  STL.64 [R1+0x1228], R154 ;  /* 0x0012289a01007387 */ /* 0x000fe20000100a00 */
[----:B------:R-:W-:-:S03]  /*22c30*/  IMAD.WIDE R6, R4, 0x4, R212 ;  /* 0x0000000404067825 */ /* 0x000fc600078e02d4 */
[----:B------:R-:W4:Y:S04]  /*22c40*/  LDL.LU.64 R232, [R1+0x11d8] ;  /* 0x0011d80001e87983 */ /* 0x000f280000300a00 */
[----:B------:R-:W-:Y:S04]  /*22c50*/  STL.64 [R1+0x1220], R152 ;  /* 0x0012209801007387 */ /* 0x000fe80000100a00 */
[----:B------:R-:W4:Y:S04]  /*22c60*/  LDL.LU.64 R230, [R1+0x11d0] ;  /* 0x0011d00001e67983 */ /* 0x000f280000300a00 */
[----:B------:R-:W-:Y:S04]  /*22c70*/  STL.64 [R1+0x1210], R6 ;  /* 0x0012100601007387 */ /* 0x000fe80000100a00 */
[----:B------:R-:W4:Y:S04]  /*22c80*/  LDL.LU.64 R212, [R1+0x11c8] ;  /* 0x0011c80001d47983 */ /* 0x000f280000300a00 */
[----:B------:R-:W4:Y:S04]  /*22c90*/  LDL.LU.64 R226, [R1+0x11c0] ;  /* 0x0011c00001e27983 */ /* 0x000f280000300a00 */
[----:B------:R-:W4:Y:S04]  /*22ca0*/  LDL.LU.64 R224, [R1+0x11b8] ;  /* 0x0011b80001e07983 */ /* 0x000f280000300a00 */
[----:B------:R2:W-:Y:S04]  /*22cb0*/  LDGSTS.E [R249+0x7000c], desc[UR60][R156.64], !P0 ;  /* 0x7000c0009cf97fae */ /* 0x0005e8000c12187c */
[----:B------:R-:W4:Y:S04]  /*22cc0*/  LDL.LU.64 R220, [R1+0x11b0] ;  /* 0x0011b00001dc7983 */ /* 0x000f280000300a00 */
[----:B------:R-:W-:Y:S04]  /*22cd0*/  LDGSTS.E [R249+0x7400c], desc[UR60][R154.64], !P0 ;  /* 0x7400c0009af97fae */ /* 0x000fe8000c12187c */
[----:B------:R-:W-:Y:S04]  /*22ce0*/  LDGSTS.E [R249+0x7800c], desc[UR60][R152.64], !P0 ;  /* 0x7800c00098f97fae */ /* 0x000fe8000c12187c */
[----:B------:R1:W-:Y:S04]  /*22cf0*/  LDGSTS.E [R249+0x7c00c], desc[UR60][R6.64], !P0 ;  /* 0x7c00c00006f97fae */ /* 0x0003e8000c12187c */
[----:B------:R-:W4:Y:S04]  /*22d00*/  LDL.LU.64 R216, [R1+0x11a8] ;  /* 0x0011a80001d87983 */ /* 0x000f280000300a00 */
[----:B------:R1:W-:Y:S01]  /*22d10*/  STL.64 [R1+0x33f8], R248 ;  /* 0x0033f8f801007387 */ /* 0x0003e20000100a00 */
[----:B------:R-:W-:-:S02]  /*22d20*/  IADD3 R5, R2, -0x99, RZ ;  /* 0xffffff6702057810 */ /* 0x000fc40007ffe0ff */
[----:B------:R-:W4:Y:S01]  /*22d30*/  LDC R2, c[0x0][0x230] ;  /* 0x00008c00ff027b82 */ /* 0x000f220000000800 */
[----:B--2---:R-:W-:-:S07]  /*22d40*/  IMAD.WIDE R156, R4, 0x4, R228 ;  /* 0x00000004049c7825 */ /* 0x004fce00078e02e4 */
[----:B-1----:R-:W1:Y:S01]  /*22d50*/  LDC R249, c[0x0][0x230] ;  /* 0x00008c00fff97b82 */ /* 0x002e620000000800 */
[C---:B---3--:R-:W-:Y:S01]  /*22d60*/  IMAD.WIDE R154, R4.reuse, 0x4, R222 ;  /* 0x00000004049a7825 */ /* 0x048fe200078e02de */
[----:B------:R4:W-:Y:S06]  /*22d70*/  STL.64 [R1+0x1d98], R156 ;  /* 0x001d989c01007387 */ /* 0x0009ec0000100a00 */
[----:B------:R-:W2:Y:S01]  /*22d80*/  LDC R248, c[0x0][0x23c] ;  /* 0x00008f00fff87b82 */ /* 0x000ea20000000800 */
[C---:B------:R-:W-:Y:S01]  /*22d90*/  IMAD.WIDE R152, R4.reuse, 0x4, R218 ;  /* 0x0000000404987825 */ /* 0x040fe200078e02da */
[----:B------:R3:W-:Y:S03]  /*22da0*/  STL.64 [R1+0x1d90], R154 ;  /* 0x001d909a01007387 */ /* 0x0007e60000100a00 */
[C---:B------:R-:W-:Y:S01]  /*22db0*/  IMAD.WIDE R6, R4.reuse, 0x4, R214 ;  /* 0x0000000404067825 */ /* 0x040fe200078e02d6 */
[----:B------:R3:W-:Y:S04]  /*22dc0*/  STL.64 [R1+0x1d88], R152 ;  /* 0x001d889801007387 */ /* 0x0007e80000100a00 */
[----:B------:R1:W-:Y:S04]  /*22dd0*/  STL.64 [R1+0x1d80], R6 ;  /* 0x001d800601007387 */ /* 0x0003e80000100a00 */
[----:B------:R-:W2:Y:S04]  /*22de0*/  LDL.LU.64 R228, [R1+0x11a0] ;  /* 0x0011a00001e47983 */ /* 0x000ea80000300a00 */
[----:B------:R-:W2:Y:S04]  /*22df0*/  LDL.LU.64 R222, [R1+0x1198] ;  /* 0x0011980001de7983 */ /* 0x000ea80000300a00 */
[----:B------:R-:W2:Y:S04]  /*22e00*/  LDL.LU.64 R218, [R1+0x1190] ;  /* 0x0011900001da7983 */ /* 0x000ea80000300a00 */
[----:B------:R-:W2:Y:S04]  /*22e10*/  LDL.LU.64 R214, [R1+0x1188] ;  /* 0x0011880001d67983 */ /* 0x000ea80000300a00 */
[----:B------:R4:W-:Y:S04]  /*22e20*/  LDGSTS.E [R250+0x40000], desc[UR60][R156.64], !P6 ;  /* 0x400000009cfa7fae */ /* 0x0009e8000f12187c */
[----:B------:R3:W-:Y:S04]  /*22e30*/  LDGSTS.E [R250+0x44000], desc[UR60][R154.64], !P6 ;  /* 0x440000009afa7fae */ /* 0x0007e8000f12187c */
[----:B------:R1:W-:Y:S04]  /*22e40*/  LDGSTS.E [R250+0x48000], desc[UR60][R152.64], !P6 ;  /* 0x4800000098fa7fae */ /* 0x0003e8000f12187c */
[----:B------:R1:W-:Y:S01]  /*22e50*/  LDGSTS.E [R250+0x4c000], desc[UR60][R6.64], !P6 ;  /* 0x4c00000006fa7fae */ /* 0x0003e2000f12187c */
[----:B----4-:R-:W-:-:S05]  /*22e60*/  IMAD.WIDE R156, R4, 0x4, R234 ;  /* 0x00000004049c7825 */ /* 0x010fca00078e02ea */
[----:B------:R4:W-:Y:S01]  /*22e70*/  STL.64 [R1+0x1d78], R156 ;  /* 0x001d789c01007387 */ /* 0x0009e20000100a00 */
[----:B---3--:R-:W-:-:S03]  /*22e80*/  IMAD.WIDE R154, R4, 0x4, R232 ;  /* 0x00000004049a7825 */ /* 0x008fc600078e02e8 */
[----:B------:R4:W-:Y:S01]  /*22e90*/  LDGSTS.E [R250+0x40004], desc[UR60][R156.64], !P5 ;  /* 0x400040009cfa7fae */ /* 0x0009e2000e92187c */
[----:B-1----:R-:W-:-:S03]  /*22ea0*/  IMAD.WIDE R152, R4, 0x4, R230 ;  /* 0x0000000404987825 */ /* 0x002fc600078e02e6 */
[----:B------:R1:W-:Y:S04]  /*22eb0*/  STL.64 [R1+0x1d70], R154 ;  /* 0x001d709a01007387 */ /* 0x0003e80000100a00 */
[----:B------:R1:W-:Y:S01]  /*22ec0*/  LDGSTS.E [R250+0x44004], desc[UR60][R154.64], !P5 ;  /* 0x440040009afa7fae */ /* 0x0003e2000e92187c */
[----:B------:R-:W-:-:S03]  /*22ed0*/  IMAD.WIDE R6, R4, 0x4, R212 ;  /* 0x0000000404067825 */ /* 0x000fc600078e02d4 */
[----:B------:R3:W-:Y:S01]  /*22ee0*/  STL.64 [R1+0x1d68], R152 ;  /* 0x001d689801007387 */ /* 0x0007e20000100a00 */
[----:B----4-:R-:W-:-:S03]  /*22ef0*/  IMAD.WIDE R156, R4, 0x4, R226 ;  /* 0x00000004049c7825 */ /* 0x010fc600078e02e2 */
[----:B------:R4:W-:Y:S01]  /*22f00*/  STL.64 [R1+0x1d60], R6 ;  /* 0x001d600601007387 */ /* 0x0009e20000100a00 */
[----:B-1----:R-:W-:-:S03]  /*22f10*/  IMAD.WIDE R154, R4, 0x4, R224 ;  /* 0x00000004049a7825 */ /* 0x002fc600078e02e0 */
[----:B------:R3:W-:Y:S04]  /*22f20*/  LDGSTS.E [R250+0x48004], desc[UR60][R152.64], !P5 ;  /* 0x4800400098fa7fae */ /* 0x0007e8000e92187c */
        /* <DEDUP_REMOVED lines=11> */
[----:B----4-:R-:W-:-:S03]  /*22fe0*/  IMAD.WIDE R6, R4, 0x4, R216 ;  /* 0x0000000404067825 */ /* 0x010fc600078e02d8 */
[----:B------:R4:W-:Y:S04]  /*22ff0*/  LDGSTS.E [R250+0x48008], desc[UR60][R152.64], !P2 ;  /* 0x4800800098fa7fae */ /* 0x0009e8000d12187c */
[----:B------:R4:W-:Y:S04]  /*23000*/  STL.64 [R1+0x1d40], R6 ;  /* 0x001d400601007387 */ /* 0x0009e80000100a00 */
[----:B------:R-:W3:Y:S04]  /*23010*/  LDL.LU.64 R216, [R1+0xe60] ;  /* 0x000e600001d87983 */ /* 0x000ee80000300a00 */
[----:B------:R4:W-:Y:S01]  /*23020*/  LDGSTS.E [R250+0x4c008], desc[UR60][R6.64], !P2 ;  /* 0x4c00800006fa7fae */ /* 0x0009e2000d12187c */
[----:B--2---:R-:W-:-:S04]  /*23030*/  IMAD.WIDE R156, R4, 0x4, R228 ;  /* 0x00000004049c7825 */ /* 0x004fc800078e02e4 */
[C---:B-1----:R-:W-:Y:S01]  /*23040*/  IMAD.WIDE R154, R4.reuse, 0x4, R222 ;  /* 0x00000004049a7825 */ /* 0x042fe200078e02de */
[----:B------:R1:W-:Y:S03]  /*23050*/  STL.64 [R1+0x1d38], R156 ;  /* 0x001d389c01007387 */ /* 0x0003e60000100a00 */
[C---:B----4-:R-:W-:Y:S01]  /*23060*/  IMAD.WIDE R152, R4.reuse, 0x4, R218 ;  /* 0x0000000404987825 */ /* 0x050fe200078e02da */
[----:B------:R-:W2:Y:S04]  /*23070*/  LDL.LU.64 R232, [R1+0xe58] ;  /* 0x000e580001e87983 */ /* 0x000ea80000300a00 */
[----:B------:R3:W-:Y:S01]  /*23080*/  STL.64 [R1+0x1d30], R154 ;  /* 0x001d309a01007387 */ /* 0x0007e20000100a00 */
[----:B------:R-:W-:-:S03]  /*23090*/  IMAD.WIDE R6, R4, 0x4, R214 ;  /* 0x0000000404067825 */ /* 0x000fc600078e02d6 */
[----:B------:R-:W4:Y:S04]  /*230a0*/  LDL.LU.64 R218, [R1+0xe50] ;  /* 0x000e500001da7983 */ /* 0x000f280000300a00 */
[----:B------:R3:W-:Y:S04]  /*230b0*/  STL.64 [R1+0x1d28], R152 ;  /* 0x001d289801007387 */ /* 0x0007e80000100a00 */
[----:B------:R-:W4:Y:S01]  /*230c0*/  LDL.LU.64 R214, [R1+0xe48] ;  /* 0x000e480001d67983 */ /* 0x000f220000300a00 */
[----:B------:R-:W-:Y:S01]  /*230d0*/  ISETP.GE.U32.AND P4, PT, R5, 0x7ffffee8, PT ;  /* 0x7ffffee80500780c */ /* 0x000fe20003f86070 */
[----:B------:R-:W-:-:S02]  /*230e0*/  VIADD R5, R158, 0xffffff66 ;  /* 0xffffff669e057836 */ /* 0x000fc40000000000 */
[----:B------:R-:W1:Y:S01]  /*230f0*/  LDC R158, c[0x0][0x230] ;  /* 0x00008c00ff9e7b82 */ /* 0x000e620000000800 */
[----:B------:R1:W-:Y:S02]  /*23100*/  LDGSTS.E [R250+0x4000c], desc[UR60][R156.64], !P3 ;  /* 0x4000c0009cfa7fae */ /* 0x0003e4000d92187c */
[----:B------:R-:W-:Y:S01]  /*23110*/  ISETP.GE.U32.AND P0, PT, R5, 0x7ffffee7, PT ;  /* 0x7ffffee70500780c */ /* 0x000fe20003f06070 */
[----:B------:R-:W-:Y:S01]  /*23120*/  VIADD R5, R3, 0xffffff65 ;  /* 0xffffff6503057836 */ /* 0x000fe20000000000 */
[----:B------:R3:W-:Y:S03]  /*23130*/  STL.64 [R1+0x1d20], R6 ;  /* 0x001d200601007387 */ /* 0x0007e60000100a00 */
[----:B------:R-:W4:Y:S01]  /*23140*/  LDC R3, c[0x0][0x230] ;  /* 0x00008c00ff037b82 */ /* 0x000f220000000800 */
[----:B------:R-:W-:Y:S01]  /*23150*/  ISETP.GE.U32.AND P6, PT, R5, 0x7ffffee6, PT ;  /* 0x7ffffee60500780c */ /* 0x000fe20003fc6070 */
[----:B------:R-:W4:Y:S01]  /*23160*/  LDL.LU.64 R230, [R1+0xe40] ;  /* 0x000e400001e67983 */ /* 0x000f220000300a00 */
[----:B------:R-:W-:-:S03]  /*23170*/  IADD3 R5, R2, -0x9c, RZ ;  /* 0xffffff6402057810 */ /* 0x000fc60007ffe0ff */
[----:B------:R-:W4:Y:S01]  /*23180*/  LDL.LU.64 R228, [R1+0xe38] ;  /* 0x000e380001e47983 */ /* 0x000f220000300a00 */
[----:B------:R-:W-:Y:S01]  /*23190*/  ISETP.GE.U32.AND P5, PT, R5, 0x7ffffee5, PT ;  /* 0x7ffffee50500780c */ /* 0x000fe20003fa6070 */
[----:B------:R-:W4:Y:S02]  /*231a0*/  LDC R2, c[0x0][0x230] ;  /* 0x00008c00ff027b82 */ /* 0x000f240000000800 */
[----:B------:R3:W-:Y:S04]  /*231b0*/  LDGSTS.E [R250+0x4400c], desc[UR60][R154.64], !P3 ;  /* 0x4400c0009afa7fae */ /* 0x0007e8000d92187c */
[----:B------:R-:W4:Y:S01]  /*231c0*/  LDL.LU.64 R222, [R1+0xe30] ;  /* 0x000e300001de7983 */ /* 0x000f220000300a00 */
[----:B-1----:R-:W-:-:S03]  /*231d0*/  VIADD R5, R158, 0xffffff4b ;  /* 0xffffff4b9e057836 */ /* 0x002fc60000000000 */
[----:B------:R1:W-:Y:S01]  /*231e0*/  LDGSTS.E [R250+0x4800c], desc[UR60][R152.64], !P3 ;  /* 0x4800c00098fa7fae */ /* 0x0003e2000d92187c */
[----:B------:R-:W4:Y:S01]  /*231f0*/  LDC R158, c[0x0][0x230] ;  /* 0x00008c00ff9e7b82 */ /* 0x000f220000000800 */
[----:B------:R-:W-:Y:S02]  /*23200*/  ISETP.GE.U32.AND P2, PT, R5, 0x7ffffecc, PT ;  /* 0x7ffffecc0500780c */ /* 0x000fe40003f46070 */
[----:B------:R1:W-:Y:S01]  /*23210*/  LDGSTS.E [R250+0x4c00c], desc[UR60][R6.64], !P3 ;  /* 0x4c00c00006fa7fae */ /* 0x0003e2000d92187c */
[----:B------:R-:W-:-:S05]  /*23220*/  IMAD.WIDE R156, R4, 0x4, R212 ;  /* 0x00000004049c7825 */ /* 0x000fca00078e02d4 */
        /* <DEDUP_REMOVED lines=12> */
[----:B-1----:R-:W-:-:S03]  /*232f0*/  IMAD.WIDE R156, R4, 0x4, R216 ;  /* 0x00000004049c7825 */ /* 0x002fc600078e02d8 */
[----:B------:R2:W-:Y:S04]  /*23300*/  LDGSTS.E [R250+0x54000], desc[UR60][R154.64], !P2 ;  /* 0x540000009afa7fae */ /* 0x0005e8000d12187c */
[----:B------:R4:W-:Y:S04]  /*23310*/  LDGSTS.E [R250+0x58000], desc[UR60][R152.64], !P2 ;  /* 0x5800000098fa7fae */ /* 0x0009e8000d12187c */
[----:B------:R1:W-:Y:S04]  /*23320*/  LDGSTS.E [R250+0x5c000], desc[UR60][R6.64], !P2 ;  /* 0x5c00000006fa7fae */ /* 0x0003e8000d12187c */
[----:B------:R1:W-:Y:S04]  /*23330*/  STL.64 [R1+0x1990], R156 ;  /* 0x0019909c01007387 */ /* 0x0003e80000100a00 */
[----:B------:R-:W3:Y:S01]  /*23340*/  LDL.LU.64 R216, [R1+0xe08] ;  /* 0x000e080001d87983 */ /* 0x000ee20000300a00 */
[----:B--2---:R-:W-:-:S04]  /*23350*/  IMAD.WIDE R154, R4, 0x4, R232 ;  /* 0x00000004049a7825 */ /* 0x004fc800078e02e8 */
[C---:B----4-:R-:W-:Y:S01]  /*23360*/  IMAD.WIDE R152, R4.reuse, 0x4, R218 ;  /* 0x0000000404987825 */ /* 0x050fe200078e02da */
[----:B------:R2:W-:Y:S03]  /*23370*/  STL.64 [R1+0x1988], R154 ;  /* 0x0019889a01007387 */ /* 0x0005e60000100a00 */
[----:B-1----:R-:W-:Y:S01]  /*23380*/  IMAD.WIDE R6, R4, 0x4, R214 ;  /* 0x0000000404067825 */ /* 0x002fe200078e02d6 */
[----:B------:R1:W-:Y:S04]  /*23390*/  STL.64 [R1+0x1980], R152 ;  /* 0x0019809801007387 */ /* 0x0003e80000100a00 */
[----:B------:R3:W-:Y:S04]  /*233a0*/  STL.64 [R1+0x1978], R6 ;  /* 0x0019780601007387 */ /* 0x0007e80000100a00 */
[----:B------:R-:W4:Y:S04]  /*233b0*/  LDL.LU.64 R218, [R1+0xb00] ;  /* 0x000b000001da7983 */ /* 0x000f280000300a00 */
[----:B------:R-:W4:Y:S01]  /*233c0*/  LDL.LU.64 R214, [R1+0xaf8] ;  /* 0x000af80001d67983 */ /* 0x000f220000300a00 */
[----:B------:R-:W-:-:S02]  /*233d0*/  VIADD R5, R3, 0xffffff4a ;  /* 0xffffff4a03057836 */ /* 0x000fc40000000000 */
[----:B------:R-:W3:Y:S03]  /*233e0*/  LDC R3, c[0x0][0x230] ;  /* 0x00008c00ff037b82 */ /* 0x000ee60000000800 */
[----:B------:R-:W-:Y:S02]  /*233f0*/  ISETP.GE.U32.AND P3, PT, R5, 0x7ffffecb, PT ;  /* 0x7ffffecb0500780c */ /* 0x000fe40003f66070 */
[----:B------:R-:W-:-:S03]  /*23400*/  IADD3 R5, R2, -0xb7, RZ ;  /* 0xffffff4902057810 */ /* 0x000fc60007ffe0ff */
[----:B------:R-:W4:Y:S01]  /*23410*/  LDC R2, c[0x0][0x230] ;  /* 0x00008c00ff027b82 */ /* 0x000f220000000800 */
[----:B------:R-:W-:-:S07]  /*23420*/  ISETP.GE.U32.AND P2, PT, R5, 0x7ffffeca, PT ;  /* 0x7ffffeca0500780c */ /* 0x000fce0003f46070 */
        /* <DEDUP_REMOVED lines=9> */
[----:B------:R-:W-:-:S03]  /*234c0*/  VIADD R5, R158, 0xffffff48 ;  /* 0xffffff489e057836 */ /* 0x000fc60000000000 */
[----:B------:R-:W4:Y:S01]  /*234d0*/  LDL.LU.64 R230, [R1+0xaf0] ;  /* 0x000af00001e67983 */ /* 0x000f220000300a00 */
[----:B------:R-:W4:Y:S03]  /*234e0*/  LDC R158, c[0x0][0x230] ;  /* 0x00008c00ff9e7b82 */ /* 0x000f260000000800 */
[----:B------:R2:W-:Y:S01]  /*234f0*/  STL.64 [R1+0x1960], R152 ;  /* 0x0019609801007387 */ /* 0x0005e20000100a00 */
[----:B------:R-:W-:-:S03]  /*23500*/  ISETP.GE.U32.AND P3, PT, R5, 0x7ffffec9, PT ;  /* 0x7ffffec90500780c */ /* 0x000fc60003f66070 */
[----:B------:R-:W4:Y:S04]  /*23510*/  LDL.LU.64 R228, [R1+0xae8] ;  /* 0x000ae80001e47983 */ /* 0x000f280000300a00 */
[----:B------:R1:W-:Y:S04]  /*23520*/  LDGSTS.E [R250+0x50008], desc[UR60][R156.64], !P2 ;  /* 0x500080009cfa7fae */ /* 0x0003e8000d12187c */
[----:B------:R2:W-:Y:S04]  /*23530*/  LDGSTS.E [R250+0x54008], desc[UR60][R154.64], !P2 ;  /* 0x540080009afa7fae */ /* 0x0005e8000d12187c */
[----:B------:R2:W-:Y:S01]  /*23540*/  LDGSTS.E [R250+0x58008], desc[UR60][R152.64], !P2 ;  /* 0x5800800098fa7fae */ /* 0x0005e2000d12187c */
[----:B---3--:R-:W-:-:S05]  /*23550*/  IMAD.WIDE R6, R4, 0x4, R212 ;  /* 0x0000000404067825 */ /* 0x008fca00078e02d4 */
[----:B------:R3:W-:Y:S04]  /*23560*/  STL.64 [R1+0x1958], R6 ;  /* 0x0019580601007387 */ /* 0x0007e80000100a00 */
[----:B------:R-:W4:Y:S04]  /*23570*/  LDL.LU.64 R222, [R1+0xae0] ;  /* 0x000ae00001de7983 */ /* 0x000f280000300a00 */
[----:B------:R-:W4:Y:S04]  /*23580*/  LDL.LU.64 R212, [R1+0xad8] ;  /* 0x000ad80001d47983 */ /* 0x000f280000300a00 */
[----:B------:R3:W-:Y:S01]  /*23590*/  LDGSTS.E [R250+0x5c008], desc[UR60][R6.64], !P2 ;  /* 0x5c00800006fa7fae */ /* 0x0007e2000d12187c */
[----:B-1----:R-:W-:-:S04]  /*235a0*/  IMAD.WIDE R156, R4, 0x4, R226 ;  /* 0x00000004049c7825 */ /* 0x002fc800078e02e2 */
[C---:B--2---:R-:W-:Y:S01]  /*235b0*/  IMAD.WIDE R154, R4.reuse, 0x4, R224 ;  /* 0x00000004049a7825 */ /* 0x044fe200078e02e0 */
[----:B------:R4:W-:Y:S03]  /*235c0*/  STL.64 [R1+0x1950], R156 ;  /* 0x0019509c01007387 */ /* 0x0009e60000100a00 */
[C---:B------:R-:W-:Y:S01]  /*235d0*/  IMAD.WIDE R152, R4.reuse, 0x4, R220 ;  /* 0x0000000404987825 */ /* 0x040fe200078e02dc */
[----:B------:R1:W-:Y:S04]  /*235e0*/  STL.64 [R1+0x1948], R154 ;  /* 0x0019489a01007387 */ /* 0x0003e80000100a00 */
[----:B------:R-:W2:Y:S04]  /*235f0*/  LDL.LU.64 R220, [R1+0xad0] ;  /* 0x000ad00001dc7983 */ /* 0x000ea80000300a00 */
[----:B------:R1:W-:Y:S04]  /*23600*/  STL.64 [R1+0x1940], R152 ;  /* 0x0019409801007387 */ /* 0x0003e80000100a00 */
[----:B------:R4:W-:Y:S04]  /*23610*/  LDGSTS.E [R250+0x5000c], desc[UR60][R156.64], !P3 ;  /* 0x5000c0009cfa7fae */ /* 0x0009e8000d92187c */
[----:B------:R1:W-:Y:S01]  /*23620*/  LDGSTS.E [R250+0x5400c], desc[UR60][R154.64], !P3 ;  /* 0x5400c0009afa7fae */ /* 0x0003e2000d92187c */
[----:B---3--:R-:W-:-:S03]  /*23630*/  IMAD.WIDE R6, R4, 0x4, R216 ;  /* 0x0000000404067825 */ /* 0x008fc600078e02d8 */
[----:B------:R3:W-:Y:S04]  /*23640*/  LDGSTS.E [R250+0x5800c], desc[UR60][R152.64], !P3 ;  /* 0x5800c00098fa7fae */ /* 0x0007e8000d92187c */
[----:B------:R-:W2:Y:S04]  /*23650*/  LDL.LU.64 R216, [R1+0xac8] ;  /* 0x000ac80001d87983 */ /* 0x000ea80000300a00 */
[----:B------:R3:W-:Y:S04]  /*23660*/  STL.64 [R1+0x1938], R6 ;  /* 0x0019380601007387 */ /* 0x0007e80000100a00 */
[----:B------:R-:W2:Y:S04]  /*23670*/  LDL.LU.64 R226, [R1+0xac0] ;  /* 0x000ac00001e27983 */ /* 0x000ea80000300a00 */
[----:B------:R-:W2:Y:S01]  /*23680*/  LDL.LU.64 R224, [R1+0xab8] ;  /* 0x000ab80001e07983 */ /* 0x000ea20000300a00 */
[----:B------:R-:W-:-:S02]  /*23690*/  VIADD R5, R3, 0xffffff2b ;  /* 0xffffff2b03057836 */ /* 0x000fc40000000000 */
[----:B------:R-:W2:Y:S01]  /*236a0*/  LDC R3, c[0x0][0x230] ;  /* 0x00008c00ff037b82 */ /* 0x000ea20000000800 */
[----:B------:R3:W-:Y:S01]  /*236b0*/  LDGSTS.E [R250+0x5c00c], desc[UR60][R6.64], !P3 ;  /* 0x5c00c00006fa7fae */ /* 0x0007e2000d92187c */
[----:B----4-:R-:W-:-:S04]  /*236c0*/  IMAD.WIDE R156, R4, 0x4, R218 ;  /* 0x00000004049c7825 */ /* 0x010fc800078e02da */
[----:B-1----:R-:W-:Y:S01]  /*236d0*/  IMAD.WIDE R154, R4, 0x4, R214 ;  /* 0x00000004049a7825 */ /* 0x002fe200078e02d6 */
        /* <DEDUP_REMOVED lines=9> */
[----:B------:R1:W-:Y:S01]  /*23770*/  LDGSTS.E [R250+0x64000], desc[UR60][R154.64], !P2 ;  /* 0x640000009afa7fae */ /* 0x0003e2000d12187c */
[----:B---3--:R-:W-:-:S04]  /*23780*/  IMAD.WIDE R152, R4, 0x4, R230 ;  /* 0x0000000404987825 */ /* 0x008fc800078e02e6 */
[C---:B------:R-:W-:Y:S01]  /*23790*/  IMAD.WIDE R6, R4.reuse, 0x4, R228 ;  /* 0x0000000404067825 */ /* 0x040fe200078e02e4 */
[----:B------:R2:W-:Y:S04]  /*237a0*/  STL.64 [R1+0x15a8], R152 ;  /* 0x0015a89801007387 */ /* 0x0005e80000100a00 */
[----:B------:R3:W-:Y:S04]  /*237b0*/  STL.64 [R1+0x15a0], R6 ;  /* 0x0015a00601007387 */ /* 0x0007e80000100a00 */
[----:B------:R-:W4:Y:S04]  /*237c0*/  LDL.LU.64 R232, [R1+0xaa0] ;  /* 0x000aa00001e87983 */ /* 0x000f280000300a00 */
        /* <DEDUP_REMOVED lines=8> */
[----:B------:R-:W4:Y:S04]  /*23850*/  LDL.LU.64 R212, [R1+0xa88] ;  /* 0x000a880001d47983 */ /* 0x000f280000300a00 */
[----:B------:R1:W-:Y:S04]  /*23860*/  LDGSTS.E [R250+0x60004], desc[UR60][R156.64], !P3 ;  /* 0x600040009cfa7fae */ /* 0x0003e8000d92187c */
[----:B------:R1:W-:Y:S01]  /*23870*/  LDGSTS.E [R250+0x64004], desc[UR60][R154.64], !P3 ;  /* 0x640040009afa7fae */ /* 0x0003e2000d92187c */
[----:B--2---:R-:W-:-:S05]  /*23880*/  IMAD.WIDE R152, R4, 0x4, R220 ;  /* 0x0000000404987825 */ /* 0x004fca00078e02dc */
[----:B------:R4:W-:Y:S04]  /*23890*/  STL.64 [R1+0x1588], R152 ;  /* 0x0015889801007387 */ /* 0x0009e80000100a00 */
[----:B------:R4:W-:Y:S01]  /*238a0*/  LDGSTS.E [R250+0x68004], desc[UR60][R152.64], !P3 ;  /* 0x6800400098fa7fae */ /* 0x0009e2000d92187c */
[----:B---3--:R-:W-:-:S05]  /*238b0*/  IMAD.WIDE R6, R4, 0x4, R216 ;  /* 0x0000000404067825 */ /* 0x008fca00078e02d8 */
[----:B------:R2:W-:Y:S04]  /*238c0*/  STL.64 [R1+0x1580], R6 ;  /* 0x0015800601007387 */ /* 0x0005e80000100a00 */
[----:B------:R-:W3:Y:S01]  /*238d0*/  LDL.LU.64 R222, [R1+0x780] ;  /* 0x0007800001de7983 */ /* 0x000ee20000300a00 */
[----:B-1----:R-:W-:-:S03]  /*238e0*/  IMAD.WIDE R156, R4, 0x4, R226 ;  /* 0x00000004049c7825 */ /* 0x002fc600078e02e2 */
[----:B------:R-:W3:Y:S01]  /*238f0*/  LDL.LU.64 R220, [R1+0x778] ;  /* 0x0007780001dc7983 */ /* 0x000ee20000300a00 */
[----:B------:R-:W-:-:S03]  /*23900*/  IMAD.WIDE R154, R4, 0x4, R224 ;  /* 0x00000004049a7825 */ /* 0x000fc600078e02e0 */
[----:B------:R-:W3:Y:S04]  /*23910*/  LDL.LU.64 R216, [R1+0x770] ;  /* 0x0007700001d87983 */ /* 0x000ee80000300a00 */
[----:B------:R2:W-:Y:S04]  /*23920*/  LDGSTS.E [R250+0x6c004], desc[UR60][R6.64], !P3 ;  /* 0x6c00400006fa7fae */ /* 0x0005e8000d92187c */
[----:B------:R1:W-:Y:S04]  /*23930*/  STL.64 [R1+0x1578], R156 ;  /* 0x0015789c01007387 */ /* 0x0003e80000100a00 */
[----:B------:R1:W-:Y:S01]  /*23940*/  STL.64 [R1+0x1570], R154 ;  /* 0x0015709a01007387 */ /* 0x0003e20000100a00 */
[----:B----4-:R-:W-:-:S05]  /*23950*/  IMAD.WIDE R152, R4, 0x4, R218 ;  /* 0x0000000404987825 */ /* 0x010fca00078e02da */
[----:B------:R4:W-:Y:S01]  /*23960*/  STL.64 [R1+0x1200], R152 ;  /* 0x0012009801007387 */ /* 0x0009e20000100a00 */
[----:B--2---:R-:W-:-:S03]  /*23970*/  IMAD.WIDE R6, R4, 0x4, R214 ;  /* 0x0000000404067825 */ /* 0x004fc600078e02d6 */
[----:B------:R-:W2:Y:S04]  /*23980*/  LDL.LU.64 R226, [R1+0x768] ;  /* 0x0007680001e27983 */ /* 0x000ea80000300a00 */
[----:B------:R4:W-:Y:S04]  /*23990*/  STL.64 [R1+0x11f8], R6 ;  /* 0x0011f80601007387 */ /* 0x0009e80000100a00 */
        /* <DEDUP_REMOVED lines=12> */
[----:B-1----:R-:W-:Y:S01]  /*23a60*/  IMAD.WIDE R156, R4, 0x4, R232 ;  /* 0x00000004049c7825 */ /* 0x002fe200078e02e8 */
[----:B------:R-:W-:-:S02]  /*23a70*/  IADD3 R5, R2, -0xf5, RZ ;  /* 0xffffff0b02057810 */ /* 0x000fc40007ffe0ff */
[----:B------:R1:W-:Y:S01]  /*23a80*/  LDGSTS.E [R250+0x6c008], desc[UR60][R6.64], !P2 ;  /* 0x6c00800006fa7fae */ /* 0x0003e2000d12187c */
[----:B------:R-:W2:Y:S01]  /*23a90*/  LDC R2, c[0x0][0x230] ;  /* 0x00008c00ff027b82 */ /* 0x000ea20000000800 */
[----:B------:R-:W-:Y:S02]  /*23aa0*/  IMAD.WIDE R154, R4, 0x4, R230 ;  /* 0x00000004049a7825 */ /* 0x000fe400078e02e6 */
[----:B------:R3:W-:Y:S04]  /*23ab0*/  STL.64 [R1+0x11f0], R156 ;  /* 0x0011f09c01007387 */ /* 0x0007e80000100a00 */
[----:B------:R3:W-:Y:S01]  /*23ac0*/  STL.64 [R1+0x11e0], R154 ;  /* 0x0011e09a01007387 */ /* 0x0007e20000100a00 */
[----:B------:R-:W-:-:S03]  /*23ad0*/  ISETP.GE.U32.AND P2, PT, R5, 0x7ffffe8c, PT ;  /* 0x7ffffe8c0500780c */ /* 0x000fc60003f46070 */
        /* <DEDUP_REMOVED lines=8> */
[----:B------:R-:W2:Y:S04]  /*23b60*/  LDL.LU.64 R228, [R1+0x740] ;  /* 0x0007400001e47983 */ /* 0x000ea80000300a00 */
[----:B------:R2:W-:Y:S01]  /*23b70*/  LDGSTS.E [R250+0x6c00c], desc[UR60][R6.64], !P3 ;  /* 0x6c00c00006fa7fae */ /* 0x0005e2000d92187c */
[----:B---3--:R-:W-:-:S04]  /*23b80*/  IMAD.WIDE R156, R4, 0x4, R222 ;  /* 0x00000004049c7825 */ /* 0x008fc800078e02de */
[C---:B------:R-:W-:Y:S01]  /*23b90*/  IMAD.WIDE R154, R4.reuse, 0x4, R220 ;  /* 0x00000004049a7825 */ /* 0x040fe200078e02dc */
[----:B------:R1:W-:Y:S03]  /*23ba0*/  STL.64 [R1+0x11b8], R156 ;  /* 0x0011b89c01007387 */ /* 0x0003e60000100a00 */
[C---:B----4-:R-:W-:Y:S01]  /*23bb0*/  IMAD.WIDE R152, R4.reuse, 0x4, R216 ;  /* 0x0000000404987825 */ /* 0x050fe200078e02d8 */
        /* <DEDUP_REMOVED lines=9> */
[----:B------:R2:W-:Y:S01]  /*23c50*/  STL.64 [R1+0x11a0], R6 ;  /* 0x0011a00601007387 */ /* 0x0005e20000100a00 */
[----:B-1----:R-:W-:-:S03]  /*23c60*/  IMAD.WIDE R156, R4, 0x4, R224 ;  /* 0x00000004049c7825 */ /* 0x002fc600078e02e0 */
[----:B------:R-:W3:Y:S01]  /*23c70*/  LDL.LU.64 R234, [R1+0x720] ;  /* 0x0007200001ea7983 */ /* 0x000ee20000300a00 */
        /* <DEDUP_REMOVED lines=12> */
[----:B------:R-:W-:-:S04]  /*23d40*/  VIADD R5, R3, 0xffffff09 ;  /* 0xffffff0903057836 */ /* 0x000fc80000000000 */
[----:B------:R-:W4:Y:S01]  /*23d50*/  LDC R3, c[0x0][0x230] ;  /* 0x00008c00ff037b82 */ /* 0x000f220000000800 */
[----:B------:R-:W-:-:S07]  /*23d60*/  ISETP.GE.U32.AND P2, PT, R5, 0x7ffffe8a, PT ;  /* 0x7ffffe8a0500780c */ /* 0x000fce0003f46070 */
[----:B------:R1:W-:Y:S04]  /*23d70*/  LDGSTS.E [R250+0x70004], desc[UR60][R156.64], !P3 ;  /* 0x700040009cfa7fae */ /* 0x0003e8000d92187c */
[----:B------:R3:W-:Y:S04]  /*23d80*/  LDGSTS.E [R250+0x74004], desc[UR60][R154.64], !P3 ;  /* 0x740040009afa7fae */ /* 0x0007e8000d92187c */
[----:B------:R3:W-:Y:S01]  /*23d90*/  LDGSTS.E [R250+0x78004], desc[UR60][R152.64], !P3 ;  /* 0x7800400098fa7fae */ /* 0x0007e2000d92187c */
[----:B--2---:R-:W-:-:S05]  /*23da0*/  IMAD.WIDE R6, R4, 0x4, R212 ;  /* 0x0000000404067825 */ /* 0x004fca00078e02d4 */
[----:B------:R2:W-:Y:S04]  /*23db0*/  STL.64 [R1+0x10d8], R6 ;  /* 0x0010d80601007387 */ /* 0x0005e80000100a00 */
[----:B------:R-:W4:Y:S01]  /*23dc0*/  LDL.LU.64 R226, [R1+0x1180] ;  /* 0x0011800001e27983 */ /* 0x000f220000300a00 */
[----:B-1----:R-:W-:-:S03]  /*23dd0*/  IMAD.WIDE R156, R4, 0x4, R228 ;  /* 0x00000004049c7825 */ /* 0x002fc600078e02e4 */
[----:B------:R-:W4:Y:S04]  /*23de0*/  LDL.LU.64 R224, [R1+0x1178] ;  /* 0x0011780001e07983 */ /* 0x000f280000300a00 */
[----:B------:R-:W4:Y:S04]  /*23df0*/  LDL.LU.64 R214, [R1+0x1170] ;  /* 0x0011700001d67983 */ /* 0x000f280000300a00 */
[----:B------:R2:W-:Y:S04]  /*23e00*/  LDGSTS.E [R250+0x7c004], desc[UR60][R6.64], !P3 ;  /* 0x7c00400006fa7fae */ /* 0x0005e8000d92187c */
[----:B------:R-:W4:Y:S04]  /*23e10*/  LDL.LU.64 R212, [R1+0x1168] ;  /* 0x0011680001d47983 */ /* 0x000f280000300a00 */
[----:B------:R1:W-:Y:S04]  /*23e20*/  STL.64 [R1+0x10d0], R156 ;  /* 0x0010d09c01007387 */ /* 0x0003e80000100a00 */
[----:B------:R1:W-:Y:S01]  /*23e30*/  LDGSTS.E [R250+0x70008], desc[UR60][R156.64], !P2 ;  /* 0x700080009cfa7fae */ /* 0x0003e2000d12187c */
[----:B---3--:R-:W-:-:S04]  /*23e40*/  IMAD.WIDE R154, R4, 0x4, R222 ;  /* 0x00000004049a7825 */ /* 0x008fc800078e02de */
[C---:B------:R-:W-:Y:S01]  /*23e50*/  IMAD.WIDE R152, R4.reuse, 0x4, R220 ;  /* 0x0000000404987825 */ /* 0x040fe200078e02dc */
[----:B------:R4:W-:Y:S03]  /*23e60*/  STL.64 [R1+0x10c8], R154 ;  /* 0x0010c89a01007387 */ /* 0x0009e60000100a00 */
[C---:B--2---:R-:W-:Y:S01]  /*23e70*/  IMAD.WIDE R6, R4.reuse, 0x4, R216 ;  /* 0x0000000404067825 */ /* 0x044fe200078e02d8 */
[----:B------:R2:W-:Y:S04]  /*23e80*/  STL.64 [R1+0x10c0], R152 ;  /* 0x0010c09801007387 */ /* 0x0005e80000100a00 */
[----:B------:R3:W-:Y:S04]  /*23e90*/  STL.64 [R1+0x10b8], R6 ;  /* 0x0010b80601007387 */ /* 0x0007e80000100a00 */
[----:B------:R-:W3:Y:S04]  /*23ea0*/  LDL.LU.64 R228, [R1+0x1160] ;  /* 0x0011600001e47983 */ /* 0x000ee80000300a00 */
[----:B------:R-:W3:Y:S04]  /*23eb0*/  LDL.LU.64 R222, [R1+0x1158] ;  /* 0x0011580001de7983 */ /* 0x000ee80000300a00 */
[----:B------:R4:W-:Y:S04]  /*23ec0*/  LDGSTS.E [R250+0x74008], desc[UR60][R154.64], !P2 ;  /* 0x740080009afa7fae */ /* 0x0009e8000d12187c */
[----:B------:R-:W3:Y:S04]  /*23ed0*/  LDL.LU.64 R220, [R1+0x1150] ;  /* 0x0011500001dc7983 */ /* 0x000ee80000300a00 */
[----:B------:R2:W-:Y:S04]  /*23ee0*/  LDGSTS.E [R250+0x78008], desc[UR60][R152.64], !P2 ;  /* 0x7800800098fa7fae */ /* 0x0005e8000d12187c */
[----:B------:R3:W-:Y:S04]  /*23ef0*/  LDGSTS.E [R250+0x7c008], desc[UR60][R6.64], !P2 ;  /* 0x7c00800006fa7fae */ /* 0x0007e8000d12187c */
[----:B------:R-:W3:Y:S01]  /*23f00*/  LDL.LU.64 R216, [R1+0x1148] ;  /* 0x0011480001d87983 */ /* 0x000ee20000300a00 */
[----:B-1----:R-:W-:-:S04]  /*23f10*/  IMAD.WIDE R156, R4, 0x4, R234 ;  /* 0x00000004049c7825 */ /* 0x002fc800078e02ea */
[C---:B----4-:R-:W-:Y:S01]  /*23f20*/  IMAD.WIDE R154, R4.reuse, 0x4, R232 ;  /* 0x00000004049a7825 */ /* 0x050fe200078e02e8 */
[----:B------:R1:W-:Y:S03]  /*23f30*/  STL.64 [R1+0x1080], R156 ;  /* 0x0010809c01007387 */ /* 0x0003e60000100a00 */
[C---:B--2---:R-:W-:Y:S01]  /*23f40*/  IMAD.WIDE R152, R4.reuse, 0x4, R230 ;  /* 0x0000000404987825 */ /* 0x044fe200078e02e6 */
[----:B------:R2:W-:Y:S03]  /*23f50*/  STL.64 [R1+0x1068], R154 ;  /* 0x0010689a01007387 */ /* 0x0005e60000100a00 */
[----:B---3--:R-:W-:Y:S01]  /*23f60*/  IMAD.WIDE R6, R4, 0x4, R218 ;  /* 0x0000000404067825 */ /* 0x008fe200078e02da */
[----:B------:R3:W-:Y:S04]  /*23f70*/  STL.64 [R1+0x1048], R152 ;  /* 0x0010489801007387 */ /* 0x0007e80000100a00 */
[----:B------:R4:W-:Y:S04]  /*23f80*/  STL.64 [R1+0x1000], R6 ;  /* 0x0010000601007387 */ /* 0x0009e80000100a00 */
[----:B------:R-:W4:Y:S01]  /*23f90*/  LDL.LU.64 R218, [R1+0x1140] ;  /* 0x0011400001da7983 */ /* 0x000f220000300a00 */
[----:B------:R-:W-:-:S02]  /*23fa0*/  IADD3 R5, R2, -0xf8, RZ ;  /* 0xffffff0802057810 */ /* 0x000fc40007ffe0ff */
[----:B------:R-:W4:Y:S02]  /*23fb0*/  LDC R2, c[0x0][0x230] ;  /* 0x00008c00ff027b82 */ /* 0x000f240000000800 */
        /* <DEDUP_REMOVED lines=84> */
[----:B------:R-:W-:Y:S01]  /*24500*/  ISETP.GE.U32.AND P2, PT, R5, 0x7ffffee4, PT ;  /* 0x7ffffee40500780c */ /* 0x000fe20003f46070 */
[----:B------:R-:W-:-:S04]  /*24510*/  VIADD R5, R3, 0xffffff62 ;  /* 0xffffff6203057836 */ /* 0x000fc80000000000 */
[----:B------:R-:W4:Y:S01]  /*24520*/  LDC R3, c[0x0][0x230] ;  /* 0x00008c00ff037b82 */ /* 0x000f220000000800 */
[----:B------:R-:W-:Y:S02]  /*24530*/  ISETP.GE.U32.AND P3, PT, R5, 0x7ffffee3, PT ;  /* 0x7ffffee30500780c */ /* 0x000fe40003f66070 */
[----:B------:R-:W-:-:S05]  /*24540*/  IADD3 R5, R2, -0x9f, RZ ;  /* 0xffffff6102057810 */ /* 0x000fca0007ffe0ff */
[----:B------:R-:W4:Y:S01]  /*24550*/  LDC R2, c[0x0][0x230] ;  /* 0x00008c00ff027b82 */ /* 0x000f220000000800 */
[----:B------:R-:W-:Y:S01]  /*24560*/  ISETP.GE.U32.AND P4, PT, R5, 0x7ffffee2, PT ;  /* 0x7ffffee20500780c */ /* 0x000fe20003f86070 */
[----:B-1----:R-:W-:-:S06]  /*24570*/  VIADD R5, R158, 0xffffff60 ;  /* 0xffffff609e057836 */ /* 0x002fcc0000000000 */
[----:B------:R-:W1:Y:S01]  /*24580*/  LDC R158, c[0x0][0x230] ;  /* 0x00008c00ff9e7b82 */ /* 0x000e620000000800 */
[----:B------:R-:W-:Y:S01]  /*24590*/  ISETP.GE.U32.AND P0, PT, R5, 0x7ffffee1, PT ;  /* 0x7ffffee10500780c */ /* 0x000fe20003f06070 */
[----:B----4-:R-:W-:-:S06]  /*245a0*/  VIADD R5, R3, 0xffffff47 ;  /* 0xffffff4703057836 */ /* 0x010fcc0000000000 */
[----:B------:R-:W4:Y:S01]  /*245b0*/  LDC R3, c[0x0][0x230] ;  /* 0x00008c00ff037b82 */ /* 0x000f220000000800 */
[----:B------:R-:W-:Y:S02]  /*245c0*/  ISETP.GE.U32.AND P6, PT, R5, 0x7ffffec8, PT ;  /* 0x7ffffec80500780c */ /* 0x000fe40003fc6070 */
[----:B------:R-:W-:-:S05]  /*245d0*/  IADD3 R5, R2, -0xba, RZ ;  /* 0xffffff4602057810 */ /* 0x000fca0007ffe0ff */
[----:B------:R-:W4:Y:S01]  /*245e0*/  LDC R2, c[0x0][0x230] ;  /* 0x00008c00ff027b82 */ /* 0x000f220000000800 */
[----:B------:R-:W-:-:S05]  /*245f0*/  ISETP.GE.U32.AND P5, PT, R5, 0x7ffffec7, PT ;  /* 0x7ffffec70500780c */ /* 0x000fca0003fa6070 */
[----:B------:R4:W-:Y:S01]  /*24600*/  LDGSTS.E [R251+0x50000], desc[UR60][R156.64], !P6 ;  /* 0x500000009cfb7fae */ /* 0x0009e2000f12187c */
[----:B-1----:R-:W-:Y:S02]  /*24610*/  VIADD R5, R158, 0xffffff45 ;  /* 0xffffff459e057836 */ /* 0x002fe40000000000 */
[----:B------:R-:W1:Y:S01]  /*24620*/  LDC R158, c[0x0][0x230] ;  /* 0x00008c00ff9e7b82 */ /* 0x000e620000000800 */
[----:B------:R2:W-:Y:S04]  /*24630*/  LDGSTS.E [R251+0x54000], desc[UR60][R154.64], !P6 ;  /* 0x540000009afb7fae */ /* 0x0005e8000f12187c */
[----:B------:R2:W-:Y:S04]  /*24640*/  LDGSTS.E [R251+0x58000], desc[UR60][R152.64], !P6 ;  /* 0x5800000098fb7fae */ /* 0x0005e8000f12187c */
[----:B------:R2:W-:Y:S01]  /*24650*/  LDGSTS.E [R251+0x5c000], desc[UR60][R6.64], !P6 ;  /* 0x5c00000006fb7fae */ /* 0x0005e2000f12187c */
[----:B------:R-:W-:Y:S01]  /*24660*/  ISETP.GE.U32.AND P6, PT, R5, 0x7ffffec6, PT ;  /* 0x7ffffec60500780c */ /* 0x000fe20003fc6070 */
[----:B----4-:R-:W-:-:S04]  /*24670*/  IMAD.WIDE R156, R4, 0x4, R226 ;  /* 0x00000004049c7825 */ /* 0x010fc800078e02e2 */
        /* <DEDUP_REMOVED lines=8> */
[----:B------:R-:W-:-:S03]  /*24700*/  IMAD.WIDE R6, R4, 0x4, R212 ;  /* 0x0000000404067825 */ /* 0x000fc600078e02d4 */
[----:B------:R1:W-:Y:S04]  /*24710*/  LDGSTS.E [R251+0x58004], desc[UR60][R152.64], !P5 ;  /* 0x5800400098fb7fae */ /* 0x0003e8000e92187c */
[----:B------:R-:W4:Y:S04]  /*24720*/  LDL.LU.64 R212, [R1+0xd88] ;  /* 0x000d880001d47983 */ /* 0x000f280000300a00 */
[----:B------:R1:W-:Y:S04]  /*24730*/  STL.64 [R1+0x1900], R6 ;  /* 0x0019000601007387 */ /* 0x0003e80000100a00 */
        /* <DEDUP_REMOVED lines=17> */
[----:B------:R-:W-:-:S02]  /*24850*/  VIADD R5, R3, 0xffffff44 ;  /* 0xffffff4403057836 */ /* 0x000fc40000000000 */
        /* <DEDUP_REMOVED lines=8> */
[----:B------:R-:W-:-:S02]  /*248e0*/  ISETP.GE.U32.AND P5, PT, R5, 0x7ffffec5, PT ;  /* 0x7ffffec50500780c */ /* 0x000fc40003fa6070 */
[----:B------:R-:W-:Y:S01]  /*248f0*/  IADD3 R5, R2, -0xd9, RZ ;  /* 0xffffff2702057810 */ /* 0x000fe20007ffe0ff */
[----:B------:R1:W-:Y:S01]  /*24900*/  LDGSTS.E [R251+0x5c008], desc[UR60][R6.64], !P6 ;  /* 0x5c00800006fb7fae */ /* 0x0003e2000f12187c */
[----:B------:R-:W2:Y:S02]  /*24910*/  LDC R2, c[0x0][0x230] ;  /* 0x00008c00ff027b82 */ /* 0x000ea40000000800 */
[----:B------:R-:W-:-:S07]  /*24920*/  ISETP.GE.U32.AND P6, PT, R5, 0x7ffffea8, PT ;  /* 0x7ffffea80500780c */ /* 0x000fce0003fc6070 */
[----:B------:R1:W-:Y:S04]  /*24930*/  LDGSTS.E [R251+0x5000c], desc[UR60][R156.64], !P5 ;  /* 0x5000c0009cfb7fae */ /* 0x0003e8000e92187c */
[----:B------:R1:W-:Y:S01]  /*24940*/  LDGSTS.E [R251+0x5400c], desc[UR60][R154.64], !P5 ;  /* 0x5400c0009afb7fae */ /* 0x0003e2000e92187c */
[----:B----4-:R-:W-:-:S05]  /*24950*/  IMAD.WIDE R152, R4, 0x4, R214 ;  /* 0x0000000404987825 */ /* 0x010fca00078e02d6 */
[----:B------:R3:W-:Y:S04]  /*24960*/  STL.64 [R1+0x18c8], R152 ;  /* 0x0018c89801007387 */ /* 0x0007e80000100a00 */
[----:B------:R3:W-:Y:S01]  /*24970*/  LDGSTS.E [R251+0x5800c], desc[UR60][R152.64], !P5 ;  /* 0x5800c00098fb7fae */ /* 0x0007e2000e92187c */
[----:B-1----:R-:W-:-:S05]  /*24980*/  IMAD.WIDE R6, R4, 0x4, R212 ;  /* 0x0000000404067825 */ /* 0x002fca00078e02d4 */
[----:B------:R1:W-:Y:S04]  /*24990*/  STL.64 [R1+0x18c0], R6 ;  /* 0x0018c00601007387 */ /* 0x0003e80000100a00 */
[----:B------:R-:W4:Y:S01]  /*249a0*/  LDL.LU.64 R222, [R1+0xa40] ;  /* 0x000a400001de7983 */ /* 0x000f220000300a00 */
[----:B------:R-:W-:-:S03]  /*249b0*/  IMAD.WIDE R156, R4, 0x4, R226 ;  /* 0x00000004049c7825 */ /* 0x000fc600078e02e2 */
[----:B------:R-:W4:Y:S01]  /*249c0*/  LDL.LU.64 R214, [R1+0xa38] ;  /* 0x000a380001d67983 */ /* 0x000f220000300a00 */
[----:B------:R-:W-:-:S03]  /*249d0*/  IMAD.WIDE R154, R4, 0x4, R224 ;  /* 0x00000004049a7825 */ /* 0x000fc600078e02e0 */
[----:B------:R-:W4:Y:S04]  /*249e0*/  LDL.LU.64 R212, [R1+0xa30] ;  /* 0x000a300001d47983 */ /* 0x000f280000300a00 */
[----:B------:R1:W-:Y:S04]  /*249f0*/  LDGSTS.E [R251+0x5c00c], desc[UR60][R6.64], !P5 ;  /* 0x5c00c00006fb7fae */ /* 0x0003e8000e92187c */
        /* <DEDUP_REMOVED lines=25> */
[----:B------:R-:W-:Y:S01]  /*24b90*/  ISETP.GE.U32.AND P5, PT, R5, 0x7ffffea7, PT ;  /* 0x7ffffea70500780c */ /* 0x000fe20003fa6070 */
[----:B------:R-:W-:Y:S01]  /*24ba0*/  VIADD R5, R3, 0xffffff25 ;  /* 0xffffff2503057836 */ /* 0x000fe20000000000 */
[----:B------:R-:W3:Y:S04]  /*24bb0*/  LDL.LU.64 R228, [R1+0x700] ;  /* 0x0007000001e47983 */ /* 0x000ee80000300a00 */
[----:B------:R-:W-:Y:S01]  /*24bc0*/  ISETP.GE.U32.AND P6, PT, R5, 0x7ffffea6, PT ;  /* 0x7ffffea60500780c */ /* 0x000fe20003fc6070 */
[----:B------:R-:W1:Y:S06]  /*24bd0*/  LDC R3, c[0x0][0x230] ;  /* 0x00008c00ff037b82 */ /* 0x000e6c0000000800 */
        /* <DEDUP_REMOVED lines=35> */
[----:B------:R-:W-:-:S02]  /*24e10*/  IADD3 R5, R2, -0xdc, RZ ;  /* 0xffffff2402057810 */ /* 0x000fc40007ffe0ff */
[----:B------:R-:W2:Y:S02]  /*24e20*/  LDC R2, c[0x0][0x230] ;  /* 0x00008c00ff027b82 */ /* 0x000ea40000000800 */
[----:B------:R-:W-:Y:S01]  /*24e30*/  ISETP.GE.U32.AND P5, PT, R5, 0x7ffffea5, PT ;  /* 0x7ffffea50500780c */ /* 0x000fe20003fa6070 */
[----:B------:R-:W-:-:S05]  /*24e40*/  VIADD R5, R158, 0xffffff07 ;  /* 0xffffff079e057836 */ /* 0x000fca0000000000 */
[----:B------:R-:W-:Y:S01]  /*24e50*/  ISETP.GE.U32.AND P6, PT, R5, 0x7ffffe88, PT ;  /* 0x7ffffe880500780c */ /* 0x000fe20003fc6070 */
[----:B------:R-:W-:Y:S01]  /*24e60*/  VIADD R5, R3, 0xffffff06 ;  /* 0xffffff0603057836 */ /* 0x000fe20000000000 */
[----:B------:R-:W2:Y:S05]  /*24e70*/  LDC R158, c[0x0][0x230] ;  /* 0x00008c00ff9e7b82 */ /* 0x000eaa0000000800 */
[----:B------:R1:W-:Y:S03]  /*24e80*/  LDGSTS.E [R251+0x6000c], desc[UR60][R156.64], !P5 ;  /* 0x6000c0009cfb7fae */ /* 0x0003e6000e92187c */
[----:B------:R-:W2:Y:S01]  /*24e90*/  LDC R3, c[0x0][0x230] ;  /* 0x00008c00ff037b82 */ /* 0x000ea20000000800 */
        /* <DEDUP_REMOVED lines=15> */
[----:B------:R2:W-:Y:S04]  /*24f90*/  LDGSTS.E [R251+0x74000], desc[UR60][R154.64], !P6 ;  /* 0x740000009afb7fae */ /* 0x0005e8000f12187c */
[----:B------:R-:W4:Y:S04]  /*24fa0*/  LDL.LU.64 R214, [R1+0x690] ;  /* 0x0006900001d67983 */ /* 0x000f280000300a00 */
[----:B------:R1:W-:Y:S04]  /*24fb0*/  LDGSTS.E [R251+0x78000], desc[UR60][R152.64], !P6 ;  /* 0x7800000098fb7fae */ /* 0x0003e8000f12187c */
[----:B------:R-:W4:Y:S01]  /*24fc0*/  LDL.LU.64 R212, [R1+0x688] ;  /* 0x0006880001d47983 */ /* 0x000f220000300a00 */
[----:B------:R-:W-:-:S03]  /*24fd0*/  IMAD.WIDE R156, R4, 0x4, R234 ;  /* 0x00000004049c7825 */ /* 0x000fc600078e02ea */
[----:B------:R3:W-:Y:S04]  /*24fe0*/  LDGSTS.E [R251+0x7c000], desc[UR60][R6.64], !P6 ;  /* 0x7c00000006fb7fae */ /* 0x0007e8000f12187c */
        /* <DEDUP_REMOVED lines=10> */
[----:B------:R3:W-:Y:S04]  /*25090*/  LDGSTS.E [R251+0x7c004], desc[UR60][R6.64], !P5 ;  /* 0x7c00400006fb7fae */ /* 0x0007e8000e92187c */
[----:B------:R-:W4:Y:S01]  /*250a0*/  LDL.LU.64 R216, [R1+0x600] ;  /* 0x0006000001d87983 */ /* 0x000f220000300a00 */
[----:B------:R-:W-:-:S04]  /*250b0*/  IMAD.WIDE R156, R4, 0x4, R226 ;  /* 0x00000004049c7825 */ /* 0x000fc800078e02e2 */
[C---:B--2---:R-:W-:Y:S01]  /*250c0*/  IMAD.WIDE R154, R4.reuse, 0x4, R224 ;  /* 0x00000004049a7825 */ /* 0x044fe200078e02e0 */
[----:B------:R4:W-:Y:S03]  /*250d0*/  STL.64 [R1+0x1270], R156 ;  /* 0x0012709c01007387 */ /* 0x0009e60000100a00 */
[C---:B-1----:R-:W-:Y:S01]  /*250e0*/  IMAD.WIDE R152, R4.reuse, 0x4, R220 ;  /* 0x0000000404987825 */ /* 0x042fe200078e02dc */
[----:B------:R1:W-:Y:S03]  /*250f0*/  STL.64 [R1+0x1230], R154 ;  /* 0x0012309a01007387 */ /* 0x0003e60000100a00 */
[----:B---3--:R-:W-:Y:S01]  /*25100*/  IMAD.WIDE R6, R4, 0x4, R218 ;  /* 0x0000000404067825 */ /* 0x008fe200078e02da */
[----:B------:R-:W2:Y:S04]  /*25110*/  LDL.LU.64 R226, [R1+0x5f8] ;  /* 0x0005f80001e27983 */ /* 0x000ea80000300a00 */
[----:B------:R3:W-:Y:S04]  /*25120*/  STL.64 [R1+0x1218], R152 ;  /* 0x0012189801007387 */ /* 0x0007e80000100a00 */
[----:B------:R-:W2:Y:S04]  /*25130*/  LDL.LU.64 R224, [R1+0x5f0] ;  /* 0x0005f00001e07983 */ /* 0x000ea80000300a00 */
[----:B------:R3:W-:Y:S04]  /*25140*/  STL.64 [R1+0x1208], R6 ;  /* 0x0012080601007387 */ /* 0x0007e80000100a00 */
[----:B------:R-:W2:Y:S04]  /*25150*/  LDL.LU.64 R220, [R1+0x5e8] ;  /* 0x0005e80001dc7983 */ /* 0x000ea80000300a00 */
[----:B------:R-:W2:Y:S01]  /*25160*/  LDL.LU.64 R218, [R1+0x5e0] ;  /* 0x0005e00001da7983 */ /* 0x000ea20000300a00 */
[----:B------:R-:W-:-:S02]  /*25170*/  IADD3 R5, R2, -0xfb, RZ ;  /* 0xffffff0502057810 */ /* 0x000fc40007ffe0ff */
[----:B------:R-:W2:Y:S02]  /*25180*/  LDC R2, c[0x0][0x230] ;  /* 0x00008c00ff027b82 */ /* 0x000ea40000000800 */
[----:B------:R-:W-:Y:S01]  /*25190*/  ISETP.GE.U32.AND P6, PT, R5, 0x7ffffe86, PT ;  /* 0x7ffffe860500780c */ /* 0x000fe20003fc6070 */
[----:B------:R-:W-:-:S05]  /*251a0*/  VIADD R5, R158, 0xffffff04 ;  /* 0xffffff049e057836 */ /* 0x000fca0000000000 */
[----:B------:R-:W-:-:S07]  /*251b0*/  ISETP.GE.U32.AND P5, PT, R5, 0x7ffffe85, PT ;  /* 0x7ffffe850500780c */ /* 0x000fce0003fa6070 */
[----:B------:R4:W-:Y:S01]  /*251c0*/  LDGSTS.E [R251+0x70008], desc[UR60][R156.64], !P6 ;  /* 0x700080009cfb7fae */ /* 0x0009e2000f12187c */
[----:B------:R-:W2:Y:S03]  /*251d0*/  LDC R158, c[0x0][0x230] ;  /* 0x00008c00ff9e7b82 */ /* 0x000ea60000000800 */
[----:B------:R1:W-:Y:S04]  /*251e0*/  LDGSTS.E [R251+0x74008], desc[UR60][R154.64], !P6 ;  /* 0x740080009afb7fae */ /* 0x0003e8000f12187c */
[----:B------:R3:W-:Y:S04]  /*251f0*/  LDGSTS.E [R251+0x78008], desc[UR60][R152.64], !P6 ;  /* 0x7800800098fb7fae */ /* 0x0007e8000f12187c */
[----:B------:R3:W-:Y:S01]  /*25200*/  LDGSTS.E [R251+0x7c008], desc[UR60][R6.64], !P6 ;  /* 0x7c00800006fb7fae */ /* 0x0007e2000f12187c */
[----:B----4-:R-:W-:-:S04]  /*25210*/  IMAD.WIDE R156, R4, 0x4, R228 ;  /* 0x00000004049c7825 */ /* 0x010fc800078e02e4 */
[C---:B-1----:R-:W-:Y:S01]  /*25220*/  IMAD.WIDE R154, R4.reuse, 0x4, R222 ;  /* 0x00000004049a7825 */ /* 0x042fe200078e02de */
[----:B------:R1:W-:Y:S04]  /*25230*/  STL.64 [R1+0x11e8], R156 ;  /* 0x0011e89c01007387 */ /* 0x0003e80000100a00 */
[----:B------:R2:W-:Y:S01]  /*25240*/  STL.64 [R1+0x11d8], R154 ;  /* 0x0011d89a01007387 */ /* 0x0005e20000100a00 */
[----:B---3--:R-:W-:-:S03]  /*25250*/  IMAD.WIDE R152, R4, 0x4, R214 ;  /* 0x0000000404987825 */ /* 0x008fc600078e02d6 */
[----:B------:R-:W3:Y:S04]  /*25260*/  LDL.LU.64 R232, [R1+0x5d8] ;  /* 0x0005d80001e87983 */ /* 0x000ee80000300a00 */
[----:B------:R4:W-:Y:S01]  /*25270*/  STL.64 [R1+0x11c0], R152 ;  /* 0x0011c09801007387 */ /* 0x0009e20000100a00 */
[----:B------:R-:W-:-:S03]  /*25280*/  IMAD.WIDE R6, R4, 0x4, R212 ;  /* 0x0000000404067825 */ /* 0x000fc600078e02d4 */
[----:B------:R-:W3:Y:S04]  /*25290*/  LDL.LU.64 R214, [R1+0x5d0] ;  /* 0x0005d00001d67983 */ /* 0x000ee80000300a00 */
[----:B------:R4:W-:Y:S04]  /*252a0*/  STL.64 [R1+0x1198], R6 ;  /* 0x0011980601007387 */ /* 0x0009e80000100a00 */
[----:B------:R-:W3:Y:S04]  /*252b0*/  LDL.LU.64 R212, [R1+0x5c8] ;  /* 0x0005c80001d47983 */ /* 0x000ee80000300a00 */
[----:B------:R1:W-:Y:S04]  /*252c0*/  LDGSTS.E [R251+0x7000c], desc[UR60][R156.64], !P5 ;  /* 0x7000c0009cfb7fae */ /* 0x0003e8000e92187c */
[----:B------:R2:W-:Y:S04]  /*252d0*/  LDGSTS.E [R251+0x7400c], desc[UR60][R154.64], !P5 ;  /* 0x7400c0009afb7fae */ /* 0x0005e8000e92187c */
[----:B------:R-:W-:Y:S04]  /*252e0*/  STL.64 [R1+0x3400], R250 ;  /* 0x003400fa01007387 */ /* 0x000fe80000100a00 */
[----:B------:R4:W-:Y:S04]  /*252f0*/  LDGSTS.E [R251+0x7800c], desc[UR60][R152.64], !P5 ;  /* 0x7800c00098fb7fae */ /* 0x0009e8000e92187c */
[----:B------:R-:W3:Y:S04]  /*25300*/  LDL.LU.64 R230, [R1+0x5c0] ;  /* 0x0005c00001e67983 */ /* 0x000ee80000300a00 */
[----:B------:R4:W-:Y:S04]  /*25310*/  LDGSTS.E [R251+0x7c00c], desc[UR60][R6.64], !P5 ;  /* 0x7c00c00006fb7fae */ /* 0x0009e8000e92187c */
[----:B------:R-:W3:Y:S04]  /*25320*/  LDL.LU.64 R228, [R1+0x5b8] ;  /* 0x0005b80001e47983 */ /* 0x000ee80000300a00 */
[----:B------:R-:W3:Y:S01]  /*25330*/  LDL.LU.64 R222, [R1+0x5b0] ;  /* 0x0005b00001de7983 */ /* 0x000ee20000300a00 */
[----:B-1----:R-:W-:-:S05]  /*25340*/  IMAD.WIDE R156, R4, 0x4, R216 ;  /* 0x00000004049c7825 */ /* 0x002fca00078e02d8 */
[----:B------:R1:W-:Y:S04]  /*25350*/  STL.64 [R1+0x1cb0], R156 ;  /* 0x001cb09c01007387 */ /* 0x0003e80000100a00 */
[----:B------:R-:W3:Y:S04]  /*25360*/  LDL.LU.64 R216, [R1+0x5a8] ;  /* 0x0005a80001d87983 */ /* 0x000ee80000300a00 */
[----:B------:R1:W-:Y:S01]  /*25370*/  LDGSTS.E [R252+0x40000], desc[UR60][R156.64], !P2 ;  /* 0x400000009cfc7fae */ /* 0x0003e2000d12187c */
[----:B--2---:R-:W-:-:S04]  /*25380*/  IMAD.WIDE R154, R4, 0x4, R226 ;  /* 0x00000004049a7825 */ /* 0x004fc800078e02e2 */
[C---:B----4-:R-:W-:Y:S01]  /*25390*/  IMAD.WIDE R152, R4.reuse, 0x4, R224 ;  /* 0x0000000404987825 */ /* 0x050fe200078e02e0 */
[----:B------:R3:W-:Y:S03]  /*253a0*/  STL.64 [R1+0x1ca8], R154 ;  /* 0x001ca89a01007387 */ /* 0x0007e60000100a00 */
[C---:B------:R-:W-:Y:S01]  /*253b0*/  IMAD.WIDE R6, R4.reuse, 0x4, R220 ;  /* 0x0000000404067825 */ /* 0x040fe200078e02dc */
[----:B------:R2:W-:Y:S03]  /*253c0*/  STL.64 [R1+0x1ca0], R152 ;  /* 0x001ca09801007387 */ /* 0x0005e60000100a00 */
[C---:B-1----:R-:W-:Y:S01]  /*253d0*/  IMAD.WIDE R156, R4.reuse, 0x4, R218 ;  /* 0x00000004049c7825 */ /* 0x042fe200078e02da */
[----:B------:R1:W-:Y:S04]  /*253e0*/  STL.64 [R1+0x1c98], R6 ;  /* 0x001c980601007387 */ /* 0x0003e80000100a00 */
[----:B------:R-:W4:Y:S04]  /*253f0*/  LDL.LU.64 R226, [R1+0x5a0] ;  /* 0x0005a00001e27983 */ /* 0x000f280000300a00 */
[----:B------:R-:W4:Y:S04]  /*25400*/  LDL.LU.64 R224, [R1+0x598] ;  /* 0x0005980001e07983 */ /* 0x000f280000300a00 */
[----:B------:R-:W4:Y:S04]  /*25410*/  LDL.LU.64 R220, [R1+0x590] ;  /* 0x0005900001dc7983 */ /* 0x000f280000300a00 */
[----:B------:R1:W-:Y:S04]  /*25420*/  STL.64 [R1+0x1c90], R156 ;  /* 0x001c909c01007387 */ /* 0x0003e80000100a00 */
[----:B------:R-:W4:Y:S04]  /*25430*/  LDL.LU.64 R218, [R1+0x588] ;  /* 0x0005880001da7983 */ /* 0x000f280000300a00 */
[----:B------:R3:W-:Y:S04]  /*25440*/  LDGSTS.E [R252+0x44000], desc[UR60][R154.64], !P2 ;  /* 0x440000009afc7fae */ /* 0x0007e8000d12187c */
[----:B------:R2:W-:Y:S04]  /*25450*/  LDGSTS.E [R252+0x48000], desc[UR60][R152.64], !P2 ;  /* 0x4800000098fc7fae */ /* 0x0005e8000d12187c */
[----:B------:R1:W-:Y:S04]  /*25460*/  LDGSTS.E [R252+0x4c000], desc[UR60][R6.64], !P2 ;  /* 0x4c00000006fc7fae */ /* 0x0003e8000d12187c */
[----:B------:R1:W-:Y:S01]  /*25470*/  LDGSTS.E [R252+0x40004], desc[UR60][R156.64], !P3 ;  /* 0x400040009cfc7fae */ /* 0x0003e2000d92187c */
[----:B---3--:R-:W-:-:S04]  /*25480*/  IMAD.WIDE R154, R4, 0x4, R232 ;  /* 0x00000004049a7825 */ /* 0x008fc800078e02e8 */
[C---:B--2---:R-:W-:Y:S01]  /*25490*/  IMAD.WIDE R152, R4.reuse, 0x4, R214 ;  /* 0x0000000404987825 */ /* 0x044fe200078e02d6 */
[----:B------:R2:W-:Y:S03]  /*254a0*/  STL.64 [R1+0x1c88], R154 ;  /* 0x001c889a01007387 */ /* 0x0005e60000100a00 */
[C---:B-1----:R-:W-:Y:S01]  /*254b0*/  IMAD.WIDE R6, R4.reuse, 0x4, R212 ;  /* 0x0000000404067825 */ /* 0x042fe200078e02d4 */
[----:B------:R1:W-:Y:S04]  /*254c0*/  STL.64 [R1+0x1c80], R152 ;  /* 0x001c809801007387 */ /* 0x0003e80000100a00 */
[----:B------:R3:W-:Y:S04]  /*254d0*/  STL.64 [R1+0x1c78], R6 ;  /* 0x001c780601007387 */ /* 0x0007e80000100a00 */
[----:B------:R-:W4:Y:S04]  /*254e0*/  LDL.LU.64 R214, [R1+0x580] ;  /* 0x0005800001d67983 */ /* 0x000f280000300a00 */
[----:B------:R2:W-:Y:S04]  /*254f0*/  LDGSTS.E [R252+0x44004], desc[UR60][R154.64], !P3 ;  /* 0x440040009afc7fae */ /* 0x0005e8000d92187c */
[----:B------:R1:W-:Y:S01]  /*25500*/  LDGSTS.E [R252+0x48004], desc[UR60][R152.64], !P3 ;  /* 0x4800400098fc7fae */ /* 0x0003e2000d92187c */
[----:B------:R-:W-:-:S03]  /*25510*/  IMAD.WIDE R156, R4, 0x4, R230 ;  /* 0x00000004049c7825 */ /* 0x000fc600078e02e6 */
[----:B------:R3:W-:Y:S04]  /*25520*/  LDGSTS.E [R252+0x4c004], desc[UR60][R6.64], !P3 ;  /* 0x4c00400006fc7fae */ /* 0x0007e8000d92187c */
[----:B------:R-:W4:Y:S01]  /*25530*/  LDL.LU.64 R212, [R1+0x578] ;  /* 0x0005780001d47983 */ /* 0x000f220000300a00 */
[----:B--2---:R-:W-:-:S03]  /*25540*/  IMAD.WIDE R154, R4, 0x4, R228 ;  /* 0x00000004049a7825 */ /* 0x004fc600078e02e4 */
[----:B------:R4:W-:Y:S01]  /*25550*/  STL.64 [R1+0x1c70], R156 ;  /* 0x001c709c01007387 */ /* 0x0009e20000100a00 */
[----:B-1----:R-:W-:-:S03]  /*25560*/  IMAD.WIDE R152, R4, 0x4, R222 ;  /* 0x0000000404987825 */ /* 0x002fc600078e02de */
[----:B------:R1:W-:Y:S04]  /*25570*/  STL.64 [R1+0x1c68], R154 ;  /* 0x001c689a01007387 */ /* 0x0003e80000100a00 */
[----:B------:R-:W2:Y:S04]  /*25580*/  LDL.LU.64 R230, [R1+0x570] ;  /* 0x0005700001e67983 */ /* 0x000ea80000300a00 */
[----:B------:R4:W-:Y:S04]  /*25590*/  LDGSTS.E [R252+0x40008], desc[UR60][R156.64], !P4 ;  /* 0x400080009cfc7fae */ /* 0x0009e8000e12187c */
[----:B------:R1:W-:Y:S04]  /*255a0*/  STL.64 [R1+0x1c60], R152 ;  /* 0x001c609801007387 */ /* 0x0003e80000100a00 */
[----:B------:R1:W-:Y:S01]  /*255b0*/  LDGSTS.E [R252+0x44008], desc[UR60][R154.64], !P4 ;  /* 0x440080009afc7fae */ /* 0x0003e2000e12187c */
[----:B---3--:R-:W-:-:S03]  /*255c0*/  IMAD.WIDE R6, R4, 0x4, R216 ;  /* 0x0000000404067825 */ /* 0x008fc600078e02d8 */
[----:B------:R-:W3:Y:S04]  /*255d0*/  LDL.LU.64 R228, [R1+0x568] ;  /* 0x0005680001e47983 */ /* 0x000ee80000300a00 */
[----:B------:R1:W-:Y:S04]  /*255e0*/  LDGSTS.E [R252+0x48008], desc[UR60][R152.64], !P4 ;  /* 0x4800800098fc7fae */ /* 0x0003e8000e12187c */
[----:B------:R1:W-:Y:S04]  /*255f0*/  STL.64 [R1+0x1c58], R6 ;  /* 0x001c580601007387 */ /* 0x0003e80000100a00 */
[----:B------:R1:W-:Y:S04]  /*25600*/  LDGSTS.E [R252+0x4c008], desc[UR60][R6.64], !P4 ;  /* 0x4c00800006fc7fae */ /* 0x0003e8000e12187c */
[----:B------:R-:W3:Y:S04]  /*25610*/  LDL.LU.64 R222, [R1+0x560] ;  /* 0x0005600001de7983 */ /* 0x000ee80000300a00 */
[----:B------:R-:W3:Y:S01]  /*25620*/  LDL.LU.64 R216, [R1+0x558] ;  /* 0x0005580001d87983 */ /* 0x000ee20000300a00 */
[----:B----4-:R-:W-:-:S04]  /*25630*/  IMAD.WIDE R156, R4, 0x4, R226 ;  /* 0x00000004049c7825 */ /* 0x010fc800078e02e2 */
[C---:B-1----:R-:W-:Y:S01]  /*25640*/  IMAD.WIDE R154, R4.reuse, 0x4, R224 ;  /* 0x00000004049a7825 */ /* 0x042fe200078e02e0 */
[----:B------:R1:W-:Y:S03]  /*25650*/  STL.64 [R1+0x1c50], R156 ;  /* 0x001c509c01007387 */ /* 0x0003e60000100a00 */
[C---:B------:R-:W-:Y:S01]  /*25660*/  IMAD.WIDE R152, R4.reuse, 0x4, R220 ;  /* 0x0000000404987825 */ /* 0x040fe200078e02dc */
[----:B------:R4:W-:Y:S04]  /*25670*/  STL.64 [R1+0x1c48], R154 ;  /* 0x001c489a01007387 */ /* 0x0009e80000100a00 */
[----:B------:R2:W-:Y:S01]  /*25680*/  STL.64 [R1+0x1c40], R152 ;  /* 0x001c409801007387 */ /* 0x0005e20000100a00 */
[----:B------:R-:W-:-:S03]  /*25690*/  IMAD.WIDE R6, R4, 0x4, R218 ;  /* 0x0000000404067825 */ /* 0x000fc600078e02da */
[----:B------:R-:W3:Y:S04]  /*256a0*/  LDL.LU.64 R220, [R1+0x550] ;  /* 0x0005500001dc7983 */ /* 0x000ee80000300a00 */
[----:B------:R3:W-:Y:S04]  /*256b0*/  STL.64 [R1+0x1c38], R6 ;  /* 0x001c380601007387 */ /* 0x0007e80000100a00 */
[----:B------:R-:W3:Y:S01]  /*256c0*/  LDL.LU.64 R218, [R1+0x548] ;  /* 0x0005480001da7983 */ /* 0x000ee20000300a00 */
[----:B------:R-:W-:Y:S02]  /*256d0*/  VIADD R5, R3, 0xffffff43 ;  /* 0xffffff4303057836 */ /* 0x000fe40000000000 */
[----:B------:R-:W3:Y:S01]  /*256e0*/  LDC R3, c[0x0][0x230] ;  /* 0x00008c00ff037b82 */ /* 0x000ee20000000800 */
[----:B------:R1:W-:Y:S02]  /*256f0*/  LDGSTS.E [R252+0x4000c], desc[UR60][R156.64], !P0 ;  /* 0x4000c0009cfc7fae */ /* 0x0003e4000c12187c */
[----:B------:R-:W-:-:S02]  /*25700*/  ISETP.GE.U32.AND P6, PT, R5, 0x7ffffec4, PT ;  /* 0x7ffffec40500780c */ /* 0x000fc40003fc6070 */
[----:B------:R-:W3:Y:S04]  /*25710*/  LDL.LU.64 R226, [R1+0x540] ;  /* 0x0005400001e27983 */ /* 0x000ee80000300a00 */
[----:B------:R4:W-:Y:S04]  /*25720*/  LDGSTS.E [R252+0x4400c], desc[UR60][R154.64], !P0 ;  /* 0x4400c0009afc7fae */ /* 0x0009e8000c12187c */
[----:B------:R-:W3:Y:S04]  /*25730*/  LDL.LU.64 R224, [R1+0x538] ;  /* 0x0005380001e07983 */ /* 0x000ee80000300a00 */
[----:B------:R2:W-:Y:S04]  /*25740*/  LDGSTS.E [R252+0x4800c], desc[UR60][R152.64], !P0 ;  /* 0x4800c00098fc7fae */ /* 0x0005e8000c12187c */
[----:B------:R3:W-:Y:S01]  /*25750*/  LDGSTS.E [R252+0x4c00c], desc[UR60][R6.64], !P0 ;  /* 0x4c00c00006fc7fae */ /* 0x0007e2000c12187c */
[----:B-1----:R-:W-:-:S05]  /*25760*/  IMAD.WIDE R156, R4, 0x4, R214 ;  /* 0x00000004049c7825 */ /* 0x002fca00078e02d6 */
[----:B------:R1:W-:Y:S04]  /*25770*/  STL.64 [R1+0x18b8], R156 ;  /* 0x0018b89c01007387 */ /* 0x0003e80000100a00 */
[----:B------:R-:W3:Y:S04]  /*25780*/  LDL.LU.64 R214, [R1+0x530] ;  /* 0x0005300001d67983 */ /* 0x000ee80000300a00 */
[----:B------:R1:W-:Y:S01]  /*25790*/  LDGSTS.E [R252+0x50000], desc[UR60][R156.64], !P6 ;  /* 0x500000009cfc7fae */ /* 0x0003e2000f12187c */
[----:B----4-:R-:W-:-:S05]  /*257a0*/  IMAD.WIDE R154, R4, 0x4, R212 ;  /* 0x00000004049a7825 */ /* 0x010fca00078e02d4 */
[----:B------:R4:W-:Y:S04]  /*257b0*/  STL.64 [R1+0x18b0], R154 ;  /* 0x0018b09a01007387 */ /* 0x0009e80000100a00 */
[----:B------:R-:W4:Y:S01]  /*257c0*/  LDL.LU.64 R212, [R1+0x528] ;  /* 0x0005280001d47983 */ /* 0x000f220000300a00 */
[----:B--2---:R-:W-:-:S03]  /*257d0*/  IMAD.WIDE R152, R4, 0x4, R230 ;  /* 0x0000000404987825 */ /* 0x004fc600078e02e6 */
[----:B------:R4:W-:Y:S04]  /*257e0*/  LDGSTS.E [R252+0x54000], desc[UR60][R154.64], !P6 ;  /* 0x540000009afc7fae */ /* 0x0009e8000f12187c */
[----:B------:R2:W-:Y:S04]  /*257f0*/  STL.64 [R1+0x18a8], R152 ;  /* 0x0018a89801007387 */ /* 0x0005e80000100a00 */
[----:B------:R2:W-:Y:S01]  /*25800*/  LDGSTS.E [R252+0x58000], desc[UR60][R152.64], !P6 ;  /* 0x5800000098fc7fae */ /* 0x0005e2000f12187c */
[----:B---3--:R-:W-:-:S05]  /*25810*/  IMAD.WIDE R6, R4, 0x4, R228 ;  /* 0x0000000404067825 */ /* 0x008fca00078e02e4 */
[----:B------:R3:W-:Y:S04]  /*25820*/  STL.64 [R1+0x18a0], R6 ;  /* 0x0018a00601007387 */ /* 0x0007e80000100a00 */
[----:B------:R-:W3:Y:S04]  /*25830*/  LDL.LU.64 R234, [R1+0x520] ;  /* 0x0005200001ea7983 */ /* 0x000ee80000300a00 */
[----:B------:R-:W3:Y:S01]  /*25840*/  LDL.LU.64 R232, [R1+0x518] ;  /* 0x0005180001e87983 */ /* 0x000ee20000300a00 */
[----:B-1----:R-:W-:-:S03]  /*25850*/  IMAD.WIDE R156, R4, 0x4, R222 ;  /* 0x00000004049c7825 */ /* 0x002fc600078e02de */
[----:B------:R3:W-:Y:S01]  /*25860*/  LDGSTS.E [R252+0x5c000], desc[UR60][R6.64], !P6 ;  /* 0x5c00000006fc7fae */ /* 0x0007e2000f12187c */
[----:B----4-:R-:W-:-:S03]  /*25870*/  IMAD.WIDE R154, R4, 0x4, R216 ;  /* 0x00000004049a7825 */ /* 0x010fc600078e02d8 */
[----:B------:R1:W-:Y:S04]  /*25880*/  STL.64 [R1+0x1898], R156 ;  /* 0x0018989c01007387 */ /* 0x0003e80000100a00 */
[----:B------:R-:W4:Y:S04]  /*25890*/  LDL.LU.64 R222, [R1+0x510] ;  /* 0x0005100001de7983 */ /* 0x000f280000300a00 */
[----:B------:R1:W-:Y:S04]  /*258a0*/  STL.64 [R1+0x1890], R154 ;  /* 0x0018909a01007387 */ /* 0x0003e80000100a00 */
[----:B------:R-:W4:Y:S01]  /*258b0*/  LDL.LU.64 R216, [R1+0x508] ;  /* 0x0005080001d87983 */ /* 0x000f220000300a00 */
[----:B--2---:R-:W-:-:S04]  /*258c0*/  IMAD.WIDE R152, R4, 0x4, R220 ;  /* 0x0000000404987825 */ /* 0x004fc800078e02dc */
[----:B---3--:R-:W-:Y:S01]  /*258d0*/  IMAD.WIDE R6, R4, 0x4, R218 ;  /* 0x0000000404067825 */ /* 0x008fe200078e02da */
        /* <DEDUP_REMOVED lines=8> */
[----:B------:R-:W-:Y:S01]  /*25960*/  ISETP.GE.U32.AND P2, PT, R5, 0x7ffffec2, PT ;  /* 0x7ffffec20500780c */ /* 0x000fe20003f46070 */
[----:B------:R-:W-:Y:S01]  /*25970*/  VIADD R5, R3, 0xffffff40 ;  /* 0xffffff4003057836 */ /* 0x000fe20000000000 */
[----:B------:R-:W4:Y:S05]  /*25980*/  LDC R158, c[0x0][0x230] ;  /* 0x00008c00ff9e7b82 */ /* 0x000f2a0000000800 */
[----:B------:R1:W-:Y:S03]  /*25990*/  LDGSTS.E [R252+0x50004], desc[UR60][R156.64], !P5 ;  /* 0x500040009cfc7fae */ /* 0x0003e6000e92187c */
[----:B------:R-:W4:Y:S01]  /*259a0*/  LDC R3, c[0x0][0x230] ;  /* 0x00008c00ff037b82 */ /* 0x000f220000000800 */
[----:B------:R2:W-:Y:S04]  /*259b0*/  LDGSTS.E [R252+0x54004], desc[UR60][R154.64], !P5 ;  /* 0x540040009afc7fae */ /* 0x0005e8000e92187c */
[----:B------:R2:W-:Y:S01]  /*259c0*/  LDGSTS.E [R252+0x58004], desc[UR60][R152.64], !P5 ;  /* 0x5800400098fc7fae */ /* 0x0005e2000e92187c */
[----:B-1----:R-:W-:-:S03]  /*259d0*/  IMAD.WIDE R156, R4, 0x4, R226 ;  /* 0x00000004049c7825 */ /* 0x002fc600078e02e2 */
[----:B------:R3:W-:Y:S01]  /*259e0*/  LDGSTS.E [R252+0x5c004], desc[UR60][R6.64], !P5 ;  /* 0x5c00400006fc7fae */ /* 0x0007e2000e92187c */
[----:B--2---:R-:W-:-:S03]  /*259f0*/  IMAD.WIDE R154, R4, 0x4, R224 ;  /* 0x00000004049a7825 */ /* 0x004fc600078e02e0 */
[----:B------:R1:W-:Y:S01]  /*25a00*/  STL.64 [R1+0x1878], R156 ;  /* 0x0018789c01007387 */ /* 0x0003e20000100a00 */
[----:B------:R-:W-:-:S03]  /*25a10*/  ISETP.GE.U32.AND P3, PT, R5, 0x7ffffec1, PT ;  /* 0x7ffffec10500780c */ /* 0x000fc60003f66070 */
[----:B------:R2:W-:Y:S04]  /*25a20*/  STL.64 [R1+0x1870], R154 ;  /* 0x0018709a01007387 */ /* 0x0005e80000100a00 */
[----:B------:R-:W4:Y:S04]  /*25a30*/  LDL.LU.64 R230, [R1+0x4f0] ;  /* 0x0004f00001e67983 */ /* 0x000f280000300a00 */
[----:B------:R1:W-:Y:S04]  /*25a40*/  LDGSTS.E [R252+0x50008], desc[UR60][R156.64], !P2 ;  /* 0x500080009cfc7fae */ /* 0x0003e8000d12187c */
[----:B------:R2:W-:Y:S01]  /*25a50*/  LDGSTS.E [R252+0x54008], desc[UR60][R154.64], !P2 ;  /* 0x540080009afc7fae */ /* 0x0005e2000d12187c */
[----:B------:R-:W-:-:S05]  /*25a60*/  IMAD.WIDE R152, R4, 0x4, R214 ;  /* 0x0000000404987825 */ /* 0x000fca00078e02d6 */
[----:B------:R4:W-:Y:S04]  /*25a70*/  STL.64 [R1+0x1868], R152 ;  /* 0x0018689801007387 */ /* 0x0009e80000100a00 */
[----:B------:R-:W4:Y:S04]  /*25a80*/  LDL.LU.64 R228, [R1+0x4e8] ;  /* 0x0004e80001e47983 */ /* 0x000f280000300a00 */
[----:B------:R4:W-:Y:S01]  /*25a90*/  LDGSTS.E [R252+0x58008], desc[UR60][R152.64], !P2 ;  /* 0x5800800098fc7fae */ /* 0x0009e2000d12187c */
[----:B---3--:R-:W-:-:S05]  /*25aa0*/  IMAD.WIDE R6, R4, 0x4, R212 ;  /* 0x0000000404067825 */ /* 0x008fca00078e02d4 */
[----:B------:R3:W-:Y:S04]  /*25ab0*/  STL.64 [R1+0x1860], R6 ;  /* 0x0018600601007387 */ /* 0x0007e80000100a00 */
[----:B------:R-:W3:Y:S04]  /*25ac0*/  LDL.LU.64 R226, [R1+0x4e0] ;  /* 0x0004e00001e27983 */ /* 0x000ee80000300a00 */
[----:B------:R-:W3:Y:S04]  /*25ad0*/  LDL.LU.64 R224, [R1+0x4d8] ;  /* 0x0004d80001e07983 */ /* 0x000ee80000300a00 */
[----:B------:R-:W3:Y:S04]  /*25ae0*/  LDL.LU.64 R214, [R1+0x4d0] ;  /* 0x0004d00001d67983 */ /* 0x000ee80000300a00 */
[----:B------:R3:W-:Y:S04]  /*25af0*/  LDGSTS.E [R252+0x5c008], desc[UR60][R6.64], !P2 ;  /* 0x5c00800006fc7fae */ /* 0x0007e8000d12187c */
[----:B------:R-:W3:Y:S01]  /*25b00*/  LDL.LU.64 R212, [R1+0x4c8] ;  /* 0x0004c80001d47983 */ /* 0x000ee20000300a00 */
[----:B-1----:R-:W-:-:S04]  /*25b10*/  IMAD.WIDE R156, R4, 0x4, R234 ;  /* 0x00000004049c7825 */ /* 0x002fc800078e02ea */
[C---:B--2---:R-:W-:Y:S01]  /*25b20*/  IMAD.WIDE R154, R4.reuse, 0x4, R232 ;  /* 0x00000004049a7825 */ /* 0x044fe200078e02e8 */
[----:B------:R1:W-:Y:S04]  /*25b30*/  STL.64 [R1+0x1858], R156 ;  /* 0x0018589c01007387 */ /* 0x0003e80000100a00 */
[----:B------:R2:W-:Y:S04]  /*25b40*/  STL.64 [R1+0x1850], R154 ;  /* 0x0018509a01007387 */ /* 0x0005e80000100a00 */
[----:B------:R1:W-:Y:S01]  /*25b50*/  LDGSTS.E [R252+0x5000c], desc[UR60][R156.64], !P3 ;  /* 0x5000c0009cfc7fae */ /* 0x0003e2000d92187c */
[----:B----4-:R-:W-:-:S03]  /*25b60*/  IMAD.WIDE R152, R4, 0x4, R222 ;  /* 0x0000000404987825 */ /* 0x010fc600078e02de */
[----:B------:R2:W-:Y:S01]  /*25b70*/  LDGSTS.E [R252+0x5400c], desc[UR60][R154.64], !P3 ;  /* 0x5400c0009afc7fae */ /* 0x0005e2000d92187c */
[----:B---3--:R-:W-:-:S03]  /*25b80*/  IMAD.WIDE R6, R4, 0x4, R216 ;  /* 0x0000000404067825 */ /* 0x008fc600078e02d8 */
[----:B------:R3:W-:Y:S04]  /*25b90*/  STL.64 [R1+0x1848], R152 ;  /* 0x0018489801007387 */ /* 0x0007e80000100a00 */
[----:B------:R4:W-:Y:S04]  /*25ba0*/  STL.64 [R1+0x1840], R6 ;  /* 0x0018400601007387 */ /* 0x0009e80000100a00 */
[----:B------:R-:W4:Y:S04]  /*25bb0*/  LDL.LU.64 R216, [R1+0x4c0] ;  /* 0x0004c00001d87983 */ /* 0x000f280000300a00 */
[----:B------:R-:W4:Y:S01]  /*25bc0*/  LDL.LU.64 R222, [R1+0x4b8] ;  /* 0x0004b80001de7983 */ /* 0x000f220000300a00 */
[----:B------:R-:W-:-:S02]  /*25bd0*/  IADD3 R5, R2, -0xdd, RZ ;  /* 0xffffff2302057810 */ /* 0x000fc40007ffe0ff */
[----:B------:R-:W2:Y:S01]  /*25be0*/  LDC R2, c[0x0][0x230] ;  /* 0x00008c00ff027b82 */ /* 0x000ea20000000800 */
[----:B------:R3:W-:Y:S01]  /*25bf0*/  LDGSTS.E [R252+0x5800c], desc[UR60][R152.64], !P3 ;  /* 0x5800c00098fc7fae */ /* 0x0007e2000d92187c */
[----:B-1----:R-:W-:-:S04]  /*25c00*/  IMAD.WIDE R156, R4, 0x4, R220 ;  /* 0x00000004049c7825 */ /* 0x002fc800078e02dc */
[----:B--2---:R-:W-:Y:S01]  /*25c10*/  IMAD.WIDE R154, R4, 0x4, R218 ;  /* 0x00000004049a7825 */ /* 0x004fe200078e02da */
[----:B------:R-:W2:Y:S04]  /*25c20*/  LDL.LU.64 R220, [R1+0x4b0] ;  /* 0x0004b00001dc7983 */ /* 0x000ea80000300a00 */
[----:B------:R1:W-:Y:S04]  /*25c30*/  STL.64 [R1+0x1170], R156 ;  /* 0x0011709c01007387 */ /* 0x0003e80000100a00 */
[----:B------:R-:W2:Y:S01]  /*25c40*/  LDL.LU.64 R218, [R1+0x4a8] ;  /* 0x0004a80001da7983 */ /* 0x000ea20000300a00 */
[----:B------:R-:W-:Y:S01]  /*25c50*/  ISETP.GE.U32.AND P4, PT, R5, 0x7ffffea4, PT ;  /* 0x7ffffea40500780c */ /* 0x000fe20003f86070 */
[----:B------:R-:W-:-:S02]  /*25c60*/  VIADD R5, R158, 0xffffff22 ;  /* 0xffffff229e057836 */ /* 0x000fc40000000000 */
[----:B------:R4:W-:Y:S01]  /*25c70*/  LDGSTS.E [R252+0x5c00c], desc[UR60][R6.64], !P3 ;  /* 0x5c00c00006fc7fae */ /* 0x0009e2000d92187c */
[----:B------:R-:W1:Y:S02]  /*25c80*/  LDC R158, c[0x0][0x230] ;  /* 0x00008c00ff9e7b82 */ /* 0x000e640000000800 */
[----:B------:R-:W-:Y:S01]  /*25c90*/  ISETP.GE.U32.AND P0, PT, R5, 0x7ffffea3, PT ;  /* 0x7ffffea30500780c */ /* 0x000fe20003f06070 */
[----:B------:R-:W-:Y:S01]  /*25ca0*/  VIADD R5, R3, 0xffffff21 ;  /* 0xffffff2103057836 */ /* 0x000fe20000000000 */
[----:B------:R4:W-:Y:S05]  /*25cb0*/  STL.64 [R1+0x1160], R154 ;  /* 0x0011609a01007387 */ /* 0x0009ea0000100a00 */
[----:B------:R4:W-:Y:S01]  /*25cc0*/  LDGSTS.E [R252+0x60000], desc[UR60][R156.64], !P4 ;  /* 0x600000009cfc7fae */ /* 0x0009e2000e12187c */
[----:B------:R-:W-:Y:S01]  /*25cd0*/  ISETP.GE.U32.AND P6, PT, R5, 0x7ffffea2, PT ;  /* 0x7ffffea20500780c */ /* 0x000fe20003fc6070 */
[----:B------:R-:W1:Y:S02]  /*25ce0*/  LDC R3, c[0x0][0x230] ;  /* 0x00008c00ff037b82 */ /* 0x000e640000000800 */
[----:B------:R4:W-:Y:S01]  /*25cf0*/  LDGSTS.E [R252+0x64000], desc[UR60][R154.64], !P4 ;  /* 0x640000009afc7fae */ /* 0x0009e2000e12187c */
[----:B------:R-:W-:-:S05]  /*25d00*/  IADD3 R5, R2, -0xe0, RZ ;  /* 0xffffff2002057810 */ /* 0x000fca0007ffe0ff */
[----:B------:R-:W1:Y:S01]  /*25d10*/  LDC R2, c[0x0][0x230] ;  /* 0x00008c00ff027b82 */ /* 0x000e620000000800 */
[----:B---3--:R-:W-:-:S05]  /*25d20*/  IMAD.WIDE R152, R4, 0x4, R230 ;  /* 0x0000000404987825 */ /* 0x008fca00078e02e6 */
[----:B------:R3:W-:Y:S04]  /*25d30*/  STL.64 [R1+0x1158], R152 ;  /* 0x0011589801007387 */ /* 0x0007e80000100a00 */
[----:B------:R3:W-:Y:S01]  /*25d40*/  LDGSTS.E [R252+0x68000], desc[UR60][R152.64], !P4 ;  /* 0x6800000098fc7fae */ /* 0x0007e2000e12187c */
[----:B------:R-:W-:Y:S01]  /*25d50*/  ISETP.GE.U32.AND P5, PT, R5, 0x7ffffea1, PT ;  /* 0x7ffffea10500780c */ /* 0x000fe20003fa6070 */
[----:B------:R-:W-:-:S05]  /*25d60*/  VIADD R5, R159, 0xffffff03 ;  /* 0xffffff039f057836 */ /* 0x000fca0000000000 */
[----:B------:R-:W-:Y:S01]  /*25d70*/  ISETP.GE.U32.AND P2, PT, R5, 0x7ffffe84, PT ;  /* 0x7ffffe840500780c */ /* 0x000fe20003f46070 */
[----:B-1----:R-:W-:Y:S02]  /*25d80*/  VIADD R5, R158, 0xffffff02 ;  /* 0xffffff029e057836 */ /* 0x002fe40000000000 */
[----:B------:R-:W-:-:S03]  /*25d90*/  VIADD R2, R2, 0xffffff00 ;  /* 0xffffff0002027836 */ /* 0x000fc60000000000 */
[----:B------:R-:W-:Y:S02]  /*25da0*/  ISETP.GE.U32.AND P3, PT, R5, 0x7ffffe83, PT ;  /* 0x7ffffe830500780c */ /* 0x000fe40003f66070 */
[----:B------:R-:W-:Y:S01]  /*25db0*/  IADD3 R5, R3, -0xff, RZ ;  /* 0xffffff0103057810 */ /* 0x000fe20007ffe0ff */
[C---:B----4-:R-:W-:Y:S02]  /*25dc0*/  IMAD.WIDE R6, R4.reuse, 0x4, R228 ;  /* 0x0000000404067825 */ /* 0x050fe400078e02e4 */
[----:B------:R-:W1:Y:S03]  /*25dd0*/  S2R R229, SR_TID.X ;  /* 0x0000000000e57919 */ /* 0x000e660000002100 */
[----:B------:R4:W-:Y:S04]  /*25de0*/  STL.64 [R1+0x1148], R6 ;  /* 0x0011480601007387 */ /* 0x0009e80000100a00 */
[----:B------:R4:W-:Y:S01]  /*25df0*/  LDGSTS.E [R252+0x6c000], desc[UR60][R6.64], !P4 ;  /* 0x6c00000006fc7fae */ /* 0x0009e2000e12187c */
[----:B------:R-:W-:-:S04]  /*25e00*/  IMAD.WIDE R156, R4, 0x4, R226 ;  /* 0x00000004049c7825 */ /* 0x000fc800078e02e2 */
[C---:B------:R-:W-:Y:S01]  /*25e10*/  IMAD.WIDE R154, R4.reuse, 0x4, R224 ;  /* 0x00000004049a7825 */ /* 0x040fe200078e02e0 */
[----:B------:R1:W-:Y:S03]  /*25e20*/  STL.64 [R1+0x1140], R156 ;  /* 0x0011409c01007387 */ /* 0x0003e60000100a00 */
[C---:B---3--:R-:W-:Y:S01]  /*25e30*/  IMAD.WIDE R152, R4.reuse, 0x4, R214 ;  /* 0x0000000404987825 */ /* 0x048fe200078e02d6 */
[----:B------:R3:W-:Y:S03]  /*25e40*/  STL.64 [R1+0x1138], R154 ;  /* 0x0011389a01007387 */ /* 0x0007e60000100a00 */
[C---:B----4-:R-:W-:Y:S01]  /*25e50*/  IMAD.WIDE R6, R4.reuse, 0x4, R212 ;  /* 0x0000000404067825 */ /* 0x050fe200078e02d4 */
[----:B------:R2:W-:Y:S04]  /*25e60*/  STL.64 [R1+0x1130], R152 ;  /* 0x0011309801007387 */ /* 0x0005e80000100a00 */
[----:B------:R4:W-:Y:S04]  /*25e70*/  STL.64 [R1+0x1128], R6 ;  /* 0x0011280601007387 */ /* 0x0009e80000100a00 */
[----:B------:R1:W-:Y:S04]  /*25e80*/  LDGSTS.E [R252+0x60004], desc[UR60][R156.64], !P0 ;  /* 0x600040009cfc7fae */ /* 0x0003e8000c12187c */
[----:B------:R-:W4:Y:S04]  /*25e90*/  LDL.LU.64 R212, [R1+0x4a0] ;  /* 0x0004a00001d47983 */ /* 0x000f280000300a00 */
[----:B------:R-:W4:Y:S04]  /*25ea0*/  LDL.LU.64 R214, [R1+0x498] ;  /* 0x0004980001d67983 */ /* 0x000f280000300a00 */
[----:B------:R3:W-:Y:S04]  /*25eb0*/  LDGSTS.E [R252+0x64004], desc[UR60][R154.64], !P0 ;  /* 0x640040009afc7fae */ /* 0x0007e8000c12187c */
[----:B------:R2:W-:Y:S04]  /*25ec0*/  LDGSTS.E [R252+0x68004], desc[UR60][R152.64], !P0 ;  /* 0x6800400098fc7fae */ /* 0x0005e8000c12187c */
[----:B------:R4:W-:Y:S01]  /*25ed0*/  LDGSTS.E [R252+0x6c004], desc[UR60][R6.64], !P0 ;  /* 0x6c00400006fc7fae */ /* 0x0009e2000c12187c */
[----:B-1----:R-:W-:-:S03]  /*25ee0*/  IMAD.WIDE R156, R4, 0x4, R216 ;  /* 0x00000004049c7825 */ /* 0x002fc600078e02d8 */
[----:B------:R-:W4:Y:S01]  /*25ef0*/  LDL.LU.64 R216, [R1+0x490] ;  /* 0x0004900001d87983 */ /* 0x000f220000300a00 */
[----:B---3--:R-:W-:-:S03]  /*25f00*/  IMAD.WIDE R154, R4, 0x4, R222 ;  /* 0x00000004049a7825 */ /* 0x008fc600078e02de */
[----:B------:R-:W3:Y:S04]  /*25f10*/  LDL.LU.64 R250, [R1+0x488] ;  /* 0x0004880001fa7983 */ /* 0x000ee80000300a00 */
[----:B------:R-:W-:Y:S04]  /*25f20*/  STL.64 [R1+0x1120], R156 ;  /* 0x0011209c01007387 */ /* 0x000fe80000100a00 */
[----:B------:R-:W-:Y:S04]  /*25f30*/  STL.64 [R1+0x1118], R154 ;  /* 0x0011189a01007387 */ /* 0x000fe80000100a00 */
[----:B------:R-:W-:Y:S04]  /*25f40*/  LDGSTS.E [R252+0x60008], desc[UR60][R156.64], !P6 ;  /* 0x600080009cfc7fae */ /* 0x000fe8000f12187c */
[----:B------:R-:W-:Y:S01]  /*25f50*/  LDGSTS.E [R252+0x64008], desc[UR60][R154.64], !P6 ;  /* 0x640080009afc7fae */ /* 0x000fe2000f12187c */
[----:B------:R-:W-:-:S04]  /*25f60*/  LOP3.LUT R229, R229, 0x7f, RZ, 0xc0, !PT ;  /* 0x0000007fe5e57812 */ /* 0x000fc800078ec0ff */
[----:B------:R-:W-:Y:S01]  /*25f70*/  ISETP.GE.AND P4, PT, R229, R2, PT ;  /* 0x00000002e500720c */ /* 0x000fe20003f86270 */
[----:B--2---:R-:W-:-:S04]  /*25f80*/  IMAD.WIDE R152, R4, 0x4, R220 ;  /* 0x0000000404987825 */ /* 0x004fc800078e02dc */
[----:B----4-:R-:W-:Y:S01]  /*25f90*/  IMAD.WIDE R6, R4, 0x4, R218 ;  /* 0x0000000404067825 */ /* 0x010fe200078e02da */
[----:B------:R1:W-:Y:S04]  /*25fa0*/  STL.64 [R1+0x1110], R152 ;  /* 0x0011109801007387 */ /* 0x0003e80000100a00 */
[----:B------:R2:W-:Y:S04]  /*25fb0*/  STL.64 [R1+0x1108], R6 ;  /* 0x0011080601007387 */ /* 0x0005e80000100a00 */
[----:B------:R-:W-:Y:S04]  /*25fc0*/  LDGSTS.E [R252+0x68008], desc[UR60][R152.64], !P6 ;  /* 0x6800800098fc7fae */ /* 0x000fe8000f12187c */
[----:B------:R-:W4:Y:S04]  /*25fd0*/  LDL.LU.64 R246, [R1+0x680] ;  /* 0x0006800001f67983 */ /* 0x000f280000300a00 */
[----:B------:R-:W-:Y:S04]  /*25fe0*/  LDGSTS.E [R252+0x6c008], desc[UR60][R6.64], !P6 ;  /* 0x6c00800006fc7fae */ /* 0x000fe8000f12187c */
[----:B-1----:R-:W4:Y:S04]  /*25ff0*/  LDL.LU.64 R152, [R1+0x660] ;  /* 0x0006600001987983 */ /* 0x002f280000300a00 */
[----:B------:R-:W4:Y:S04]  /*26000*/  LDL.LU.64 R158, [R1+0x640] ;  /* 0x00064000019e7983 */ /* 0x000f280000300a00 */
[----:B------:R-:W4:Y:S01]  /*26010*/  LDL.LU.64 R156, [R1+0x620] ;  /* 0x00062000019c7983 */ /* 0x000f220000300a00 */
[----:B------:R-:W-:-:S03]  /*26020*/  ISETP.GE.U32.AND P6, PT, R2, 0x7ffffe81, PT ;  /* 0x7ffffe810200780c */ /* 0x000fc60003fc6070 */
[----:B------:R-:W4:Y:S04]  /*26030*/  LDL.LU.64 R154, [R1+0x678] ;  /* 0x00067800019a7983 */ /* 0x000f280000300a00 */
[----:B--2---:R-:W2:Y:S04]  /*26040*/  LDL.LU.64 R6, [R1+0x670] ;  /* 0x0006700001067983 */ /* 0x004ea80000300a00 */
[----:B------:R-:W2:Y:S04]  /*26050*/  LDL.LU.64 R2, [R1+0x668] ;  /* 0x0006680001027983 */ /* 0x000ea80000300a00 */
        /* <DEDUP_REMOVED lines=8> */
[----:B------:R-:W2:Y:S01]  /*260e0*/  LDL.LU.64 R218, [R1+0x608] ;  /* 0x0006080001da7983 */ /* 0x000ea20000300a00 */
[----:B------:R-:W-:Y:S01]  /*260f0*/  UISETP.GT.AND UP1, UPT, UR6, 0x17f, UPT ;  /* 0x0000017f0600788c */ /* 0x000fe2000bf24270 */
[----:B------:R-:W-:-:S02]  /*26100*/  ISETP.GE.U32.AND P0, PT, R5, 0x7ffffe82, PT ;  /* 0x7ffffe820500780c */ /* 0x000fc40003f06070 */
[----:B------:R-:W-:-:S03]  /*26110*/  SEL R5, RZ, 0x4, P4 ;  /* 0x00000004ff057807 */ /* 0x000fc60002000000 */
[----:B------:R-:W-:-:S04]  /*26120*/  PLOP3.LUT P4, PT, PT, PT, UP1, 0x80, 0x0 ;  /* 0x000000000000781c */ /* 0x000fc80003f8f018 */
[----:B------:R-:W-:-:S04]  /*26130*/  SEL R5, R5, RZ, P4 ;  /* 0x000000ff05057207 */ /* 0x000fc80002000000 */
[----:B------:R-:W-:Y:S01]  /*26140*/  ISETP.NE.U32.AND P4, PT, R5, RZ, PT ;  /* 0x000000ff0500720c */ /* 0x000fe20003f85070 */
[----:B------:R-:W-:Y:S02]  /*26150*/  VIADD R5, R249, 0xfffffeff ;  /* 0xfffffefff9057836 */ /* 0x000fe40000000000 */
[----:B------:R-:W-:-:S04]  /*26160*/  IMAD.WIDE R212, R4, 0x4, R212 ;  /* 0x0000000404d47825 */ /* 0x000fc800078e02d4 */
[C---:B------:R-:W-:Y:S01]  /*26170*/  IMAD.WIDE R214, R4.reuse, 0x4, R214 ;  /* 0x0000000404d67825 */ /* 0x040fe200078e02d6 */
[----:B------:R-:W-:Y:S04]  /*26180*/  LDGSTS.E [R252+0x6000c], desc[UR60][R212.64], !P5 ;  /* 0x6000c000d4fc7fae */ /* 0x000fe8000e92187c */
[----:B------:R-:W-:Y:S04]  /*26190*/  LDGSTS.E [R252+0x6400c], desc[UR60][R214.64], !P5 ;  /* 0x6400c000d6fc7fae */ /* 0x000fe8000e92187c */
[----:B------:R1:W-:Y:S04]  /*261a0*/  STL.64 [R1+0x1100], R212 ;  /* 0x001100d401007387 */ /* 0x0003e80000100a00 */
[----:B------:R3:W-:Y:S01]  /*261b0*/  STL.64 [R1+0x10f8], R214 ;  /* 0x0010f8d601007387 */ /* 0x0007e20000100a00 */
[----:B------:R-:W-:-:S03]  /*261c0*/  IMAD.WIDE R216, R4, 0x4, R216 ;  /* 0x0000000404d87825 */ /* 0x000fc600078e02d8 */
[----:B-1----:R-:W2:Y:S01]  /*261d0*/  LDL.LU.64 R212, [R1+0x3598] ;  /* 0x0035980001d47983 */ /* 0x002ea20000300a00 */
[----:B---3--:R-:W-:-:S03]  /*261e0*/  IMAD.WIDE R250, R4, 0x4, R250 ;  /* 0x0000000404fa7825 */ /* 0x008fc600078e02fa */
[----:B------:R-:W-:Y:S04]  /*261f0*/  LDGSTS.E [R252+0x6800c], desc[UR60][R216.64], !P5 ;  /* 0x6800c000d8fc7fae */ /* 0x000fe8000e92187c */
[----:B------:R1:W-:Y:S01]  /*26200*/  LDGSTS.E [R252+0x6c00c], desc[UR60][R250.64], !P5 ;  /* 0x6c00c000fafc7fae */ /* 0x0003e2000e92187c */
[----:B------:R-:W-:Y:S02]  /*26210*/  ISETP.GE.U32.AND P5, PT, R5, 0x7ffffe80, PT ;  /* 0x7ffffe800500780c */ /* 0x000fe40003fa6070 */
[----:B------:R-:W-:Y:S01]  /*26220*/  SHF.L.U32 R5, R248, 0x7, RZ ;  /* 0x00000007f8057819 */ /* 0x000fe200000006ff */
[----:B------:R3:W-:Y:S04]  /*26230*/  STL.64 [R1+0x10f0], R216 ;  /* 0x0010f0d801007387 */ /* 0x0007e80000100a00 */
[----:B------:R-:W2:Y:S04]  /*26240*/  LDL.LU.64 R214, [R1+0x3590] ;  /* 0x0035900001d67983 */ /* 0x000ea80000300a00 */
[----:B------:R1:W-:Y:S04]  /*26250*/  STL.64 [R1+0x10e0], R250 ;  /* 0x0010e0fa01007387 */ /* 0x0003e80000100a00 */
[----:B---3--:R-:W3:Y:S01]  /*26260*/  LDL.LU.64 R216, [R1+0x3588] ;  /* 0x0035880001d87983 */ /* 0x008ee20000300a00 */
[----:B-1----:R-:W-:-:S04]  /*26270*/  IMAD.WIDE R250, R4, 0x4, R240 ;  /* 0x0000000404fa7825 */ /* 0x002fc800078e02f0 */
[----:B----4-:R-:W-:-:S04]  /*26280*/  IMAD.WIDE R248, R4, 0x4, R246 ;  /* 0x0000000404f87825 */ /* 0x010fc800078e02f6 */
[C---:B------:R-:W-:Y:S01]  /*26290*/  IMAD.WIDE R152, R4.reuse, 0x4, R152 ;  /* 0x0000000404987825 */ /* 0x040fe200078e0298 */
[----:B------:R-:W-:Y:S03]  /*262a0*/  STL.64 [R1+0x10b0], R248 ;  /* 0x0010b0f801007387 */ /* 0x000fe60000100a00 */
[C---:B------:R-:W-:Y:S01]  /*262b0*/  IMAD.WIDE R246, R4.reuse, 0x4, R158 ;  /* 0x0000000404f67825 */ /* 0x040fe200078e029e */
[----:B------:R1:W-:Y:S03]  /*262c0*/  STL.64 [R1+0x2000], R152 ;  /* 0x0020009801007387 */ /* 0x0003e60000100a00 */
[C---:B------:R-:W-:Y:S01]  /*262d0*/  IMAD.WIDE R158, R4.reuse, 0x4, R156 ;  /* 0x00000004049e7825 */ /* 0x040fe200078e029c */
[----:B------:R-:W-:Y:S03]  /*262e0*/  STL.64 [R1+0x2008], R246 ;  /* 0x002008f601007387 */ /* 0x000fe60000100a00 */
[C---:B------:R-:W-:Y:S01]  /*262f0*/  IMAD.WIDE R156, R4.reuse, 0x4, R154 ;  /* 0x00000004049c7825 */ /* 0x040fe200078e029a */
[----:B------:R-:W-:Y:S03]  /*26300*/  STL.64 [R1+0x2010], R158 ;  /* 0x0020109e01007387 */ /* 0x000fe60000100a00 */
[----:B-1----:R-:W-:-:S04]  /*26310*/  IMAD.WIDE R152, R4, 0x4, R242 ;  /* 0x0000000404987825 */ /* 0x002fc800078e02f2 */
[C---:B--2---:R-:W-:Y:S01]  /*26320*/  IMAD.WIDE R154, R4.reuse, 0x4, R6 ;  /* 0x00000004049a7825 */ /* 0x044fe200078e0206 */
[----:B------:R1:W-:Y:S03]  /*26330*/  STL.64 [R1+0x2030], R152 ;  /* 0x0020309801007387 */ /* 0x0003e60000100a00 */
[C---:B------:R-:W-:Y:S01]  /*26340*/  IMAD.WIDE R6, R4.reuse, 0x4, R234 ;  /* 0x0000000404067825 */ /* 0x040fe200078e02ea */
[----:B------:R-:W-:Y:S04]  /*26350*/  STL.64 [R1+0x10a8], R156 ;  /* 0x0010a89c01007387 */ /* 0x000fe80000100a00 */
[----:B------:R-:W-:Y:S01]  /*26360*/  STL.64 [R1+0x10a0], R154 ;  /* 0x0010a09a01007387 */ /* 0x000fe20000100a00 */
[----:B-1----:R-:W-:-:S04]  /*26370*/  IMAD.WIDE R152, R4, 0x4, R2 ;  /* 0x0000000404987825 */ /* 0x002fc800078e0202 */
[C---:B------:R-:W-:Y:S01]  /*26380*/  IMAD.WIDE R2, R4.reuse, 0x4, R232 ;  /* 0x0000000404027825 */ /* 0x040fe200078e02e8 */
[----:B------:R1:W-:Y:S04]  /*26390*/  STL.64 [R1+0x1098], R152 ;  /* 0x0010989801007387 */ /* 0x0003e80000100a00 */
[----:B------:R2:W-:Y:S04]  /*263a0*/  STL.64 [R1+0x1090], R6 ;  /* 0x0010900601007387 */ /* 0x0005e80000100a00 */
[----:B------:R4:W-:Y:S01]  /*263b0*/  STL.64 [R1+0x1088], R2 ;  /* 0x0010880201007387 */ /* 0x0009e20000100a00 */
[----:B-1----:R-:W-:-:S04]  /*263c0*/  IMAD.WIDE R152, R4, 0x4, R230 ;  /* 0x0000000404987825 */ /* 0x002fc800078e02e6 */
[C---:B--2---:R-:W-:Y:S01]  /*263d0*/  IMAD.WIDE R6, R4.reuse, 0x4, R228 ;  /* 0x0000000404067825 */ /* 0x044fe200078e02e4 */
[----:B------:R1:W-:Y:S03]  /*263e0*/  STL.64 [R1+0x1078], R152 ;  /* 0x0010789801007387 */ /* 0x0003e60000100a00 */
[C---:B----4-:R-:W-:Y:S01]  /*263f0*/  IMAD.WIDE R2, R4.reuse, 0x4, R226 ;  /* 0x0000000404027825 */ /* 0x050fe200078e02e2 */
[----:B------:R2:W-:Y:S04]  /*26400*/  STL.64 [R1+0x1070], R6 ;  /* 0x0010700601007387 */ /* 0x0005e80000100a00 */
[----:B------:R4:W-:Y:S01]  /*26410*/  STL.64 [R1+0x1060], R2 ;  /* 0x0010600201007387 */ /* 0x0009e20000100a00 */
[----:B-1----:R-:W-:-:S04]  /*26420*/  IMAD.WIDE R152, R4, 0x4, R224 ;  /* 0x0000000404987825 */ /* 0x002fc800078e02e0 */
[C---:B--2---:R-:W-:Y:S01]  /*26430*/  IMAD.WIDE R6, R4.reuse, 0x4, R222 ;  /* 0x0000000404067825 */ /* 0x044fe200078e02de */
[----:B------:R-:W-:Y:S04]  /*26440*/  STL.64 [R1+0x1058], R152 ;  /* 0x0010589801007387 */ /* 0x000fe80000100a00 */
[----:B------:R-:W2:Y:S04]  /*26450*/  LDL.LU.64 R230, [R1+0x480] ;  /* 0x0004800001e67983 */ /* 0x000ea80000300a00 */
[----:B------:R-:W-:Y:S04]  /*26460*/  STL.64 [R1+0x1050], R6 ;  /* 0x0010500601007387 */ /* 0x000fe80000100a00 */
[----:B------:R-:W3:Y:S01]  /*26470*/  LDL.LU.64 R228, [R1+0x478] ;  /* 0x0004780001e47983 */ /* 0x000ee20000300a00 */
[----:B----4-:R-:W-:-:S05]  /*26480*/  IMAD.WIDE R2, R4, 0x4, R220 ;  /* 0x0000000404027825 */ /* 0x010fca00078e02dc */
[----:B------:R1:W-:Y:S04]  /*26490*/  STL.64 [R1+0x1040], R2 ;  /* 0x0010400201007387 */ /* 0x0003e80000100a00 */
[----:B------:R-:W4:Y:S04]  /*264a0*/  LDL.LU.64 R226, [R1+0x470] ;  /* 0x0004700001e27983 */ /* 0x000f280000300a00 */
[----:B------:R-:W4:Y:S01]  /*264b0*/  LDL.LU.64 R224, [R1+0x460] ;  /* 0x0004600001e07983 */ /* 0x000f220000300a00 */
[----:B-1----:R-:W-:-:S05]  /*264c0*/  IMAD.WIDE R2, R4, 0x4, R218 ;  /* 0x0000000404027825 */ /* 0x002fca00078e02da */
[----:B------:R1:W-:Y:S04]  /*264d0*/  STL.64 [R1+0x1038], R2 ;  /* 0x0010380201007387 */ /* 0x0003e80000100a00 */
[----:B------:R-:W4:Y:S04]  /*264e0*/  LDL.LU.64 R222, [R1+0x458] ;  /* 0x0004580001de7983 */ /* 0x000f280000300a00 */
[----:B------:R-:W4:Y:S04]  /*264f0*/  LDL.LU.64 R152, [R1+0x450] ;  /* 0x0004500001987983 */ /* 0x000f280000300a00 */
[----:B------:R-:W4:Y:S01]  /*26500*/  LDL.LU.64 R158, [R1+0x448] ;  /* 0x00044800019e7983 */ /* 0x000f220000300a00 */
[----:B------:R-:W-:-:S03]  /*26510*/  IMAD.WIDE R248, R4, 0x4, R238 ;  /* 0x0000000404f87825 */ /* 0x000fc600078e02ee */
[----:B------:R-:W4:Y:S01]  /*26520*/  LDL.LU.64 R156, [R1+0x440] ;  /* 0x00044000019c7983 */ /* 0x000f220000300a00 */
[----:B------:R-:W-:-:S03]  /*26530*/  VIADD R239, R245, 0x100000 ;  /* 0x00100000f5ef7836 */ /* 0x000fc60000000000 */
[----:B------:R-:W4:Y:S01]  /*26540*/  LDL.LU.64 R154, [R1+0x438] ;  /* 0x00043800019a7983 */ /* 0x000f220000300a00 */
[----:B------:R-:W-:-:S03]  /*26550*/  VIADD R238, R245, 0x100000 ;  /* 0x00100000f5ee7836 */ /* 0x000fc60000000000 */
[----:B------:R-:W4:Y:S04]  /*26560*/  LDL.LU.64 R218, [R1+0x430] ;  /* 0x0004300001da7983 */ /* 0x000f280000300a00 */
[----:B------:R-:W4:Y:S04]  /*26570*/  LDL.LU.64 R6, [R1+0x428] ;  /* 0x0004280001067983 */ /* 0x000f280000300a00 */
[----:B-1----:R-:W4:Y:S04]  /*26580*/  LDL.LU.64 R2, [R1+0x420] ;  /* 0x0004200001027983 */ /* 0x002f280000300a00 */
[----:B------:R-:W4:Y:S04]  /*26590*/  LDL.LU.64 R220, [R1+0x418] ;  /* 0x0004180001dc7983 */ /* 0x000f280000300a00 */
[----:B------:R-:W4:Y:S04]  /*265a0*/  LDL.LU.64 R234, [R1+0x410] ;  /* 0x0004100001ea7983 */ /* 0x000f280000300a00 */
[----:B------:R-:W-:Y:S04]  /*265b0*/  STL.64 [R1+0x2028], R250 ;  /* 0x002028fa01007387 */ /* 0x000fe80000100a00 */
[----:B------:R-:W-:Y:S04]  /*265c0*/  STL.64 [R1+0x3408], R250 ;  /* 0x003408fa01007387 */ /* 0x000fe80000100a00 */
[----:B------:R1:W-:Y:S04]  /*265d0*/  STL.64 [R1+0x3410], R238 ;  /* 0x003410ee01007387 */ /* 0x0003e80000100a00 */
[----:B-1----:R-:W4:Y:S01]  /*265e0*/  LDL.LU.64 R238, [R1+0x468] ;  /* 0x0004680001ee7983 */ /* 0x002f220000300a00 */
[----:B------:R-:W-:Y:S01]  /*265f0*/  IMAD.WIDE R246, R4, 0x4, R236 ;  /* 0x0000000404f67825 */ /* 0x000fe200078e02ec */
[----:B------:R-:W-:-:S02]  /*26600*/  IADD3 R237, R245, 0x100000, RZ ;  /* 0x00100000f5ed7810 */ /* 0x000fc40007ffe0ff */
[----:B------:R-:W-:Y:S01]  /*26610*/  STL.64 [R1+0x2020], R248 ;  /* 0x002020f801007387 */ /* 0x000fe20000100a00 */
[----:B------:R-:W-:-:S03]  /*26620*/  VIADD R236, R245, 0x100000 ;  /* 0x00100000f5ec7836 */ /* 0x000fc60000000000 */
[----:B------:R-:W-:Y:S04]  /*26630*/  STL.64 [R1+0x3418], R248 ;  /* 0x003418f801007387 */ /* 0x000fe80000100a00 */
[----:B------:R-:W-:Y:S04]  /*26640*/  STL.64 [R1+0x2018], R246 ;  /* 0x002018f601007387 */ /* 0x000fe80000100a00 */
[----:B------:R-:W-:Y:S04]  /*26650*/  STL.64 [R1+0x3420], R246 ;  /* 0x003420f601007387 */ /* 0x000fe80000100a00 */
[----:B------:R4:W-:Y:S04]  /*26660*/  STL.64 [R1+0x3428], R236 ;  /* 0x003428ec01007387 */ /* 0x0009e80000100a00 */
[----:B------:R-:W4:Y:S01]  /*26670*/  LDL.LU.64 R250, [R1+0x408] ;  /* 0x0004080001fa7983 */ /* 0x000f220000300a00 */
[----:B--2---:R-:W-:-:S05]  /*26680*/  IMAD.WIDE R230, R5, 0x4, R230 ;  /* 0x0000000405e67825 */ /* 0x004fca00078e02e6 */
[----:B------:R1:W-:Y:S01]  /*26690*/  STL.64 [R1+0x1030], R230 ;  /* 0x001030e601007387 */ /* 0x0003e20000100a00 */
[----:B---3--:R-:W-:-:S03]  /*266a0*/  IMAD.WIDE R228, R5, 0x4, R228 ;  /* 0x0000000405e47825 */ /* 0x008fc600078e02e4 */
[----:B------:R-:W2:Y:S04]  /*266b0*/  LDL.LU.64 R240, [R1+0x400] ;  /* 0x0004000001f07983 */ /* 0x000ea80000300a00 */
[----:B------:R3:W-:Y:S04]  /*266c0*/  STL.64 [R1+0x1028], R228 ;  /* 0x001028e401007387 */ /* 0x0007e80000100a00 */
[----:B------:R-:W2:Y:S04]  /*266d0*/  LDL.LU.64 R242, [R1+0x3f8] ;  /* 0x0003f80001f27983 */ /* 0x000ea80000300a00 */
[----:B------:R-:W2:Y:S01]  /*266e0*/  LDL.LU.64 R232, [R1+0x3f0] ;  /* 0x0003f00001e87983 */ /* 0x000ea20000300a00 */
[----:B----4-:R-:W-:-:S03]  /*266f0*/  IMAD.WIDE R236, R5, 0x4, R226 ;  /* 0x0000000405ec7825 */ /* 0x010fc600078e02e2 */
[----:B-1----:R-:W4:Y:S04]  /*26700*/  LDL.LU.64 R230, [R1+0x3e8] ;  /* 0x0003e80001e67983 */ /* 0x002f280000300a00 */
[----:B---3--:R-:W3:Y:S04]  /*26710*/  LDL.LU.64 R228, [R1+0x3e0] ;  /* 0x0003e00001e47983 */ /* 0x008ee80000300a00 */
[----:B------:R-:W3:Y:S04]  /*26720*/  LDL.LU.64 R226, [R1+0x3d8] ;  /* 0x0003d80001e27983 */ /* 0x000ee80000300a00 */
[----:B------:R1:W-:Y:S02]  /*26730*/  STL.64 [R1+0x1020], R236 ;  /* 0x001020ec01007387 */ /* 0x0003e40000100a00 */
[----:B-1----:R-:W-:-:S04]  /*26740*/  IMAD.WIDE R236, R5, 0x4, R222 ;  /* 0x0000000405ec7825 */ /* 0x002fc800078e02de */
[----:B------:R-:W-:-:S04]  /*26750*/  IMAD.WIDE R158, R5, 0x4, R158 ;  /* 0x00000004059e7825 */ /* 0x000fc800078e029e */
[----:B------:R-:W-:-:S04]  /*26760*/  IMAD.WIDE R246, R5, 0x4, R238 ;  /* 0x0000000405f67825 */ /* 0x000fc800078e02ee */
[C---:B------:R-:W-:Y:S01]  /*26770*/  IMAD.WIDE R238, R5.reuse, 0x4, R224 ;  /* 0x0000000405ee7825 */ /* 0x040fe200078e02e0 */
[----:B------:R-:W-:Y:S04]  /*26780*/  STL.64 [R1+0x1018], R246 ;  /* 0x001018f601007387 */ /* 0x000fe80000100a00 */
[----:B------:R-:W3:Y:S04]  /*26790*/  LDL.LU.64 R224, [R1+0x3d0] ;  /* 0x0003d00001e07983 */ /* 0x000ee80000300a00 */
[----:B------:R-:W-:Y:S04]  /*267a0*/  STL.64 [R1+0x1010], R238 ;  /* 0x001010ee01007387 */ /* 0x000fe80000100a00 */
[----:B------:R-:W3:Y:S04]  /*267b0*/  LDL.LU.64 R222, [R1+0x3c8] ;  /* 0x0003c80001de7983 */ /* 0x000ee80000300a00 */
[----:B------:R1:W-:Y:S02]  /*267c0*/  STL.64 [R1+0x1008], R236 ;  /* 0x001008ec01007387 */ /* 0x0003e40000100a00 */
[----:B-1----:R-:W-:-:S04]  /*267d0*/  IMAD.WIDE R236, R5, 0x4, R152 ;  /* 0x0000000405ec7825 */ /* 0x002fc800078e0298 */
[C---:B------:R-:W-:Y:S01]  /*267e0*/  IMAD.WIDE R152, R5.reuse, 0x4, R156 ;  /* 0x0000000405987825 */ /* 0x040fe200078e029c */
[----:B------:R-:W-:Y:S03]  /*267f0*/  STL.64 [R1+0xff8], R236 ;  /* 0x000ff8ec01007387 */ /* 0x000fe60000100a00 */
[C---:B------:R-:W-:Y:S01]  /*26800*/  IMAD.WIDE R156, R5.reuse, 0x4, R154 ;  /* 0x00000004059c7825 */ /* 0x040fe200078e029a */
[----:B------:R-:W-:Y:S03]  /*26810*/  STL.64 [R1+0xff0], R158 ;  /* 0x000ff09e01007387 */ /* 0x000fe60000100a00 */
[C---:B------:R-:W-:Y:S01]  /*26820*/  IMAD.WIDE R154, R5.reuse, 0x4, R218 ;  /* 0x00000004059a7825 */ /* 0x040fe200078e02da */
[----:B------:R1:W-:Y:S04]  /*26830*/  STL.64 [R1+0xfe8], R152 ;  /* 0x000fe89801007387 */ /* 0x0003e80000100a00 */
[----:B-1----:R-:W3:Y:S04]  /*26840*/  LDL.LU.64 R152, [R1+0x3c0] ;  /* 0x0003c00001987983 */ /* 0x002ee80000300a00 */
[----:B------:R-:W-:Y:S04]  /*26850*/  STL.64 [R1+0xfe0], R156 ;  /* 0x000fe09c01007387 */ /* 0x000fe80000100a00 */
[----:B------:R-:W3:Y:S04]  /*26860*/  LDL.LU.64 R158, [R1+0x3b8] ;  /* 0x0003b800019e7983 */ /* 0x000ee80000300a00 */
[----:B------:R1:W-:Y:S04]  /*26870*/  STL.64 [R1+0xfd8], R154 ;  /* 0x000fd89a01007387 */ /* 0x0003e80000100a00 */
[----:B------:R-:W3:Y:S01]  /*26880*/  LDL.LU.64 R218, [R1+0x3b0] ;  /* 0x0003b00001da7983 */ /* 0x000ee20000300a00 */
[----:B-1----:R-:W-:-:S04]  /*26890*/  IMAD.WIDE R154, R5, 0x4, R6 ;  /* 0x00000004059a7825 */ /* 0x002fc800078e0206 */
[C---:B------:R-:W-:Y:S01]  /*268a0*/  IMAD.WIDE R6, R5.reuse, 0x4, R2 ;  /* 0x0000000405067825 */ /* 0x040fe200078e0202 */
[----:B------:R1:W-:Y:S03]  /*268b0*/  STL.64 [R1+0xfd0], R154 ;  /* 0x000fd09a01007387 */ /* 0x0003e60000100a00 */
[C---:B------:R-:W-:Y:S01]  /*268c0*/  IMAD.WIDE R2, R5.reuse, 0x4, R220 ;  /* 0x0000000405027825 */ /* 0x040fe200078e02dc */
[----:B------:R-:W3:Y:S04]  /*268d0*/  LDL.LU.64 R156, [R1+0x3a8] ;  /* 0x0003a800019c7983 */ /* 0x000ee80000300a00 */
[----:B------:R1:W-:Y:S04]  /*268e0*/  STL.64 [R1+0xfc8], R6 ;  /* 0x000fc80601007387 */ /* 0x0003e80000100a00 */
[----:B-1----:R-:W3:Y:S04]  /*268f0*/  LDL.LU.64 R154, [R1+0x3a0] ;  /* 0x0003a000019a7983 */ /* 0x002ee80000300a00 */
[----:B------:R1:W-:Y:S04]  /*26900*/  STL.64 [R1+0xfc0], R2 ;  /* 0x000fc00201007387 */ /* 0x0003e80000100a00 */
[----:B------:R-:W3:Y:S04]  /*26910*/  LDL.LU.64 R6, [R1+0x398] ;  /* 0x0003980001067983 */ /* 0x000ee80000300a00 */
[----:B------:R-:W3:Y:S01]  /*26920*/  LDL.LU.64 R220, [R1+0x390] ;  /* 0x0003900001dc7983 */ /* 0x000ee20000300a00 */
[----:B------:R-:W-:-:S03]  /*26930*/  IMAD.WIDE R236, R5, 0x4, R234 ;  /* 0x0000000405ec7825 */ /* 0x000fc600078e02ea */
[----:B-1----:R-:W3:Y:S04]  /*26940*/  LDL.LU.64 R2, [R1+0x388] ;  /* 0x0003880001027983 */ /* 0x002ee80000300a00 */
[----:B------:R-:W3:Y:S01]  /*26950*/  LDL.LU.64 R234, [R1+0x380] ;  /* 0x0003800001ea7983 */ /* 0x000ee20000300a00 */
[----:B------:R-:W-:-:S03]  /*26960*/  IMAD.WIDE R246, R5, 0x4, R250 ;  /* 0x0000000405f67825 */ /* 0x000fc600078e02fa */
[----:B------:R1:W-:Y:S04]  /*26970*/  STL.64 [R1+0xfb8], R236 ;  /* 0x000fb8ec01007387 */ /* 0x0003e80000100a00 */
[----:B------:R-:W-:Y:S01]  /*26980*/  STL.64 [R1+0xfb0], R246 ;  /* 0x000fb0f601007387 */ /* 0x000fe20000100a00 */
[----:B--2---:R-:W-:-:S04]  /*26990*/  IMAD.WIDE R238, R5, 0x4, R240 ;  /* 0x0000000405ee7825 */ /* 0x004fc800078e02f0 */
[C---:B-1----:R-:W-:Y:S01]  /*269a0*/  IMAD.WIDE R236, R5.reuse, 0x4, R242 ;  /* 0x0000000405ec7825 */ /* 0x042fe200078e02f2 */
[----:B------:R-:W-:Y:S03]  /*269b0*/  STL.64 [R1+0xfa8], R238 ;  /* 0x000fa8ee01007387 */ /* 0x000fe60000100a00 */
[C---:B------:R-:W-:Y:S01]  /*269c0*/  IMAD.WIDE R232, R5.reuse, 0x4, R232 ;  /* 0x0000000405e87825 */ /* 0x040fe200078e02e8 */
[----:B------:R-:W-:Y:S04]  /*269d0*/  STL.64 [R1+0xfa0], R236 ;  /* 0x000fa0ec01007387 */ /* 0x000fe80000100a00 */
[----:B------:R1:W-:Y:S04]  /*269e0*/  STL.64 [R1+0xf98], R232 ;  /* 0x000f98e801007387 */ /* 0x0003e80000100a00 */
[----:B-1----:R-:W2:Y:S01]  /*269f0*/  LDL.LU.64 R232, [R1+0x378] ;  /* 0x0003780001e87983 */ /* 0x002ea20000300a00 */
[----:B----4-:R-:W-:-:S04]  /*26a00*/  IMAD.WIDE R230, R5, 0x4, R230 ;  /* 0x0000000405e67825 */ /* 0x010fc800078e02e6 */
[C---:B---3--:R-:W-:Y:S01]  /*26a10*/  IMAD.WIDE R228, R5.reuse, 0x4, R228 ;  /* 0x0000000405e47825 */ /* 0x048fe200078e02e4 */
[----:B------:R1:W-:Y:S03]  /*26a20*/  STL.64 [R1+0xf90], R230 ;  /* 0x000f90e601007387 */ /* 0x0003e60000100a00 */
[C---:B------:R-:W-:Y:S01]  /*26a30*/  IMAD.WIDE R226, R5.reuse, 0x4, R226 ;  /* 0x0000000405e27825 */ /* 0x040fe200078e02e2 */
[----:B------:R3:W-:Y:S04]  /*26a40*/  STL.64 [R1+0xf88], R228 ;  /* 0x000f88e401007387 */ /* 0x0007e80000100a00 */
[----:B------:R-:W4:Y:S04]  /*26a50*/  LDL.LU.64 R238, [R1+0x370] ;  /* 0x0003700001ee7983 */ /* 0x000f280000300a00 */
[----:B-1----:R-:W4:Y:S04]  /*26a60*/  LDL.LU.64 R230, [R1+0x368] ;  /* 0x0003680001e67983 */ /* 0x002f280000300a00 */
[----:B------:R1:W-:Y:S04]  /*26a70*/  STL.64 [R1+0xf80], R226 ;  /* 0x000f80e201007387 */ /* 0x0003e80000100a00 */
[----:B---3--:R-:W3:Y:S04]  /*26a80*/  LDL.LU.64 R228, [R1+0x360] ;  /* 0x0003600001e47983 */ /* 0x008ee80000300a00 */
[----:B------:R-:W3:Y:S01]  /*26a90*/  LDL.LU.64 R240, [R1+0x358] ;  /* 0x0003580001f07983 */ /* 0x000ee20000300a00 */
[----:B------:R-:W-:-:S05]  /*26aa0*/  IMAD.WIDE R224, R5, 0x4, R224 ;  /* 0x0000000405e07825 */ /* 0x000fca00078e02e0 */
[----:B------:R1:W-:Y:S01]  /*26ab0*/  STL.64 [R1+0xf78], R224 ;  /* 0x000f78e001007387 */ /* 0x0003e20000100a00 */
[----:B------:R-:W-:-:S03]  /*26ac0*/  IMAD.WIDE R222, R5, 0x4, R222 ;  /* 0x0000000405de7825 */ /* 0x000fc600078e02de */
[----:B------:R-:W3:Y:S04]  /*26ad0*/  LDL.LU.64 R242, [R1+0x350] ;  /* 0x0003500001f27983 */ /* 0x000ee80000300a00 */
[----:B------:R1:W-:Y:S04]  /*26ae0*/  STL.64 [R1+0xf70], R222 ;  /* 0x000f70de01007387 */ /* 0x0003e80000100a00 */
[----:B-1----:R-:W3:Y:S04]  /*26af0*/  LDL.LU.64 R226, [R1+0x348] ;  /* 0x0003480001e27983 */ /* 0x002ee80000300a00 */
[----:B------:R-:W3:Y:S04]  /*26b00*/  LDL.LU.64 R224, [R1+0x340] ;  /* 0x0003400001e07983 */ /* 0x000ee80000300a00 */
[----:B------:R-:W3:Y:S01]  /*26b10*/  LDL.LU.64 R222, [R1+0x338] ;  /* 0x0003380001de7983 */ /* 0x000ee20000300a00 */
[----:B------:R-:W-:-:S05]  /*26b20*/  IMAD.WIDE R152, R5, 0x4, R152 ;  /* 0x0000000405987825 */ /* 0x000fca00078e0298 */
[----:B------:R1:W-:Y:S01]  /*26b30*/  STL.64 [R1+0xf68], R152 ;  /* 0x000f689801007387 */ /* 0x0003e20000100a00 */
[----:B------:R-:W-:-:S04]  /*26b40*/  IMAD.WIDE R158, R5, 0x4, R158 ;  /* 0x00000004059e7825 */ /* 0x000fc800078e029e */
[C---:B------:R-:W-:Y:S01]  /*26b50*/  IMAD.WIDE R218, R5.reuse, 0x4, R218 ;  /* 0x0000000405da7825 */ /* 0x040fe200078e02da */
[----:B-1----:R-:W3:Y:S04]  /*26b60*/  LDL.LU.64 R152, [R1+0x330] ;  /* 0x0003300001987983 */ /* 0x002ee80000300a00 */
[----:B------:R1:W-:Y:S04]  /*26b70*/  STL.64 [R1+0xf60], R158 ;  /* 0x000f609e01007387 */ /* 0x0003e80000100a00 */
[----:B-1----:R-:W3:Y:S04]  /*26b80*/  LDL.LU.64 R158, [R1+0x328] ;  /* 0x00032800019e7983 */ /* 0x002ee80000300a00 */
[----:B------:R1:W-:Y:S01]  /*26b90*/  STL.64 [R1+0xf58], R218 ;  /* 0x000f58da01007387 */ /* 0x0003e20000100a00 */
[----:B------:R-:W-:-:S04]  /*26ba0*/  IMAD.WIDE R236, R5, 0x4, R156 ;  /* 0x0000000405ec7825 */ /* 0x000fc800078e029c */
[C---:B------:R-:W-:Y:S01]  /*26bb0*/  IMAD.WIDE R156, R5.reuse, 0x4, R154 ;  /* 0x00000004059c7825 */ /* 0x040fe200078e029a */
[----:B-1----:R-:W3:Y:S04]  /*26bc0*/  LDL.LU.64 R218, [R1+0x320] ;  /* 0x0003200001da7983 */ /* 0x002ee80000300a00 */
[----:B------:R-:W-:Y:S01]  /*26bd0*/  STL.64 [R1+0xf50], R236 ;  /* 0x000f50ec01007387 */ /* 0x000fe20000100a00 */
[----:B------:R-:W-:-:S03]  /*26be0*/  IMAD.WIDE R154, R5, 0x4, R220 ;  /* 0x00000004059a7825 */ /* 0x000fc600078e02dc */
[----:B------:R-:W-:Y:S04]  /*26bf0*/  STL.64 [R1+0xf48], R156 ;  /* 0x000f489c01007387 */ /* 0x000fe80000100a00 */
[----:B------:R-:W3:Y:S01]  /*26c00*/  LDL.LU.64 R220, [R1+0x318] ;  /* 0x0003180001dc7983 */ /* 0x000ee20000300a00 */
[----:B------:R-:W-:-:S05]  /*26c10*/  IMAD.WIDE R6, R5, 0x4, R6 ;  /* 0x0000000405067825 */ /* 0x000fca00078e0206 */
[----:B------:R1:W-:Y:S04]  /*26c20*/  STL.64 [R1+0xf40], R6 ;  /* 0x000f400601007387 */ /* 0x0003e80000100a00 */
[----:B------:R1:W-:Y:S04]  /*26c30*/  STL.64 [R1+0xf38], R154 ;  /* 0x000f389a01007387 */ /* 0x0003e80000100a00 */
[----:B------:R-:W3:Y:S01]  /*26c40*/  LDL.LU.64 R250, [R1+0x310] ;  /* 0x0003100001fa7983 */ /* 0x000ee20000300a00 */
[----:B-1----:R-:W-:-:S04]  /*26c50*/  IMAD.WIDE R6, R5, 0x4, R2 ;  /* 0x0000000405067825 */ /* 0x002fc800078e0202 */
[C---:B------:R-:W-:Y:S01]  /*26c60*/  IMAD.WIDE R2, R5.reuse, 0x4, R234 ;  /* 0x0000000405027825 */ /* 0x040fe200078e02ea */
[----:B------:R1:W-:Y:S04]  /*26c70*/  STL.64 [R1+0xf30], R6 ;  /* 0x000f300601007387 */ /* 0x0003e80000100a00 */
[----:B------:R-:W3:Y:S04]  /*26c80*/  LDL.LU.64 R156, [R1+0x308] ;  /* 0x00030800019c7983 */ /* 0x000ee80000300a00 */
[----:B------:R1:W-:Y:S04]  /*26c90*/  STL.64 [R1+0xf28], R2 ;  /* 0x000f280201007387 */ /* 0x0003e80000100a00 */
[----:B------:R-:W3:Y:S04]  /*26ca0*/  LDL.LU.64 R154, [R1+0x300] ;  /* 0x00030000019a7983 */ /* 0x000ee80000300a00 */
[----:B-1----:R-:W3:Y:S04]  /*26cb0*/  LDL.LU.64 R6, [R1+0x2f8] ;  /* 0x0002f80001067983 */ /* 0x002ee80000300a00 */
[----:B------:R-:W3:Y:S04]  /*26cc0*/  LDL.LU.64 R2, [R1+0x2f0] ;  /* 0x0002f00001027983 */ /* 0x000ee80000300a00 */
[----:B------:R-:W3:Y:S01]  /*26cd0*/  LDL.LU.64 R234, [R1+0x2e8] ;  /* 0x0002e80001ea7983 */ /* 0x000ee20000300a00 */
[----:B--2---:R-:W-:-:S03]  /*26ce0*/  IMAD.WIDE R236, R5, 0x4, R232 ;  /* 0x0000000405ec7825 */ /* 0x004fc600078e02e8 */
[----:B------:R-:W2:Y:S04]  /*26cf0*/  LDL.LU.64 R232, [R1+0x2e0] ;  /* 0x0002e00001e87983 */ /* 0x000ea80000300a00 */
[----:B------:R3:W-:Y:S01]  /*26d00*/  STL.64 [R1+0xf20], R236 ;  /* 0x000f20ec01007387 */ /* 0x0007e20000100a00 */
[----:B----4-:R-:W-:-:S04]  /*26d10*/  IMAD.WIDE R246, R5, 0x4, R238 ;  /* 0x0000000405f67825 */ /* 0x010fc800078e02ee */
[C---:B------:R-:W-:Y:S01]  /*26d20*/  IMAD.WIDE R238, R5.reuse, 0x4, R230 ;  /* 0x0000000405ee7825 */ /* 0x040fe200078e02e6 */
[----:B------:R-:W-:Y:S04]  /*26d30*/  STL.64 [R1+0xf18], R246 ;  /* 0x000f18f601007387 */ /* 0x000fe80000100a00 */
[----:B------:R-:W4:Y:S01]  /*26d40*/  LDL.LU.64 R230, [R1+0x2d8] ;  /* 0x0002d80001e67983 */ /* 0x000f220000300a00 */
[----:B---3--:R-:W-:-:S03]  /*26d50*/  IMAD.WIDE R236, R5, 0x4, R228 ;  /* 0x0000000405ec7825 */ /* 0x008fc600078e02e4 */
[----:B------:R1:W-:Y:S04]  /*26d60*/  STL.64 [R1+0xf10], R238 ;  /* 0x000f10ee01007387 */ /* 0x0003e80000100a00 */
[----:B------:R-:W3:Y:S04]  /*26d70*/  LDL.LU.64 R228, [R1+0x2d0] ;  /* 0x0002d00001e47983 */ /* 0x000ee80000300a00 */
[----:B------:R1:W-:Y:S02]  /*26d80*/  STL.64 [R1+0xf08], R236 ;  /* 0x000f08ec01007387 */ /* 0x0003e40000100a00 */
[----:B-1----:R-:W-:-:S05]  /*26d90*/  IMAD.WIDE R238, R5, 0x4, R240 ;  /* 0x0000000405ee7825 */ /* 0x002fca00078e02f0 */
[----:B------:R-:W-:Y:S01]  /*26da0*/  STL.64 [R1+0xf00], R238 ;  /* 0x000f00ee01007387 */ /* 0x000fe20000100a00 */
[----:B------:R-:W-:-:S04]  /*26db0*/  IMAD.WIDE R236, R5, 0x4, R242 ;  /* 0x0000000405ec7825 */ /* 0x000fc800078e02f2 */
[C---:B------:R-:W-:Y:S01]  /*26dc0*/  IMAD.WIDE R226, R5.reuse, 0x4, R226 ;  /* 0x0000000405e27825 */ /* 0x040fe200078e02e2 */
[----:B------:R-:W-:Y:S03]  /*26dd0*/  STL.64 [R1+0xef8], R236 ;  /* 0x000ef8ec01007387 */ /* 0x000fe60000100a00 */
[C---:B------:R-:W-:Y:S01]  /*26de0*/  IMAD.WIDE R224, R5.reuse, 0x4, R224 ;  /* 0x0000000405e07825 */ /* 0x040fe200078e02e0 */
[----:B------:R1:W-:Y:S03]  /*26df0*/  STL.64 [R1+0xef0], R226 ;  /* 0x000ef0e201007387 */ /* 0x0003e60000100a00 */
[C---:B------:R-:W-:Y:S01]  /*26e00*/  IMAD.WIDE R222, R5.reuse, 0x4, R222 ;  /* 0x0000000405de7825 */ /* 0x040fe200078e02de */
[----:B-1----:R-:W3:Y:S04]  /*26e10*/  LDL.LU.64 R226, [R1+0x2c8] ;  /* 0x0002c80001e27983 */ /* 0x002ee80000300a00 */
[----:B------:R1:W-:Y:S04]  /*26e20*/  STL.64 [R1+0xee8], R224 ;  /* 0x000ee8e001007387 */ /* 0x0003e80000100a00 */
[----:B-1----:R-:W3:Y:S04]  /*26e30*/  LDL.LU.64 R224, [R1+0x2c0] ;  /* 0x0002c00001e07983 */ /* 0x002ee80000300a00 */
[----:B------:R1:W-:Y:S01]  /*26e40*/  STL.64 [R1+0xee0], R222 ;  /* 0x000ee0de01007387 */ /* 0x0003e20000100a00 */
[----:B------:R-:W-:-:S03]  /*26e50*/  IMAD.WIDE R236, R5, 0x4, R152 ;  /* 0x0000000405ec7825 */ /* 0x000fc600078e0298 */
[----:B-1----:R-:W3:Y:S04]  /*26e60*/  LDL.LU.64 R222, [R1+0x2b8] ;  /* 0x0002b80001de7983 */ /* 0x002ee80000300a00 */
[----:B------:R-:W-:Y:S04]  /*26e70*/  STL.64 [R1+0xed8], R236 ;  /* 0x000ed8ec01007387 */ /* 0x000fe80000100a00 */
[----:B------:R-:W3:Y:S01]  /*26e80*/  LDL.LU.64 R240, [R1+0x2b0] ;  /* 0x0002b00001f07983 */ /* 0x000ee20000300a00 */
[----:B------:R-:W-:-:S05]  /*26e90*/  IMAD.WIDE R158, R5, 0x4, R158 ;  /* 0x00000004059e7825 */ /* 0x000fca00078e029e */
[----:B------:R-:W-:Y:S04]  /*26ea0*/  STL.64 [R1+0xed0], R158 ;  /* 0x000ed09e01007387 */ /* 0x000fe80000100a00 */
[----:B------:R-:W3:Y:S01]  /*26eb0*/  LDL.LU.64 R242, [R1+0x2a8] ;  /* 0x0002a80001f27983 */ /* 0x000ee20000300a00 */
[----:B------:R-:W-:-:S05]  /*26ec0*/  IMAD.WIDE R152, R5, 0x4, R218 ;  /* 0x0000000405987825 */ /* 0x000fca00078e02da */
[----:B------:R1:W-:Y:S04]  /*26ed0*/  STL.64 [R1+0xec8], R152 ;  /* 0x000ec89801007387 */ /* 0x0003e80000100a00 */
[----:B-1----:R-:W3:Y:S04]  /*26ee0*/  LDL.LU.64 R152, [R1+0x2a0] ;  /* 0x0002a00001987983 */ /* 0x002ee80000300a00 */
[----:B------:R-:W3:Y:S01]  /*26ef0*/  LDL.LU.64 R218, [R1+0x298] ;  /* 0x0002980001da7983 */ /* 0x000ee20000300a00 */
[----:B------:R-:W-:-:S03]  /*26f00*/  IMAD.WIDE R236, R5, 0x4, R220 ;  /* 0x0000000405ec7825 */ /* 0x000fc600078e02dc */
[----:B------:R-:W3:Y:S04]  /*26f10*/  LDL.LU.64 R158, [R1+0x290] ;  /* 0x00029000019e7983 */ /* 0x000ee80000300a00 */
[----:B------:R-:W3:Y:S01]  /*26f20*/  LDL.LU.64 R220, [R1+0x288] ;  /* 0x0002880001dc7983 */ /* 0x000ee20000300a00 */
[----:B------:R-:W-:-:S03]  /*26f30*/  IMAD.WIDE R238, R5, 0x4, R250 ;  /* 0x0000000405ee7825 */ /* 0x000fc600078e02fa */
[----:B------:R1:W-:Y:S04]  /*26f40*/  STL.64 [R1+0xec0], R236 ;  /* 0x000ec0ec01007387 */ /* 0x0003e80000100a00 */
[----:B------:R-:W-:Y:S01]  /*26f50*/  STL.64 [R1+0xeb8], R238 ;  /* 0x000eb8ee01007387 */ /* 0x000fe20000100a00 */
[----:B-1----:R-:W-:-:S04]  /*26f60*/  IMAD.WIDE R236, R5, 0x4, R156 ;  /* 0x0000000405ec7825 */ /* 0x002fc800078e029c */
[C---:B------:R-:W-:Y:S01]  /*26f70*/  IMAD.WIDE R156, R5.reuse, 0x4, R154 ;  /* 0x00000004059c7825 */ /* 0x040fe200078e029a */
[----:B------:R-:W-:Y:S03]  /*26f80*/  STL.64 [R1+0xeb0], R236 ;  /* 0x000eb0ec01007387 */ /* 0x000fe60000100a00 */
[C---:B------:R-:W-:Y:S01]  /*26f90*/  IMAD.WIDE R154, R5.reuse, 0x4, R6 ;  /* 0x00000004059a7825 */ /* 0x040fe200078e0206 */
[----:B------:R1:W-:Y:S03]  /*26fa0*/  STL.64 [R1+0xea8], R156 ;  /* 0x000ea89c01007387 */ /* 0x0003e60000100a00 */
[C---:B------:R-:W-:Y:S01]  /*26fb0*/  IMAD.WIDE R2, R5.reuse, 0x4, R2 ;  /* 0x0000000405027825 */ /* 0x040fe200078e0202 */
[----:B------:R1:W-:Y:S03]  /*26fc0*/  STL.64 [R1+0xea0], R154 ;  /* 0x000ea09a01007387 */ /* 0x0003e60000100a00 */
[C---:B------:R-:W-:Y:S01]  /*26fd0*/  IMAD.WIDE R6, R5.reuse, 0x4, R234 ;  /* 0x0000000405067825 */ /* 0x040fe200078e02ea */
[----:B-1----:R-:W3:Y:S04]  /*26fe0*/  LDL.LU.64 R156, [R1+0x280] ;  /* 0x00028000019c7983 */ /* 0x002ee80000300a00 */
[----:B------:R2:W-:Y:S04]  /*26ff0*/  STL.64 [R1+0xe98], R2 ;  /* 0x000e980201007387 */ /* 0x0005e80000100a00 */
[----:B------:R1:W-:Y:S04]  /*27000*/  STL.64 [R1+0xe90], R6 ;  /* 0x000e900601007387 */ /* 0x0003e80000100a00 */
[----:B------:R-:W3:Y:S04]  /*27010*/  LDL.LU.64 R238, [R1+0x278] ;  /* 0x0002780001ee7983 */ /* 0x000ee80000300a00 */
[----:B------:R-:W3:Y:S01]  /*27020*/  LDL.LU.64 R154, [R1+0x270] ;  /* 0x00027000019a7983 */ /* 0x000ee20000300a00 */
[----:B--2---:R-:W-:-:S05]  /*27030*/  IMAD.WIDE R2, R5, 0x4, R232 ;  /* 0x0000000405027825 */ /* 0x004fca00078e02e8 */
[----:B------:R4:W-:Y:S04]  /*27040*/  STL.64 [R1+0xe88], R2 ;  /* 0x000e880201007387 */ /* 0x0009e80000100a00 */
[----:B------:R-:W2:Y:S04]  /*27050*/  LDL.LU.64 R234, [R1+0x268] ;  /* 0x0002680001ea7983 */ /* 0x000ea80000300a00 */
[----:B-1----:R-:W2:Y:S01]  /*27060*/  LDL.LU.64 R6, [R1+0x260] ;  /* 0x0002600001067983 */ /* 0x002ea20000300a00 */
[----:B----4-:R-:W-:-:S05]  /*27070*/  IMAD.WIDE R2, R5, 0x4, R230 ;  /* 0x0000000405027825 */ /* 0x010fca00078e02e6 */
[----:B------:R1:W-:Y:S01]  /*27080*/  STL.64 [R1+0xe80], R2 ;  /* 0x000e800201007387 */ /* 0x0003e20000100a00 */
[----:B---3--:R-:W-:-:S03]  /*27090*/  IMAD.WIDE R228, R5, 0x4, R228 ;  /* 0x0000000405e47825 */ /* 0x008fc600078e02e4 */
[----:B-1----:R-:W3:Y:S04]  /*270a0*/  LDL.LU.64 R2, [R1+0x258] ;  /* 0x0002580001027983 */ /* 0x002ee80000300a00 */
[----:B------:R1:W-:Y:S04]  /*270b0*/  STL.64 [R1+0xe78], R228 ;  /* 0x000e78e401007387 */ /* 0x0003e80000100a00 */
[----:B------:R-:W4:Y:S04]  /*270c0*/  LDL.LU.64 R232, [R1+0x250] ;  /* 0x0002500001e87983 */ /* 0x000f280000300a00 */
[----:B------:R-:W4:Y:S04]  /*270d0*/  LDL.LU.64 R230, [R1+0x248] ;  /* 0x0002480001e67983 */ /* 0x000f280000300a00 */
[----:B-1----:R-:W4:Y:S01]  /*270e0*/  LDL.LU.64 R228, [R1+0x240] ;  /* 0x0002400001e47983 */ /* 0x002f220000300a00 */
[----:B------:R-:W-:-:S05]  /*270f0*/  IMAD.WIDE R226, R5, 0x4, R226 ;  /* 0x0000000405e27825 */ /* 0x000fca00078e02e2 */
[----:B------:R1:W-:Y:S01]  /*27100*/  STL.64 [R1+0xe70], R226 ;  /* 0x000e70e201007387 */ /* 0x0003e20000100a00 */
[----:B------:R-:W-:-:S03]  /*27110*/  IMAD.WIDE R224, R5, 0x4, R224 ;  /* 0x0000000405e07825 */ /* 0x000fc600078e02e0 */
[----:B-1----:R-:W4:Y:S04]  /*27120*/  LDL.LU.64 R226, [R1+0x238] ;  /* 0x0002380001e27983 */ /* 0x002f280000300a00 */
[----:B------:R1:W-:Y:S01]  /*27130*/  STL.64 [R1+0xe68], R224 ;  /* 0x000e68e001007387 */ /* 0x0003e20000100a00 */
[----:B------:R-:W-:-:S03]  /*27140*/  IMAD.WIDE R222, R5, 0x4, R222 ;  /* 0x0000000405de7825 */ /* 0x000fc600078e02de */
[----:B-1----:R-:W4:Y:S04]  /*27150*/  LDL.LU.64 R224, [R1+0x230] ;  /* 0x0002300001e07983 */ /* 0x002f280000300a00 */
[----:B------:R1:W-:Y:S01]  /*27160*/  STL.64 [R1+0xe60], R222 ;  /* 0x000e60de01007387 */ /* 0x0003e20000100a00 */
[----:B------:R-:W-:-:S03]  /*27170*/  IMAD.WIDE R246, R5, 0x4, R240 ;  /* 0x0000000405f67825 */ /* 0x000fc600078e02f0 */
[----:B-1----:R-:W4:Y:S01]  /*27180*/  LDL.LU.64 R222, [R1+0x228] ;  /* 0x0002280001de7983 */ /* 0x002f220000300a00 */
[----:B------:R-:W-:-:S03]  /*27190*/  IMAD.WIDE R240, R5, 0x4, R242 ;  /* 0x0000000405f07825 */ /* 0x000fc600078e02f2 */
[----:B------:R-:W-:Y:S04]  /*271a0*/  STL.64 [R1+0xe58], R246 ;  /* 0x000e58f601007387 */ /* 0x000fe80000100a00 */
[----:B------:R-:W-:Y:S01]  /*271b0*/  STL.64 [R1+0xe50], R240 ;  /* 0x000e50f001007387 */ /* 0x000fe20000100a00 */
[----:B------:R-:W-:-:S04]  /*271c0*/  IMAD.WIDE R236, R5, 0x4, R152 ;  /* 0x0000000405ec7825 */ /* 0x000fc800078e0298 */
[C---:B------:R-:W-:Y:S02]  /*271d0*/  IMAD.WIDE R152, R5.reuse, 0x4, R218 ;  /* 0x0000000405987825 */ /* 0x040fe400078e02da */
[----:B------:R-:W4:Y:S02]  /*271e0*/  LDL.LU.64 R218, [R1+0x220] ;  /* 0x0002200001da7983 */ /* 0x000f240000300a00 */
[C---:B------:R-:W-:Y:S02]  /*271f0*/  IMAD.WIDE R158, R5.reuse, 0x4, R158 ;  /* 0x00000004059e7825 */ /* 0x040fe400078e029e */
[----:B------:R-:W-:Y:S04]  /*27200*/  STL.64 [R1+0xe48], R236 ;  /* 0x000e48ec01007387 */ /* 0x000fe80000100a00 */
[----:B------:R1:W-:Y:S04]  /*27210*/  STL.64 [R1+0xe40], R152 ;  /* 0x000e409801007387 */ /* 0x0003e80000100a00 */
[----:B------:R-:W4:Y:S04]  /*27220*/  LDL.LU.64 R250, [R1+0x218] ;  /* 0x0002180001fa7983 */ /* 0x000f280000300a00 */
[----:B------:R-:W-:Y:S01]  /*27230*/  STL.64 [R1+0xe38], R158 ;  /* 0x000e389e01007387 */ /* 0x000fe20000100a00 */
[----:B-1----:R-:W-:-:S03]  /*27240*/  IMAD.WIDE R152, R5, 0x4, R220 ;  /* 0x0000000405987825 */ /* 0x002fc600078e02dc */
[----:B------:R-:W4:Y:S04]  /*27250*/  LDL.LU.64 R240, [R1+0x210] ;  /* 0x0002100001f07983 */ /* 0x000f280000300a00 */
[----:B------:R1:W-:Y:S04]  /*27260*/  STL.64 [R1+0xe30], R152 ;  /* 0x000e309801007387 */ /* 0x0003e80000100a00 */
[----:B------:R-:W4:Y:S04]  /*27270*/  LDL.LU.64 R242, [R1+0x208] ;  /* 0x0002080001f27983 */ /* 0x000f280000300a00 */
[----:B-1----:R-:W4:Y:S04]  /*27280*/  LDL.LU.64 R152, [R1+0x200] ;  /* 0x0002000001987983 */ /* 0x002f280000300a00 */
[----:B------:R-:W4:Y:S04]  /*27290*/  LDL.LU.64 R158, [R1+0x1f8] ;  /* 0x0001f800019e7983 */ /* 0x000f280000300a00 */
[----:B------:R-:W4:Y:S01]  /*272a0*/  LDL.LU.64 R220, [R1+0x1f0] ;  /* 0x0001f00001dc7983 */ /* 0x000f220000300a00 */
[----:B------:R-:W-:-:S03]  /*272b0*/  IMAD.WIDE R236, R5, 0x4, R156 ;  /* 0x0000000405ec7825 */ /* 0x000fc600078e029c */
[----:B------:R-:W4:Y:S01]  /*272c0*/  LDL.LU.64 R156, [R1+0x1e8] ;  /* 0x0001e800019c7983 */ /* 0x000f220000300a00 */
[----:B------:R-:W-:-:S03]  /*272d0*/  IMAD.WIDE R246, R5, 0x4, R238 ;  /* 0x0000000405f67825 */ /* 0x000fc600078e02ee */
[----:B------:R2:W-:Y:S01]  /*272e0*/  STL.64 [R1+0xe28], R236 ;  /* 0x000e28ec01007387 */ /* 0x0005e20000100a00 */
[----:B------:R-:W-:-:S03]  /*272f0*/  IMAD.WIDE R238, R5, 0x4, R154 ;  /* 0x0000000405ee7825 */ /* 0x000fc600078e029a */
[----:B------:R-:W-:Y:S04]  /*27300*/  STL.64 [R1+0xe20], R246 ;  /* 0x000e20f601007387 */ /* 0x000fe80000100a00 */
[----:B------:R-:W4:Y:S04]  /*27310*/  LDL.LU.64 R154, [R1+0x1e0] ;  /* 0x0001e000019a7983 */ /* 0x000f280000300a00 */
[----:B------:R1:W-:Y:S01]  /*27320*/  STL.64 [R1+0xe18], R238 ;  /* 0x000e18ee01007387 */ /* 0x0003e20000100a00 */
[----:B--2---:R-:W-:-:S03]  /*27330*/  IMAD.WIDE R236, R5, 0x4, R234 ;  /* 0x0000000405ec7825 */ /* 0x004fc600078e02ea */
[----:B------:R-:W2:Y:S01]  /*27340*/  LDL.LU.64 R234, [R1+0x1d8] ;  /* 0x0001d80001ea7983 */ /* 0x000ea20000300a00 */
[----:B-1----:R-:W-:-:S03]  /*27350*/  IMAD.WIDE R238, R5, 0x4, R6 ;  /* 0x0000000405ee7825 */ /* 0x002fc600078e0206 */
[----:B------:R3:W-:Y:S04]  /*27360*/  STL.64 [R1+0xe10], R236 ;  /* 0x000e10ec01007387 */ /* 0x0007e80000100a00 */
[----:B------:R-:W-:Y:S01]  /*27370*/  STL.64 [R1+0xe08], R238 ;  /* 0x000e08ee01007387 */ /* 0x000fe20000100a00 */
[----:B---3--:R-:W-:-:S04]  /*27380*/  IMAD.WIDE R236, R5, 0x4, R2 ;  /* 0x0000000405ec7825 */ /* 0x008fc800078e0202 */
[C---:B----4-:R-:W-:Y:S01]  /*27390*/  IMAD.WIDE R6, R5.reuse, 0x4, R232 ;  /* 0x0000000405067825 */ /* 0x050fe200078e02e8 */
[----:B------:R-:W-:Y:S03]  /*273a0*/  STL.64 [R1+0xe00], R236 ;  /* 0x000e00ec01007387 */ /* 0x000fe60000100a00 */
[C---:B------:R-:W-:Y:S01]  /*273b0*/  IMAD.WIDE R2, R5.reuse, 0x4, R230 ;  /* 0x0000000405027825 */ /* 0x040fe200078e02e6 */
[----:B------:R1:W-:Y:S03]  /*273c0*/  STL.64 [R1+0xdf8], R6 ;  /* 0x000df80601007387 */ /* 0x0003e60000100a00 */
[C---:B------:R-:W-:Y:S01]  /*273d0*/  IMAD.WIDE R228, R5.reuse, 0x4, R228 ;  /* 0x0000000405e47825 */ /* 0x040fe200078e02e4 */
[----:B-1----:R-:W3:Y:S04]  /*273e0*/  LDL.LU.64 R6, [R1+0x1d0] ;  /* 0x0001d00001067983 */ /* 0x002ee80000300a00 */
[----:B------:R1:W-:Y:S04]  /*273f0*/  STL.64 [R1+0xdf0], R2 ;  /* 0x000df00201007387 */ /* 0x0003e80000100a00 */
[----:B-1----:R-:W4:Y:S04]  /*27400*/  LDL.LU.64 R2, [R1+0x1c8] ;  /* 0x0001c80001027983 */ /* 0x002f280000300a00 */
[----:B------:R1:W-:Y:S04]  /*27410*/  STL.64 [R1+0xde8], R228 ;  /* 0x000de8e401007387 */ /* 0x0003e80000100a00 */
[----:B------:R-:W4:Y:S01]  /*27420*/  LDL.LU.64 R232, [R1+0x1c0] ;  /* 0x0001c00001e87983 */ /* 0x000f220000300a00 */
[----:B------:R-:W-:-:S05]  /*27430*/  IMAD.WIDE R226, R5, 0x4, R226 ;  /* 0x0000000405e27825 */ /* 0x000fca00078e02e2 */
[----:B------:R1:W-:Y:S04]  /*27440*/  STL.64 [R1+0xde0], R226 ;  /* 0x000de0e201007387 */ /* 0x0003e80000100a00 */
[----:B------:R-:W4:Y:S01]  /*27450*/  LDL.LU.64 R230, [R1+0x1b8] ;  /* 0x0001b80001e67983 */ /* 0x000f220000300a00 */
[----:B------:R-:W-:-:S05]  /*27460*/  IMAD.WIDE R224, R5, 0x4, R224 ;  /* 0x0000000405e07825 */ /* 0x000fca00078e02e0 */
[----:B------:R1:W-:Y:S04]  /*27470*/  STL.64 [R1+0xdd8], R224 ;  /* 0x000dd8e001007387 */ /* 0x0003e80000100a00 */
[----:B-1----:R-:W4:Y:S01]  /*27480*/  LDL.LU.64 R228, [R1+0x1b0] ;  /* 0x0001b00001e47983 */ /* 0x002f220000300a00 */
[----:B------:R-:W-:-:S05]  /*27490*/  IMAD.WIDE R222, R5, 0x4, R222 ;  /* 0x0000000405de7825 */ /* 0x000fca00078e02de */
[----:B------:R1:W-:Y:S04]  /*274a0*/  STL.64 [R1+0xdd0], R222 ;  /* 0x000dd0de01007387 */ /* 0x0003e80000100a00 */
[----:B------:R-:W4:Y:S04]  /*274b0*/  LDL.LU.64 R226, [R1+0x1a8] ;  /* 0x0001a80001e27983 */ /* 0x000f280000300a00 */
[----:B------:R-:W4:Y:S04]  /*274c0*/  LDL.LU.64 R224, [R1+0x1a0] ;  /* 0x0001a00001e07983 */ /* 0x000f280000300a00 */
[----:B-1----:R-:W4:Y:S01]  /*274d0*/  LDL.LU.64 R222, [R1+0x198] ;  /* 0x0001980001de7983 */ /* 0x002f220000300a00 */
[----:B------:R-:W-:-:S03]  /*274e0*/  IMAD.WIDE R236, R5, 0x4, R218 ;  /* 0x0000000405ec7825 */ /* 0x000fc600078e02da */
[----:B------:R-:W4:Y:S04]  /*274f0*/  LDL.LU.64 R218, [R1+0x190] ;  /* 0x0001900001da7983 */ /* 0x000f280000300a00 */
[----:B------:R1:W-:Y:S02]  /*27500*/  STL.64 [R1+0xdc8], R236 ;  /* 0x000dc8ec01007387 */ /* 0x0003e40000100a00 */
[----:B-1----:R-:W-:-:S04]  /*27510*/  IMAD.WIDE R236, R5, 0x4, R250 ;  /* 0x0000000405ec7825 */ /* 0x002fc800078e02fa */
[C---:B------:R-:W-:Y:S01]  /*27520*/  IMAD.WIDE R240, R5.reuse, 0x4, R240 ;  /* 0x0000000405f07825 */ /* 0x040fe200078e02f0 */
[----:B------:R1:W-:Y:S03]  /*27530*/  STL.64 [R1+0xdc0], R236 ;  /* 0x000dc0ec01007387 */ /* 0x0003e60000100a00 */
[C---:B------:R-:W-:Y:S01]  /*27540*/  IMAD.WIDE R238, R5.reuse, 0x4, R242 ;  /* 0x0000000405ee7825 */ /* 0x040fe200078e02f2 */
[----:B------:R-:W-:Y:S03]  /*27550*/  STL.64 [R1+0xdb8], R240 ;  /* 0x000db8f001007387 */ /* 0x000fe60000100a00 */
[C---:B-1----:R-:W-:Y:S01]  /*27560*/  IMAD.WIDE R236, R5.reuse, 0x4, R152 ;  /* 0x0000000405ec7825 */ /* 0x042fe200078e0298 */
[----:B------:R1:W-:Y:S03]  /*27570*/  STL.64 [R1+0xdb0], R238 ;  /* 0x000db0ee01007387 */ /* 0x0003e60000100a00 */
[C---:B------:R-:W-:Y:S01]  /*27580*/  IMAD.WIDE R152, R5.reuse, 0x4, R158 ;  /* 0x0000000405987825 */ /* 0x040fe200078e029e */
[----:B------:R-:W-:Y:S03]  /*27590*/  STL.64 [R1+0xda8], R236 ;  /* 0x000da8ec01007387 */ /* 0x000fe60000100a00 */
[----:B------:R-:W-:-:S02]  /*275a0*/  IMAD.WIDE R158, R5, 0x4, R220 ;  /* 0x00000004059e7825 */ /* 0x000fc400078e02dc */
[----:B------:R-:W4:Y:S04]  /*275b0*/  LDL.LU.64 R220, [R1+0x188] ;  /* 0x0001880001dc7983 */ /* 0x000f280000300a00 */
[----:B------:R1:W-:Y:S04]  /*275c0*/  STL.64 [R1+0xda0], R152 ;  /* 0x000da09801007387 */ /* 0x0003e80000100a00 */
[----:B------:R-:W-:Y:S04]  /*275d0*/  STL.64 [R1+0xd98], R158 ;  /* 0x000d989e01007387 */ /* 0x000fe80000100a00 */
[----:B-1----:R-:W4:Y:S01]  /*275e0*/  LDL.LU.64 R238, [R1+0x180] ;  /* 0x0001800001ee7983 */ /* 0x002f220000300a00 */
[----:B------:R-:W-:-:S03]  /*275f0*/  IMAD.WIDE R152, R5, 0x4, R156 ;  /* 0x0000000405987825 */ /* 0x000fc600078e029c */
[----:B------:R-:W4:Y:S04]  /*27600*/  LDL.LU.64 R250, [R1+0x178] ;  /* 0x0001780001fa7983 */ /* 0x000f280000300a00 */
[----:B------:R1:W-:Y:S04]  /*27610*/  STL.64 [R1+0xd90], R152 ;  /* 0x000d909801007387 */ /* 0x0003e80000100a00 */
[----:B------:R-:W4:Y:S04]  /*27620*/  LDL.LU.64 R240, [R1+0x170] ;  /* 0x0001700001f07983 */ /* 0x000f280000300a00 */
[----:B------:R-:W4:Y:S01]  /*27630*/  LDL.LU.64 R242, [R1+0x168] ;  /* 0x0001680001f27983 */ /* 0x000f220000300a00 */
[----:B-1----:R-:W-:-:S05]  /*27640*/  IMAD.WIDE R152, R5, 0x4, R154 ;  /* 0x0000000405987825 */ /* 0x002fca00078e029a */
[----:B------:R1:W-:Y:S04]  /*27650*/  STL.64 [R1+0xd88], R152 ;  /* 0x000d889801007387 */ /* 0x0003e80000100a00 */
[----:B-1----:R-:W4:Y:S01]  /*27660*/  LDL.LU.64 R152, [R1+0x160] ;  /* 0x0001600001987983 */ /* 0x002f220000300a00 */
[----:B--2---:R-:W-:-:S05]  /*27670*/  IMAD.WIDE R154, R5, 0x4, R234 ;  /* 0x00000004059a7825 */ /* 0x004fca00078e02ea */
[----:B------:R3:W-:Y:S04]  /*27680*/  STL.64 [R1+0xd80], R154 ;  /* 0x000d809a01007387 */ /* 0x0007e80000100a00 */
[----:B------:R-:W2:Y:S04]  /*27690*/  LDL.LU.64 R158, [R1+0x158] ;  /* 0x00015800019e7983 */ /* 0x000ea80000300a00 */
[----:B------:R-:W2:Y:S04]  /*276a0*/  LDL.LU.64 R156, [R1+0x150] ;  /* 0x00015000019c7983 */ /* 0x000ea80000300a00 */
[----:B------:R-:W2:Y:S01]  /*276b0*/  LDL.LU.64 R234, [R1+0x148] ;  /* 0x0001480001ea7983 */ /* 0x000ea20000300a00 */
[----:B---3--:R-:W-:-:S05]  /*276c0*/  IMAD.WIDE R154, R5, 0x4, R6 ;  /* 0x00000004059a7825 */ /* 0x008fca00078e0206 */
[----:B------:R1:W-:Y:S01]  /*276d0*/  STL.64 [R1+0xd78], R154 ;  /* 0x000d789a01007387 */ /* 0x0003e20000100a00 */
[----:B----4-:R-:W-:-:S03]  /*276e0*/  IMAD.WIDE R6, R5, 0x4, R2 ;  /* 0x0000000405067825 */ /* 0x010fc600078e0202 */
[----:B-1----:R-:W3:Y:S04]  /*276f0*/  LDL.LU.64 R154, [R1+0x140] ;  /* 0x00014000019a7983 */ /* 0x002ee80000300a00 */
[----:B------:R1:W-:Y:S01]  /*27700*/  STL.64 [R1+0xd70], R6 ;  /* 0x000d700601007387 */ /* 0x0003e20000100a00 */
[----:B------:R-:W-:-:S03]  /*27710*/  IMAD.WIDE R2, R5, 0x4, R232 ;  /* 0x0000000405027825 */ /* 0x000fc600078e02e8 */
[----:B-1----:R-:W4:Y:S04]  /*27720*/  LDL.LU.64 R6, [R1+0x138] ;  /* 0x0001380001067983 */ /* 0x002f280000300a00 */
[----:B------:R1:W-:Y:S04]  /*27730*/  STL.64 [R1+0xd68], R2 ;  /* 0x000d680201007387 */ /* 0x0003e80000100a00 */
[----:B-1----:R-:W4:Y:S01]  /*27740*/  LDL.LU.64 R2, [R1+0x130] ;  /* 0x0001300001027983 */ /* 0x002f220000300a00 */
[----:B------:R-:W-:-:S05]  /*27750*/  IMAD.WIDE R230, R5, 0x4, R230 ;  /* 0x0000000405e67825 */ /* 0x000fca00078e02e6 */
[----:B------:R1:W-:Y:S01]  /*27760*/  STL.64 [R1+0xd60], R230 ;  /* 0x000d60e601007387 */ /* 0x0003e20000100a00 */
[----:B------:R-:W-:-:S05]  /*27770*/  IMAD.WIDE R228, R5, 0x4, R228 ;  /* 0x0000000405e47825 */ /* 0x000fca00078e02e4 */
[----:B------:R1:W-:Y:S04]  /*27780*/  STL.64 [R1+0xd58], R228 ;  /* 0x000d58e401007387 */ /* 0x0003e80000100a00 */
[----:B------:R-:W4:Y:S01]  /*27790*/  LDL.LU.64 R232, [R1+0x128] ;  /* 0x0001280001e87983 */ /* 0x000f220000300a00 */
[----:B------:R-:W-:-:S04]  /*277a0*/  IMAD.WIDE R226, R5, 0x4, R226 ;  /* 0x0000000405e27825 */ /* 0x000fc800078e02e2 */
[C---:B------:R-:W-:Y:S01]  /*277b0*/  IMAD.WIDE R224, R5.reuse, 0x4, R224 ;  /* 0x0000000405e07825 */ /* 0x040fe200078e02e0 */
[----:B------:R1:W-:Y:S03]  /*277c0*/  STL.64 [R1+0xd50], R226 ;  /* 0x000d50e201007387 */ /* 0x0003e60000100a00 */
[C---:B------:R-:W-:Y:S01]  /*277d0*/  IMAD.WIDE R222, R5.reuse, 0x4, R222 ;  /* 0x0000000405de7825 */ /* 0x040fe200078e02de */
[----:B------:R1:W-:Y:S04]  /*277e0*/  STL.64 [R1+0xd48], R224 ;  /* 0x000d48e001007387 */ /* 0x0003e80000100a00 */
[----:B-1----:R-:W4:Y:S04]  /*277f0*/  LDL.LU.64 R230, [R1+0x120] ;  /* 0x0001200001e67983 */ /* 0x002f280000300a00 */
[----:B------:R1:W-:Y:S04]  /*27800*/  STL.64 [R1+0xd40], R222 ;  /* 0x000d40de01007387 */ /* 0x0003e80000100a00 */
[----:B------:R-:W4:Y:S01]  /*27810*/  LDL.LU.64 R228, [R1+0x118] ;  /* 0x0001180001e47983 */ /* 0x000f220000300a00 */
[----:B------:R-:W-:-:S05]  /*27820*/  IMAD.WIDE R218, R5, 0x4, R218 ;  /* 0x0000000405da7825 */ /* 0x000fca00078e02da */
[----:B------:R1:W-:Y:S04]  /*27830*/  STL.64 [R1+0xd38], R218 ;  /* 0x000d38da01007387 */ /* 0x0003e80000100a00 */
[----:B------:R-:W4:Y:S04]  /*27840*/  LDL.LU.64 R226, [R1+0x110] ;  /* 0x0001100001e27983 */ /* 0x000f280000300a00 */
[----:B------:R-:W4:Y:S04]  /*27850*/  LDL.LU.64 R224, [R1+0x108] ;  /* 0x0001080001e07983 */ /* 0x000f280000300a00 */
[----:B-1----:R-:W4:Y:S04]  /*27860*/  LDL.LU.64 R222, [R1+0x100] ;  /* 0x0001000001de7983 */ /* 0x002f280000300a00 */
[----:B------:R-:W4:Y:S01]  /*27870*/  LDL.LU.64 R218, [R1+0xf8] ;  /* 0x0000f80001da7983 */ /* 0x000f220000300a00 */
[----:B------:R-:W-:-:S03]  /*27880*/  IMAD.WIDE R236, R5, 0x4, R220 ;  /* 0x0000000405ec7825 */ /* 0x000fc600078e02dc */
[----:B------:R-:W4:Y:S01]  /*27890*/  LDL.LU.64 R220, [R1+0xf0] ;  /* 0x0000f00001dc7983 */ /* 0x000f220000300a00 */
[----:B------:R-:W-:-:S04]  /*278a0*/  IMAD.WIDE R248, R5, 0x4, R238 ;  /* 0x0000000405f87825 */ /* 0x000fc800078e02ee */
[C---:B------:R-:W-:Y:S01]  /*278b0*/  IMAD.WIDE R246, R5.reuse, 0x4, R250 ;  /* 0x0000000405f67825 */ /* 0x040fe200078e02fa */
[----:B------:R-:W-:Y:S04]  /*278c0*/  STL.64 [R1+0xd28], R248 ;  /* 0x000d28f801007387 */ /* 0x000fe80000100a00 */
[----:B------:R-:W-:Y:S01]  /*278d0*/  STL.64 [R1+0xd30], R236 ;  /* 0x000d30ec01007387 */ /* 0x000fe20000100a00 */
[----:B------:R-:W-:-:S03]  /*278e0*/  IMAD.WIDE R238, R5, 0x4, R240 ;  /* 0x0000000405ee7825 */ /* 0x000fc600078e02f0 */
[----:B------:R-:W-:Y:S04]  /*278f0*/  STL.64 [R1+0xd20], R246 ;  /* 0x000d20f601007387 */ /* 0x000fe80000100a00 */
[----:B------:R-:W-:Y:S04]  /*27900*/  STL.64 [R1+0x3438], R236 ;  /* 0x003438ec01007387 */ /* 0x000fe80000100a00 */
[----:B------:R1:W-:Y:S02]  /*27910*/  STL.64 [R1+0xd18], R238 ;  /* 0x000d18ee01007387 */ /* 0x0003e40000100a00 */
[----:B-1----:R-:W-:-:S04]  /*27920*/  IMAD.WIDE R238, R5, 0x4, R242 ;  /* 0x0000000405ee7825 */ /* 0x002fc800078e02f2 */
[C---:B------:R-:W-:Y:S01]  /*27930*/  IMAD.WIDE R236, R5.reuse, 0x4, R152 ;  /* 0x0000000405ec7825 */ /* 0x040fe200078e0298 */
[----:B------:R-:W-:Y:S04]  /*27940*/  STL.64 [R1+0xd10], R238 ;  /* 0x000d10ee01007387 */ /* 0x000fe80000100a00 */
[----:B------:R-:W-:Y:S01]  /*27950*/  STL.64 [R1+0xd08], R236 ;  /* 0x000d08ec01007387 */ /* 0x000fe20000100a00 */
[----:B--2---:R-:W-:-:S04]  /*27960*/  IMAD.WIDE R152, R5, 0x4, R158 ;  /* 0x0000000405987825 */ /* 0x004fc800078e029e */
[C---:B------:R-:W-:Y:S01]  /*27970*/  IMAD.WIDE R156, R5.reuse, 0x4, R156 ;  /* 0x00000004059c7825 */ /* 0x040fe200078e029c */
[----:B------:R1:W-:Y:S03]  /*27980*/  STL.64 [R1+0xd00], R152 ;  /* 0x000d009801007387 */ /* 0x0003e60000100a00 */
[C---:B------:R-:W-:Y:S01]  /*27990*/  IMAD.WIDE R246, R5.reuse, 0x4, R234 ;  /* 0x0000000405f67825 */ /* 0x040fe200078e02ea */
[----:B-1----:R-:W2:Y:S04]  /*279a0*/  LDL.LU.64 R152, [R1+0xe8] ;  /* 0x0000e80001987983 */ /* 0x002ea80000300a00 */
[----:B------:R1:W-:Y:S04]  /*279b0*/  STL.64 [R1+0xcf8], R156 ;  /* 0x000cf89c01007387 */ /* 0x0003e80000100a00 */
[----:B------:R-:W2:Y:S04]  /*279c0*/  LDL.LU.64 R158, [R1+0xe0] ;  /* 0x0000e000019e7983 */ /* 0x000ea80000300a00 */
[----:B------:R-:W2:Y:S01]  /*279d0*/  LDL.LU.64 R234, [R1+0xd8] ;  /* 0x0000d80001ea7983 */ /* 0x000ea20000300a00 */
[----:B---3--:R-:W-:-:S05]  /*279e0*/  IMAD.WIDE R154, R5, 0x4, R154 ;  /* 0x00000004059a7825 */ /* 0x008fca00078e029a */
[----:B------:R3:W-:Y:S04]  /*279f0*/  STL.64 [R1+0xce8], R154 ;  /* 0x000ce89a01007387 */ /* 0x0007e80000100a00 */
[----:B-1----:R-:W2:Y:S01]  /*27a00*/  LDL.LU.64 R156, [R1+0xd0] ;  /* 0x0000d000019c7983 */ /* 0x002ea20000300a00 */
[----:B----4-:R-:W-:-:S05]  /*27a10*/  IMAD.WIDE R6, R5, 0x4, R6 ;  /* 0x0000000405067825 */ /* 0x010fca00078e0206 */
[----:B------:R1:W-:Y:S04]  /*27a20*/  STL.64 [R1+0xce0], R6 ;  /* 0x000ce00601007387 */ /* 0x0003e80000100a00 */
[----:B---3--:R-:W3:Y:S01]  /*27a30*/  LDL.LU.64 R154, [R1+0xc8] ;  /* 0x0000c800019a7983 */ /* 0x008ee20000300a00 */
[----:B------:R-:W-:-:S05]  /*27a40*/  IMAD.WIDE R2, R5, 0x4, R2 ;  /* 0x0000000405027825 */ /* 0x000fca00078e0202 */
[----:B------:R4:W-:Y:S04]  /*27a50*/  STL.64 [R1+0xcd8], R2 ;  /* 0x000cd80201007387 */ /* 0x0009e80000100a00 */
[----:B------:R-:W-:Y:S04]  /*27a60*/  STL.64 [R1+0xcf0], R246 ;  /* 0x000cf0f601007387 */ /* 0x000fe80000100a00 */
[----:B------:R-:W-:Y:S04]  /*27a70*/  STL.64 [R1+0x3440], R246 ;  /* 0x003440f601007387 */ /* 0x000fe80000100a00 */
[----:B-1----:R-:W3:Y:S04]  /*27a80*/  LDL.LU.64 R6, [R1+0xc0] ;  /* 0x0000c00001067983 */ /* 0x002ee80000300a00 */
[----:B----4-:R-:W4:Y:S01]  /*27a90*/  LDL.LU.64 R2, [R1+0xb8] ;  /* 0x0000b80001027983 */ /* 0x010f220000300a00 */
[----:B------:R-:W-:-:S05]  /*27aa0*/  IMAD.WIDE R232, R5, 0x4, R232 ;  /* 0x0000000405e87825 */ /* 0x000fca00078e02e8 */
[----:B------:R-:W-:Y:S01]  /*27ab0*/  STL.64 [R1+0xcd0], R232 ;  /* 0x000cd0e801007387 */ /* 0x000fe20000100a00 */
[----:B------:R-:W-:-:S04]  /*27ac0*/  IMAD.WIDE R230, R5, 0x4, R230 ;  /* 0x0000000405e67825 */ /* 0x000fc800078e02e6 */
[C---:B------:R-:W-:Y:S01]  /*27ad0*/  IMAD.WIDE R228, R5.reuse, 0x4, R228 ;  /* 0x0000000405e47825 */ /* 0x040fe200078e02e4 */
[----:B------:R-:W-:Y:S04]  /*27ae0*/  STL.64 [R1+0xcc8], R230 ;  /* 0x000cc8e601007387 */ /* 0x000fe80000100a00 */
[----:B------:R-:W-:Y:S01]  /*27af0*/  STL.64 [R1+0xcc0], R228 ;  /* 0x000cc0e401007387 */ /* 0x000fe20000100a00 */
[----:B------:R-:W-:-:S04]  /*27b00*/  IMAD.WIDE R226, R5, 0x4, R226 ;  /* 0x0000000405e27825 */ /* 0x000fc800078e02e2 */
[C---:B------:R-:W-:Y:S01]  /*27b10*/  IMAD.WIDE R248, R5.reuse, 0x4, R224 ;  /* 0x0000000405f87825 */ /* 0x040fe200078e02e0 */
[----:B------:R-:W-:Y:S03]  /*27b20*/  STL.64 [R1+0xcb8], R226 ;  /* 0x000cb8e201007387 */ /* 0x000fe60000100a00 */
[----:B------:R-:W-:-:S04]  /*27b30*/  IMAD.WIDE R224, R5, 0x4, R222 ;  /* 0x0000000405e07825 */ /* 0x000fc800078e02de */
[C---:B------:R-:W-:Y:S02]  /*27b40*/  IMAD.WIDE R222, R5.reuse, 0x4, R218 ;  /* 0x0000000405de7825 */ /* 0x040fe400078e02da */
[----:B------:R-:W4:Y:S04]  /*27b50*/  LDL.LU.64 R218, [R1+0xb0] ;  /* 0x0000b00001da7983 */ /* 0x000f280000300a00 */
[----:B------:R1:W-:Y:S04]  /*27b60*/  STL.64 [R1+0xca8], R224 ;  /* 0x000ca8e001007387 */ /* 0x0003e80000100a00 */
[----:B------:R1:W-:Y:S02]  /*27b70*/  STL.64 [R1+0xca0], R222 ;  /* 0x000ca0de01007387 */ /* 0x0003e40000100a00 */
[----:B-1----:R-:W-:-:S02]  /*27b80*/  IMAD.WIDE R224, R5, 0x4, R220 ;  /* 0x0000000405e07825 */ /* 0x002fc400078e02dc */
[----:B------:R-:W4:Y:S04]  /*27b90*/  LDL.LU.64 R220, [R1+0xa8] ;  /* 0x0000a80001dc7983 */ /* 0x000f280000300a00 */
[----:B------:R-:W4:Y:S04]  /*27ba0*/  LDL.LU.64 R222, [R1+0xa0] ;  /* 0x0000a00001de7983 */ /* 0x000f280000300a00 */
[----:B------:R1:W-:Y:S04]  /*27bb0*/  STL.64 [R1+0xc98], R224 ;  /* 0x000c98e001007387 */ /* 0x0003e80000100a00 */
[----:B-1----:R-:W4:Y:S04]  /*27bc0*/  LDL.LU.64 R224, [R1+0x98] ;  /* 0x0000980001e07983 */ /* 0x002f280000300a00 */
[----:B------:R-:W4:Y:S04]  /*27bd0*/  LDL.LU.64 R226, [R1+0x90] ;  /* 0x0000900001e27983 */ /* 0x000f280000300a00 */
[----:B------:R-:W4:Y:S04]  /*27be0*/  LDL.LU.64 R250, [R1+0x88] ;  /* 0x0000880001fa7983 */ /* 0x000f280000300a00 */
[----:B------:R-:W4:Y:S04]  /*27bf0*/  LDL.LU.64 R228, [R1+0x80] ;  /* 0x0000800001e47983 */ /* 0x000f280000300a00 */
[----:B------:R-:W4:Y:S04]  /*27c00*/  LDL.LU.64 R230, [R1+0x78] ;  /* 0x0000780001e67983 */ /* 0x000f280000300a00 */
[----:B------:R-:W4:Y:S04]  /*27c10*/  LDL.LU.64 R232, [R1+0x70] ;  /* 0x0000700001e87983 */ /* 0x000f280000300a00 */
[----:B------:R-:W-:Y:S04]  /*27c20*/  STL.64 [R1+0xcb0], R248 ;  /* 0x000cb0f801007387 */ /* 0x000fe80000100a00 */
[----:B------:R1:W-:Y:S01]  /*27c30*/  STL.64 [R1+0x3448], R248 ;  /* 0x003448f801007387 */ /* 0x0003e20000100a00 */
[----:B--2---:R-:W-:-:S05]  /*27c40*/  IMAD.WIDE R236, R5, 0x4, R152 ;  /* 0x0000000405ec7825 */ /* 0x004fca00078e0298 */
[----:B------:R2:W-:Y:S01]  /*27c50*/  STL.64 [R1+0xc90], R236 ;  /* 0x000c90ec01007387 */ /* 0x0005e20000100a00 */
[----:B------:R-:W-:-:S03]  /*27c60*/  IMAD.WIDE R152, R5, 0x4, R234 ;  /* 0x0000000405987825 */ /* 0x000fc600078e02ea */
[----:B------:R-:W4:Y:S01]  /*27c70*/  LDL.LU.64 R234, [R1+0x68] ;  /* 0x0000680001ea7983 */ /* 0x000f220000300a00 */
[----:B------:R-:W-:-:S05]  /*27c80*/  IMAD.WIDE R158, R5, 0x4, R158 ;  /* 0x00000004059e7825 */ /* 0x000fca00078e029e */
[----:B------:R-:W-:Y:S04]  /*27c90*/  STL.64 [R1+0xc88], R158 ;  /* 0x000c889e01007387 */ /* 0x000fe80000100a00 */
[----:B-1----:R-:W4:Y:S04]  /*27ca0*/  LDL.LU.64 R248, [R1+0x50] ;  /* 0x0000500001f87983 */ /* 0x002f280000300a00 */
[----:B------:R1:W-:Y:S04]  /*27cb0*/  STL.64 [R1+0xc80], R152 ;  /* 0x000c809801007387 */ /* 0x0003e80000100a00 */
[----:B------:R-:W4:Y:S04]  /*27cc0*/  LDL.LU.64 R242, [R1+0x48] ;  /* 0x0000480001f27983 */ /* 0x000f280000300a00 */
[----:B------:R-:W4:Y:S04]  /*27cd0*/  LDL.LU.64 R246, [R1+0x40] ;  /* 0x0000400001f67983 */ /* 0x000f280000300a00 */
[----:B--2---:R-:W2:Y:S04]  /*27ce0*/  LDL.LU.64 R236, [R1+0x38] ;  /* 0x0000380001ec7983 */ /* 0x004ea80000300a00 */
[----:B------:R-:W2:Y:S01]  /*27cf0*/  LDL.LU.64 R240, [R1+0x30] ;  /* 0x0000300001f07983 */ /* 0x000ea20000300a00 */
[----:B-1----:R-:W-:-:S05]  /*27d00*/  IMAD.WIDE R152, R5, 0x4, R156 ;  /* 0x0000000405987825 */ /* 0x002fca00078e029c */
[----:B------:R1:W-:Y:S04]  /*27d10*/  STL.64 [R1+0xc78], R152 ;  /* 0x000c789801007387 */ /* 0x0003e80000100a00 */
[----:B-1----:R-:W2:Y:S01]  /*27d20*/  LDL.LU.64 R152, [R1+0x28] ;  /* 0x0000280001987983 */ /* 0x002ea20000300a00 */
[----:B---3--:R-:W-:-:S04]  /*27d30*/  IMAD.WIDE R238, R5, 0x4, R154 ;  /* 0x0000000405ee7825 */ /* 0x008fc800078e029a */
[----:B------:R-:W-:-:S04]  /*27d40*/  IMAD.WIDE R6, R5, 0x4, R6 ;  /* 0x0000000405067825 */ /* 0x000fc800078e0206 */
[C---:B----4-:R-:W-:Y:S01]  /*27d50*/  IMAD.WIDE R2, R5.reuse, 0x4, R2 ;  /* 0x0000000405027825 */ /* 0x050fe200078e0202 */
[----:B------:R1:W-:Y:S04]  /*27d60*/  STL.64 [R1+0xc68], R6 ;  /* 0x000c680601007387 */ /* 0x0003e80000100a00 */
[----:B------:R-:W3:Y:S04]  /*27d70*/  LDL.LU.64 R158, [R1+0x20] ;  /* 0x00002000019e7983 */ /* 0x000ee80000300a00 */
[----:B------:R4:W-:Y:S04]  /*27d80*/  STL.64 [R1+0xc60], R2 ;  /* 0x000c600201007387 */ /* 0x0009e80000100a00 */
[----:B------:R-:W3:Y:S04]  /*27d90*/  LDL.LU.64 R156, [R1+0x18] ;  /* 0x00001800019c7983 */ /* 0x000ee80000300a00 */
[----:B------:R-:W3:Y:S04]  /*27da0*/  LDL.LU.64 R154, [R1+0x10] ;  /* 0x00001000019a7983 */ /* 0x000ee80000300a00 */
[----:B-1----:R-:W3:Y:S04]  /*27db0*/  LDL.LU.64 R6, [R1+0x8] ;  /* 0x0000080001067983 */ /* 0x002ee80000300a00 */
[----:B----4-:R-:W4:Y:S01]  /*27dc0*/  LDL.LU.64 R2, [R1] ;  /* 0x0000000001027983 */ /* 0x010f220000300a00 */
[----:B------:R-:W-:-:S05]  /*27dd0*/  IMAD.WIDE R218, R5, 0x4, R218 ;  /* 0x0000000405da7825 */ /* 0x000fca00078e02da */
[----:B------:R1:W-:Y:S04]  /*27de0*/  STL.64 [R1+0xc58], R218 ;  /* 0x000c58da01007387 */ /* 0x0003e80000100a00 */
[----:B-1----:R-:W4:Y:S04]  /*27df0*/  LDL.LU.64 R218, [R1+0x3580] ;  /* 0x0035800001da7983 */ /* 0x002f280000300a00 */
[----:B------:R-:W-:Y:S01]  /*27e00*/  STL.64 [R1+0xc70], R238 ;  /* 0x000c70ee01007387 */ /* 0x000fe20000100a00 */
[----:B------:R-:W-:-:S03]  /*27e10*/  IMAD.WIDE R220, R5, 0x4, R220 ;  /* 0x0000000405dc7825 */ /* 0x000fc600078e02dc */
[----:B------:R1:W-:Y:S01]  /*27e20*/  STL.64 [R1+0x3450], R238 ;  /* 0x003450ee01007387 */ /* 0x0003e20000100a00 */
[----:B------:R-:W-:-:S03]  /*27e30*/  IMAD.WIDE R222, R5, 0x4, R222 ;  /* 0x0000000405de7825 */ /* 0x000fc600078e02de */
[----:B-1----:R-:W4:Y:S04]  /*27e40*/  LDL.LU.64 R238, [R1+0x58] ;  /* 0x0000580001ee7983 */ /* 0x002f280000300a00 */
[----:B------:R1:W-:Y:S01]  /*27e50*/  STL.64 [R1+0xc50], R220 ;  /* 0x000c50dc01007387 */ /* 0x0003e20000100a00 */
[----:B------:R-:W-:-:S04]  /*27e60*/  IMAD.WIDE R224, R5, 0x4, R224 ;  /* 0x0000000405e07825 */ /* 0x000fc800078e02e0 */
[C---:B------:R-:W-:Y:S01]  /*27e70*/  IMAD.WIDE R226, R5.reuse, 0x4, R226 ;  /* 0x0000000405e27825 */ /* 0x040fe200078e02e2 */
[----:B-1----:R-:W4:Y:S03]  /*27e80*/  LDL.LU.64 R220, [R1+0x3578] ;  /* 0x0035780001dc7983 */ /* 0x002f260000300a00 */
[C---:B------:R-:W-:Y:S01]  /*27e90*/  IMAD.WIDE R228, R5.reuse, 0x4, R228 ;  /* 0x0000000405e47825 */ /* 0x040fe200078e02e4 */
[----:B------:R1:W-:Y:S03]  /*27ea0*/  STL.64 [R1+0xc48], R222 ;  /* 0x000c48de01007387 */ /* 0x0003e60000100a00 */
[----:B------:R-:W-:-:S04]  /*27eb0*/  IMAD.WIDE R230, R5, 0x4, R230 ;  /* 0x0000000405e67825 */ /* 0x000fc800078e02e6 */
[C---:B------:R-:W-:Y:S01]  /*27ec0*/  IMAD.WIDE R232, R5.reuse, 0x4, R232 ;  /* 0x0000000405e87825 */ /* 0x040fe200078e02e8 */
[----:B-1----:R-:W4:Y:S04]  /*27ed0*/  LDL.LU.64 R222, [R1+0x3570] ;  /* 0x0035700001de7983 */ /* 0x002f280000300a00 */
[----:B------:R1:W-:Y:S01]  /*27ee0*/  STL.64 [R1+0xc40], R224 ;  /* 0x000c40e001007387 */ /* 0x0003e20000100a00 */
[----:B------:R-:W-:-:S03]  /*27ef0*/  IMAD.WIDE R250, R5, 0x4, R250 ;  /* 0x0000000405fa7825 */ /* 0x000fc600078e02fa */
[----:B-1----:R-:W4:Y:S04]  /*27f00*/  LDL.LU.64 R224, [R1+0x3568] ;  /* 0x0035680001e07983 */ /* 0x002f280000300a00 */
[----:B------:R1:W-:Y:S04]  /*27f10*/  STL.64 [R1+0xc38], R226 ;  /* 0x000c38e201007387 */ /* 0x0003e80000100a00 */
[----:B-1----:R-:W4:Y:S04]  /*27f20*/  LDL.LU.64 R226, [R1+0x3560] ;  /* 0x0035600001e27983 */ /* 0x002f280000300a00 */
[----:B------:R1:W-:Y:S04]  /*27f30*/  STL.64 [R1+0xc28], R228 ;  /* 0x000c28e401007387 */ /* 0x0003e80000100a00 */
[----:B-1----:R-:W4:Y:S04]  /*27f40*/  LDL.LU.64 R228, [R1+0x3558] ;  /* 0x0035580001e47983 */ /* 0x002f280000300a00 */
[----:B------:R1:W-:Y:S04]  /*27f50*/  STL.64 [R1+0xc20], R230 ;  /* 0x000c20e601007387 */ /* 0x0003e80000100a00 */
[----:B-1----:R-:W4:Y:S04]  /*27f60*/  LDL.LU.64 R230, [R1+0x3550] ;  /* 0x0035500001e67983 */ /* 0x002f280000300a00 */
[----:B------:R1:W-:Y:S04]  /*27f70*/  STL.64 [R1+0xc18], R232 ;  /* 0x000c18e801007387 */ /* 0x0003e80000100a00 */
[----:B-1----:R-:W4:Y:S04]  /*27f80*/  LDL.LU.64 R232, [R1+0x3548] ;  /* 0x0035480001e87983 */ /* 0x002f280000300a00 */
[----:B------:R-:W-:Y:S04]  /*27f90*/  STL.64 [R1+0xc30], R250 ;  /* 0x000c30fa01007387 */ /* 0x000fe80000100a00 */
[----:B------:R1:W-:Y:S04]  /*27fa0*/  STL.64 [R1+0x3458], R250 ;  /* 0x003458fa01007387 */ /* 0x0003e80000100a00 */
[----:B-1----:R-:W4:Y:S01]  /*27fb0*/  LDL.LU.64 R250, [R1+0x60] ;  /* 0x0000600001fa7983 */ /* 0x002f220000300a00 */
[----:B------:R-:W-:-:S05]  /*27fc0*/  IMAD.WIDE R234, R5, 0x4, R234 ;  /* 0x0000000405ea7825 */ /* 0x000fca00078e02ea */
[----:B------:R1:W-:Y:S04]  /*27fd0*/  STL.64 [R1+0xc10], R234 ;  /* 0x000c10ea01007387 */ /* 0x0003e80000100a00 */
[----:B-1----:R-:W4:Y:S01]  /*27fe0*/  LDL.LU.64 R234, [R1+0x3540] ;  /* 0x0035400001ea7983 */ /* 0x002f220000300a00 */
[----:B--2---:R-:W-:-:S04]  /*27ff0*/  IMAD.WIDE R236, R5, 0x4, R236 ;  /* 0x0000000405ec7825 */ /* 0x004fc800078e02ec */
[----:B------:R-:W-:-:S04]  /*28000*/  IMAD.WIDE R242, R5, 0x4, R242 ;  /* 0x0000000405f27825 */ /* 0x000fc800078e02f2 */
[----:B------:R-:W-:-:S04]  /*28010*/  IMAD.WIDE R14, R5, 0x4, R14 ;  /* 0x00000004050e7825 */ /* 0x000fc800078e020e */
[----:B------:R-:W-:-:S04]  /*28020*/  IMAD.WIDE R30, R5, 0x4, R30 ;  /* 0x00000004051e7825 */ /* 0x000fc800078e021e */
[----:B---3--:R-:W-:-:S04]  /*28030*/  IMAD.WIDE R156, R5, 0x4, R156 ;  /* 0x00000004059c7825 */ /* 0x008fc800078e029c */
[----:B------:R-:W-:-:S04]  /*28040*/  IMAD.WIDE R38, R5, 0x4, R38 ;  /* 0x0000000405267825 */ /* 0x000fc800078e0226 */
[----:B------:R-:W-:-:S04]  /*28050*/  IMAD.WIDE R40, R5, 0x4, R40 ;  /* 0x0000000405287825 */ /* 0x000fc800078e0228 */
[----:B------:R-:W-:-:S04]  /*28060*/  IMAD.WIDE R36, R5, 0x4, R36 ;  /* 0x0000000405247825 */ /* 0x000fc800078e0224 */
[----:B------:R-:W-:-:S04]  /*28070*/  IMAD.WIDE R52, R5, 0x4, R52 ;  /* 0x0000000405347825 */ /* 0x000fc800078e0234 */
[----:B----4-:R-:W-:-:S04]  /*28080*/  IMAD.WIDE R238, R5, 0x4, R238 ;  /* 0x0000000405ee7825 */ /* 0x010fc800078e02ee */
[----:B------:R-:W-:-:S04]  /*28090*/  IMAD.WIDE R96, R5, 0x4, R96 ;  /* 0x0000000405607825 */ /* 0x000fc800078e0260 */
[----:B------:R-:W-:-:S04]  /*280a0*/  IMAD.WIDE R110, R5, 0x4, R110 ;  /* 0x00000004056e7825 */ /* 0x000fc800078e026e */
[----:B------:R-:W-:-:S04]  /*280b0*/  IMAD.WIDE R112, R5, 0x4, R112 ;  /* 0x0000000405707825 */ /* 0x000fc800078e0270 */
[----:B------:R-:W-:-:S05]  /*280c0*/  IMAD.WIDE R250, R5, 0x4, R250 ;  /* 0x0000000405fa7825 */ /* 0x000fca00078e02fa */
[----:B------:R1:W-:Y:S04]  /*280d0*/  STL.64 [R1+0xc08], R250 ;  /* 0x000c08fa01007387 */ /* 0x0003e80000100a00 */
[----:B------:R2:W-:Y:S01]  /*280e0*/  STL.64 [R1+0xc00], R238 ;  /* 0x000c00ee01007387 */ /* 0x0005e20000100a00 */
[----:B-1----:R-:W-:-:S04]  /*280f0*/  IMAD.WIDE R250, R5, 0x4, R248 ;  /* 0x0000000405fa7825 */ /* 0x002fc800078e02f8 */
[C---:B--2---:R-:W-:Y:S01]  /*28100*/  IMAD.WIDE R238, R5.reuse, 0x4, R246 ;  /* 0x0000000405ee7825 */ /* 0x044fe200078e02f6 */
[----:B------:R-:W-:Y:S04]  /*28110*/  STL.64 [R1+0xbf8], R250 ;  /* 0x000bf8fa01007387 */ /* 0x000fe80000100a00 */
[----:B------:R-:W-:Y:S04]  /*28120*/  STL.64 [R1+0xbe8], R238 ;  /* 0x000be8ee01007387 */ /* 0x000fe80000100a00 */
[----:B------:R-:W-:Y:S04]  /*28130*/  STL.64 [R1+0x3468], R250 ;  /* 0x003468fa01007387 */ /* 0x000fe80000100a00 */
[----:B------:R1:W-:Y:S04]  /*28140*/  STL.64 [R1+0xbe0], R236 ;  /* 0x000be0ec01007387 */ /* 0x0003e80000100a00 */
[----:B------:R-:W-:Y:S04]  /*28150*/  STL.64 [R1+0xbf0], R242 ;  /* 0x000bf0f201007387 */ /* 0x000fe80000100a00 */
[----:B------:R-:W-:Y:S01]  /*28160*/  STL.64 [R1+0x3470], R242 ;  /* 0x003470f201007387 */ /* 0x000fe20000100a00 */
[----:B-1----:R-:W-:-:S05]  /*28170*/  IMAD.WIDE R236, R5, 0x4, R240 ;  /* 0x0000000405ec7825 */ /* 0x002fca00078e02f0 */
[----:B------:R1:W-:Y:S01]  /*28180*/  STL.64 [R1+0xbd8], R236 ;  /* 0x000bd8ec01007387 */ /* 0x0003e20000100a00 */
[----:B------:R-:W-:-:S04]  /*28190*/  IMAD.WIDE R238, R5, 0x4, R154 ;  /* 0x0000000405ee7825 */ /* 0x000fc800078e029a */
[----:B-1----:R-:W-:-:S04]  /*281a0*/  IMAD.WIDE R236, R5, 0x4, R152 ;  /* 0x0000000405ec7825 */ /* 0x002fc800078e0298 */
[C---:B------:R-:W-:Y:S01]  /*281b0*/  IMAD.WIDE R152, R5.reuse, 0x4, R158 ;  /* 0x0000000405987825 */ /* 0x040fe200078e029e */
[----:B------:R-:W-:Y:S04]  /*281c0*/  STL.64 [R1+0xbd0], R236 ;  /* 0x000bd0ec01007387 */ /* 0x000fe80000100a00 */
[----:B------:R1:W-:Y:S04]  /*281d0*/  STL.64 [R1+0xbc8], R152 ;  /* 0x000bc89801007387 */ /* 0x0003e80000100a00 */
[----:B------:R-:W-:Y:S01]  /*281e0*/  STL.64 [R1+0xbc0], R156 ;  /* 0x000bc09c01007387 */ /* 0x000fe20000100a00 */
[----:B-1----:R-:W-:-:S04]  /*281f0*/  IMAD.WIDE R152, R5, 0x4, R6 ;  /* 0x0000000405987825 */ /* 0x002fc800078e0206 */
[C---:B------:R-:W-:Y:S01]  /*28200*/  IMAD.WIDE R6, R5.reuse, 0x4, R2 ;  /* 0x0000000405067825 */ /* 0x040fe200078e0202 */
[----:B------:R-:W-:Y:S03]  /*28210*/  STL.64 [R1+0xbb0], R152 ;  /* 0x000bb09801007387 */ /* 0x000fe60000100a00 */
[C---:B------:R-:W-:Y:S01]  /*28220*/  IMAD.WIDE R2, R5.reuse, 0x4, R8 ;  /* 0x0000000405027825 */ /* 0x040fe200078e0208 */
[----:B------:R-:W-:Y:S04]  /*28230*/  STL.64 [R1+0xbb8], R238 ;  /* 0x000bb8ee01007387 */ /* 0x000fe80000100a00 */
[----:B------:R1:W-:Y:S04]  /*28240*/  STL.64 [R1+0xba8], R6 ;  /* 0x000ba80601007387 */ /* 0x0003e80000100a00 */
[----:B------:R-:W-:Y:S04]  /*28250*/  STL.64 [R1+0x3478], R238 ;  /* 0x003478ee01007387 */ /* 0x000fe80000100a00 */
[----:B------:R2:W-:Y:S01]  /*28260*/  STL.64 [R1+0xba0], R2 ;  /* 0x000ba00201007387 */ /* 0x0005e20000100a00 */
[----:B-1----:R-:W-:-:S04]  /*28270*/  IMAD.WIDE R6, R5, 0x4, R10 ;  /* 0x0000000405067825 */ /* 0x002fc800078e020a */
[----:B------:R-:W-:-:S04]  /*28280*/  IMAD.WIDE R8, R5, 0x4, R16 ;  /* 0x0000000405087825 */ /* 0x000fc800078e0210 */
[C---:B--2---:R-:W-:Y:S01]  /*28290*/  IMAD.WIDE R2, R5.reuse, 0x4, R12 ;  /* 0x0000000405027825 */ /* 0x044fe200078e020c */
[----:B------:R-:W-:Y:S04]  /*282a0*/  STL.64 [R1+0xb98], R6 ;  /* 0x000b980601007387 */ /* 0x000fe80000100a00 */
[----:B------:R1:W-:Y:S01]  /*282b0*/  STL.64 [R1+0xb90], R2 ;  /* 0x000b900201007387 */ /* 0x0003e20000100a00 */
[----:B------:R-:W-:-:S03]  /*282c0*/  IMAD.WIDE R248, R5, 0x4, R18 ;  /* 0x0000000405f87825 */ /* 0x000fc600078e0212 */
[----:B------:R-:W-:Y:S04]  /*282d0*/  STL.64 [R1+0xb88], R14 ;  /* 0x000b880e01007387 */ /* 0x000fe80000100a00 */
[----:B------:R-:W-:Y:S01]  /*282e0*/  STL.64 [R1+0x34a0], R14 ;  /* 0x0034a00e01007387 */ /* 0x000fe20000100a00 */
[----:B-1----:R-:W-:-:S03]  /*282f0*/  IMAD.WIDE R2, R5, 0x4, R22 ;  /* 0x0000000405027825 */ /* 0x002fc600078e0216 */
[----:B------:R-:W-:Y:S04]  /*28300*/  STL.64 [R1+0xb80], R8 ;  /* 0x000b800801007387 */ /* 0x000fe80000100a00 */
[----:B------:R-:W-:Y:S04]  /*28310*/  STL.64 [R1+0x3480], R8 ;  /* 0x0034800801007387 */ /* 0x000fe80000100a00 */
[----:B------:R1:W-:Y:S01]  /*28320*/  STL.64 [R1+0xb68], R2 ;  /* 0x000b680201007387 */ /* 0x0003e20000100a00 */
[----:B------:R-:W-:-:S03]  /*28330*/  IMAD.WIDE R240, R5, 0x4, R20 ;  /* 0x0000000405f07825 */ /* 0x000fc600078e0214 */
[----:B------:R-:W-:Y:S01]  /*28340*/  STL.64 [R1+0xb78], R248 ;  /* 0x000b78f801007387 */ /* 0x000fe20000100a00 */
[----:B------:R-:W-:-:S03]  /*28350*/  IMAD.WIDE R10, R5, 0x4, R28 ;  /* 0x00000004050a7825 */ /* 0x000fc600078e021c */
[----:B------:R-:W-:Y:S01]  /*28360*/  STL.64 [R1+0x3490], R248 ;  /* 0x003490f801007387 */ /* 0x000fe20000100a00 */
[----:B-1----:R-:W-:-:S05]  /*28370*/  IMAD.WIDE R2, R5, 0x4, R24 ;  /* 0x0000000405027825 */ /* 0x002fca00078e0218 */
[----:B------:R1:W-:Y:S01]  /*28380*/  STL.64 [R1+0xb60], R2 ;  /* 0x000b600201007387 */ /* 0x0003e20000100a00 */
[----:B------:R-:W-:-:S03]  /*28390*/  IMAD.WIDE R238, R5, 0x4, R32 ;  /* 0x0000000405ee7825 */ /* 0x000fc600078e0220 */
[----:B------:R-:W-:Y:S04]  /*283a0*/  STL.64 [R1+0xb70], R240 ;  /* 0x000b70f001007387 */ /* 0x000fe80000100a00 */
[----:B------:R-:W-:Y:S01]  /*283b0*/  STL.64 [R1+0x3498], R240 ;  /* 0x003498f001007387 */ /* 0x000fe20000100a00 */
[----:B-1----:R-:W-:-:S05]  /*283c0*/  IMAD.WIDE R2, R5, 0x4, R26 ;  /* 0x0000000405027825 */ /* 0x002fca00078e021a */
[----:B------:R1:W-:Y:S01]  /*283d0*/  STL.64 [R1+0xb58], R2 ;  /* 0x000b580201007387 */ /* 0x0003e20000100a00 */
[----:B------:R-:W-:-:S03]  /*283e0*/  IMAD.WIDE R246, R5, 0x4, R34 ;  /* 0x0000000405f67825 */ /* 0x000fc600078e0222 */
[----:B------:R-:W-:Y:S04]  /*283f0*/  STL.64 [R1+0xb50], R10 ;  /* 0x000b500a01007387 */ /* 0x000fe80000100a00 */
[----:B------:R-:W-:Y:S04]  /*28400*/  STL.64 [R1+0x34c8], R10 ;  /* 0x0034c80a01007387 */ /* 0x000fe80000100a00 */
[----:B------:R-:W-:Y:S01]  /*28410*/  STL.64 [R1+0xb48], R30 ;  /* 0x000b481e01007387 */ /* 0x000fe20000100a00 */
[----:B-1----:R-:W-:-:S03]  /*28420*/  IMAD.WIDE R2, R5, 0x4, R42 ;  /* 0x0000000405027825 */ /* 0x002fc600078e022a */
[----:B------:R-:W-:Y:S04]  /*28430*/  STL.64 [R1+0x34b0], R30 ;  /* 0x0034b01e01007387 */ /* 0x000fe80000100a00 */
[----:B------:R-:W-:Y:S04]  /*28440*/  STL.64 [R1+0xb40], R238 ;  /* 0x000b40ee01007387 */ /* 0x000fe80000100a00 */
[----:B------:R-:W-:Y:S04]  /*28450*/  STL.64 [R1+0x34b8], R238 ;  /* 0x0034b8ee01007387 */ /* 0x000fe80000100a00 */
[----:B------:R-:W-:Y:S04]  /*28460*/  STL.64 [R1+0xb28], R38 ;  /* 0x000b282601007387 */ /* 0x000fe80000100a00 */
[----:B------:R-:W-:Y:S01]  /*28470*/  STL.64 [R1+0xb38], R246 ;  /* 0x000b38f601007387 */ /* 0x000fe20000100a00 */
[----:B------:R-:W-:-:S03]  /*28480*/  IMAD.WIDE R240, R5, 0x4, R46 ;  /* 0x0000000405f07825 */ /* 0x000fc600078e022e */
[----:B------:R1:W-:Y:S04]  /*28490*/  STL.64 [R1+0x34c0], R246 ;  /* 0x0034c0f601007387 */ /* 0x0003e80000100a00 */
[----:B------:R-:W-:Y:S01]  /*284a0*/  STL.64 [R1+0xb20], R40 ;  /* 0x000b202801007387 */ /* 0x000fe20000100a00 */
[----:B------:R-:W-:-:S03]  /*284b0*/  IMAD.WIDE R242, R5, 0x4, R48 ;  /* 0x0000000405f27825 */ /* 0x000fc600078e0230 */
[----:B------:R-:W-:Y:S01]  /*284c0*/  STL.64 [R1+0x3518], R40 ;  /* 0x0035182801007387 */ /* 0x000fe20000100a00 */
[----:B-1----:R-:W-:-:S03]  /*284d0*/  IMAD.WIDE R246, R5, 0x4, R44 ;  /* 0x0000000405f67825 */ /* 0x002fc600078e022c */
[----:B------:R1:W-:Y:S04]  /*284e0*/  STL.64 [R1+0xb18], R2 ;  /* 0x000b180201007387 */ /* 0x0003e80000100a00 */
[----:B------:R-:W-:Y:S04]  /*284f0*/  STL.64 [R1+0xb30], R36 ;  /* 0x000b302401007387 */ /* 0x000fe80000100a00 */
[----:B------:R-:W-:Y:S01]  /*28500*/  STL.64 [R1+0x34d0], R36 ;  /* 0x0034d02401007387 */ /* 0x000fe20000100a00 */
[----:B------:R-:W-:-:S03]  /*28510*/  IMAD.WIDE R236, R5, 0x4, R50 ;  /* 0x0000000405ec7825 */ /* 0x000fc600078e0232 */
[----:B------:R-:W-:Y:S01]  /*28520*/  STL.64 [R1+0xb10], R246 ;  /* 0x000b10f601007387 */ /* 0x000fe20000100a00 */
[----:B-1----:R-:W-:-:S03]  /*28530*/  IMAD.WIDE R2, R5, 0x4, R54 ;  /* 0x0000000405027825 */ /* 0x002fc600078e0236 */
[----:B------:R-:W-:Y:S01]  /*28540*/  STL.64 [R1+0x34d8], R246 ;  /* 0x0034d8f601007387 */ /* 0x000fe20000100a00 */
[----:B------:R-:W-:-:S03]  /*28550*/  IMAD.WIDE R34, R5, 0x4, R56 ;  /* 0x0000000405227825 */ /* 0x000fc600078e0238 */
[----:B------:R-:W-:Y:S04]  /*28560*/  STL.64 [R1+0xb08], R240 ;  /* 0x000b08f001007387 */ /* 0x000fe80000100a00 */
[----:B------:R-:W-:Y:S04]  /*28570*/  STL.64 [R1+0x34e0], R240 ;  /* 0x0034e0f001007387 */ /* 0x000fe80000100a00 */
[----:B------:R-:W-:Y:S04]  /*28580*/  STL.64 [R1+0xb00], R242 ;  /* 0x000b00f201007387 */ /* 0x000fe80000100a00 */
[----:B------:R-:W-:Y:S04]  /*28590*/  STL.64 [R1+0x34e8], R242 ;  /* 0x0034e8f201007387 */ /* 0x000fe80000100a00 */
[----:B------:R1:W-:Y:S01]  /*285a0*/  STL.64 [R1+0xae8], R2 ;  /* 0x000ae80201007387 */ /* 0x0003e20000100a00 */
[----:B------:R-:W-:-:S03]  /*285b0*/  IMAD.WIDE R238, R5, 0x4, R60 ;  /* 0x0000000405ee7825 */ /* 0x000fc600078e023c */
[----:B------:R-:W-:Y:S01]  /*285c0*/  STL.64 [R1+0xaf8], R236 ;  /* 0x000af8ec01007387 */ /* 0x000fe20000100a00 */
[----:B------:R-:W-:-:S03]  /*285d0*/  IMAD.WIDE R248, R5, 0x4, R62 ;  /* 0x0000000405f87825 */ /* 0x000fc600078e023e */
[----:B------:R-:W-:Y:S01]  /*285e0*/  STL.64 [R1+0x34f0], R236 ;  /* 0x0034f0ec01007387 */ /* 0x000fe20000100a00 */
[----:B-1----:R-:W-:-:S03]  /*285f0*/  IMAD.WIDE R2, R5, 0x4, R58 ;  /* 0x0000000405027825 */ /* 0x002fc600078e023a */
[----:B------:R-:W-:Y:S04]  /*28600*/  STL.64 [R1+0xae0], R34 ;  /* 0x000ae02201007387 */ /* 0x000fe80000100a00 */
[----:B------:R-:W-:Y:S04]  /*28610*/  STL.64 [R1+0x3520], R34 ;  /* 0x0035202201007387 */ /* 0x000fe80000100a00 */
[----:B------:R1:W-:Y:S04]  /*28620*/  STL.64 [R1+0xad8], R2 ;  /* 0x000ad80201007387 */ /* 0x0003e80000100a00 */
[----:B------:R-:W-:Y:S04]  /*28630*/  STL.64 [R1+0xaf0], R52 ;  /* 0x000af03401007387 */ /* 0x000fe80000100a00 */
[----:B------:R-:W-:Y:S01]  /*28640*/  STL.64 [R1+0x34f8], R52 ;  /* 0x0034f83401007387 */ /* 0x000fe20000100a00 */
[----:B-1----:R-:W-:-:S03]  /*28650*/  IMAD.WIDE R2, R5, 0x4, R68 ;  /* 0x0000000405027825 */ /* 0x002fc600078e0244 */
[----:B------:R-:W-:Y:S04]  /*28660*/  STL.64 [R1+0xad0], R238 ;  /* 0x000ad0ee01007387 */ /* 0x000fe80000100a00 */
[----:B------:R-:W-:Y:S01]  /*28670*/  STL.64 [R1+0x3500], R238 ;  /* 0x003500ee01007387 */ /* 0x000fe20000100a00 */
[----:B------:R-:W-:-:S03]  /*28680*/  IMAD.WIDE R250, R5, 0x4, R64 ;  /* 0x0000000405fa7825 */ /* 0x000fc600078e0240 */
[----:B------:R-:W-:Y:S01]  /*28690*/  STL.64 [R1+0xac8], R248 ;  /* 0x000ac8f801007387 */ /* 0x000fe20000100a00 */
[----:B------:R-:W-:-:S03]  /*286a0*/  IMAD.WIDE R158, R5, 0x4, R66 ;  /* 0x00000004059e7825 */ /* 0x000fc600078e0242 */
[----:B------:R-:W-:Y:S04]  /*286b0*/  STL.64 [R1+0x3510], R248 ;  /* 0x003510f801007387 */ /* 0x000fe80000100a00 */
[----:B------:R1:W-:Y:S01]  /*286c0*/  STL.64 [R1+0xab0], R2 ;  /* 0x000ab00201007387 */ /* 0x0003e20000100a00 */
[----:B------:R-:W-:-:S03]  /*286d0*/  IMAD.WIDE R32, R5, 0x4, R72 ;  /* 0x0000000405207825 */ /* 0x000fc600078e0248 */
[----:B------:R-:W-:Y:S01]  /*286e0*/  STL.64 [R1+0xac0], R250 ;  /* 0x000ac0fa01007387 */ /* 0x000fe20000100a00 */
[----:B------:R-:W-:-:S03]  /*286f0*/  IMAD.WIDE R242, R5, 0x4, R74 ;  /* 0x0000000405f27825 */ /* 0x000fc600078e024a */
[----:B------:R-:W-:Y:S01]  /*28700*/  STL.64 [R1+0x3528], R250 ;  /* 0x003528fa01007387 */ /* 0x000fe20000100a00 */
[----:B-1----:R-:W-:-:S04]  /*28710*/  IMAD.WIDE R2, R5, 0x4, R70 ;  /* 0x0000000405027825 */ /* 0x002fc800078e0246 */
[C---:B------:R-:W-:Y:S01]  /*28720*/  IMAD.WIDE R30, R5.reuse, 0x4, R76 ;  /* 0x00000004051e7825 */ /* 0x040fe200078e024c */
[----:B------:R1:W-:Y:S03]  /*28730*/  STL.64 [R1+0xaa8], R2 ;  /* 0x000aa80201007387 */ /* 0x0003e60000100a00 */
[C---:B------:R-:W-:Y:S01]  /*28740*/  IMAD.WIDE R154, R5.reuse, 0x4, R78 ;  /* 0x00000004059a7825 */ /* 0x040fe200078e024e */
[----:B------:R-:W-:Y:S03]  /*28750*/  STL.64 [R1+0xab8], R158 ;  /* 0x000ab89e01007387 */ /* 0x000fe60000100a00 */
[C---:B------:R-:W-:Y:S01]  /*28760*/  IMAD.WIDE R156, R5.reuse, 0x4, R80 ;  /* 0x00000004059c7825 */ /* 0x040fe200078e0250 */
[----:B------:R-:W-:Y:S04]  /*28770*/  STL.64 [R1+0x3530], R158 ;  /* 0x0035309e01007387 */ /* 0x000fe80000100a00 */
[----:B------:R-:W-:Y:S01]  /*28780*/  STL.64 [R1+0xaa0], R32 ;  /* 0x000aa02001007387 */ /* 0x000fe20000100a00 */
[----:B-1----:R-:W-:-:S03]  /*28790*/  IMAD.WIDE R2, R5, 0x4, R86 ;  /* 0x0000000405027825 */ /* 0x002fc600078e0256 */
[----:B------:R1:W-:Y:S01]  /*287a0*/  STL.64 [R1+0x3538], R32 ;  /* 0x0035382001007387 */ /* 0x0003e20000100a00 */
[----:B------:R-:W-:-:S03]  /*287b0*/  IMAD.WIDE R66, R5, 0x4, R82 ;  /* 0x0000000405427825 */ /* 0x000fc600078e0252 */
[----:B------:R-:W-:Y:S01]  /*287c0*/  STL.64 [R1+0xa98], R242 ;  /* 0x000a98f201007387 */ /* 0x000fe20000100a00 */
[----:B------:R-:W-:-:S03]  /*287d0*/  IMAD.WIDE R28, R5, 0x4, R84 ;  /* 0x00000004051c7825 */ /* 0x000fc600078e0254 */
[----:B------:R-:W-:Y:S01]  /*287e0*/  STL.64 [R1+0xa90], R30 ;  /* 0x000a901e01007387 */ /* 0x000fe20000100a00 */
[----:B------:R-:W-:-:S03]  /*287f0*/  IMAD.WIDE R248, R5, 0x4, R88 ;  /* 0x0000000405f87825 */ /* 0x000fc600078e0258 */
[----:B------:R-:W-:Y:S01]  /*28800*/  STL.64 [R1+0xa88], R154 ;  /* 0x000a889a01007387 */ /* 0x000fe20000100a00 */
[----:B------:R-:W-:-:S03]  /*28810*/  IMAD.WIDE R240, R5, 0x4, R90 ;  /* 0x0000000405f07825 */ /* 0x000fc600078e025a */
[----:B------:R-:W-:Y:S01]  /*28820*/  STL.64 [R1+0xa80], R156 ;  /* 0x000a809c01007387 */ /* 0x000fe20000100a00 */
[----:B------:R-:W-:-:S03]  /*28830*/  IMAD.WIDE R6, R5, 0x4, R92 ;  /* 0x0000000405067825 */ /* 0x000fc600078e025c */
[----:B------:R2:W-:Y:S01]  /*28840*/  STL.64 [R1+0xa68], R2 ;  /* 0x000a680201007387 */ /* 0x0005e20000100a00 */
[----:B------:R-:W-:-:S03]  /*28850*/  IMAD.WIDE R8, R5, 0x4, R94 ;  /* 0x0000000405087825 */ /* 0x000fc600078e025e */
[----:B------:R-:W-:Y:S01]  /*28860*/  STL.64 [R1+0xa78], R66 ;  /* 0x000a784201007387 */ /* 0x000fe20000100a00 */
[----:B------:R-:W-:-:S03]  /*28870*/  IMAD.WIDE R64, R5, 0x4, R98 ;  /* 0x0000000405407825 */ /* 0x000fc600078e0262 */
[----:B------:R-:W-:Y:S01]  /*28880*/  STL.64 [R1+0xa70], R28 ;  /* 0x000a701c01007387 */ /* 0x000fe20000100a00 */
[----:B-1----:R-:W-:-:S03]  /*28890*/  IMAD.WIDE R32, R5, 0x4, R102 ;  /* 0x0000000405207825 */ /* 0x002fc600078e0266 */
[----:B------:R-:W-:Y:S01]  /*288a0*/  STL.64 [R1+0xa60], R248 ;  /* 0x000a60f801007387 */ /* 0x000fe20000100a00 */
[----:B------:R-:W-:-:S03]  /*288b0*/  IMAD.WIDE R26, R5, 0x4, R100 ;  /* 0x00000004051a7825 */ /* 0x000fc600078e0264 */
[----:B------:R-:W-:Y:S01]  /*288c0*/  STL.64 [R1+0xa58], R240 ;  /* 0x000a58f001007387 */ /* 0x000fe20000100a00 */
[----:B--2---:R-:W-:-:S03]  /*288d0*/  IMAD.WIDE R2, R5, 0x4, R104 ;  /* 0x0000000405027825 */ /* 0x004fc600078e0268 */
        /* <DEDUP_REMOVED lines=64> */
[----:B------:R-:W-:Y:S04]  /*28ce0*/  STL.64 [R1+0x950], R122 ;  /* 0x0009507a01007387 */ /* 0x000fe80000100a00 */
        /* <DEDUP_REMOVED lines=14> */
[----:B------:R-:W2:Y:S01]  /*28dd0*/  LDL.LU.64 R152, [R1+0x1468] ;  /* 0x0014680001987983 */ /* 0x000ea20000300a00 */
[----:B------:R-:W-:-:S03]  /*28de0*/  IMAD.WIDE R138, R5, 0x4, R194 ;  /* 0x00000004058a7825 */ /* 0x000fc600078e02c2 */
[----:B------:R-:W3:Y:S01]  /*28df0*/  LDL.64 R88, [R1+0x10b0] ;  /* 0x0010b00001587983 */ /* 0x000ee20000100a00 */
[----:B------:R-:W-:-:S03]  /*28e00*/  IMAD.WIDE R118, R5, 0x4, R196 ;  /* 0x0000000405767825 */ /* 0x000fc600078e02c4 */
[----:B------:R1:W-:Y:S01]  /*28e10*/  STL.64 [R1+0x8f0], R12 ;  /* 0x0008f00c01007387 */ /* 0x0003e20000100a00 */
[----:B------:R-:W-:-:S03]  /*28e20*/  IMAD.WIDE R100, R5, 0x4, R198 ;  /* 0x0000000405647825 */ /* 0x000fc600078e02c6 */
[----:B------:R-:W4:Y:S04]  /*28e30*/  LDL.64 R76, [R1+0x10a8] ;  /* 0x0010a800014c7983 */ /* 0x000f280000100a00 */
[----:B------:R-:W2:Y:S04]  /*28e40*/  LDL.64 R74, [R1+0x10a0] ;  /* 0x0010a000014a7983 */ /* 0x000ea80000100a00 */
[----:B------:R-:W2:Y:S04]  /*28e50*/  LDL.64 R72, [R1+0x1098] ;  /* 0x0010980001487983 */ /* 0x000ea80000100a00 */
[----:B------:R-:W2:Y:S04]  /*28e60*/  LDL.64 R70, [R1+0x2000] ;  /* 0x0020000001467983 */ /* 0x000ea80000100a00 */
[----:B------:R-:W2:Y:S01]  /*28e70*/  LDL.64 R68, [R1+0x1090] ;  /* 0x0010900001447983 */ /* 0x000ea20000100a00 */
[----:B------:R-:W-:-:S03]  /*28e80*/  IMAD.WIDE R82, R5, 0x4, R200 ;  /* 0x0000000405527825 */ /* 0x000fc600078e02c8 */
[----:B------:R-:W-:Y:S01]  /*28e90*/  STL.64 [R1+0x908], R102 ;  /* 0x0009086601007387 */ /* 0x000fe20000100a00 */
[----:B------:R-:W-:-:S03]  /*28ea0*/  IMAD.WIDE R54, R5, 0x4, R202 ;  /* 0x0000000405367825 */ /* 0x000fc600078e02ca */
[----:B------:R-:W-:Y:S01]  /*28eb0*/  STL.64 [R1+0x900], R84 ;  /* 0x0009005401007387 */ /* 0x000fe20000100a00 */
[C---:B------:R-:W-:Y:S02]  /*28ec0*/  IMAD.WIDE R172, R5.reuse, 0x4, R206 ;  /* 0x0000000405ac7825 */ /* 0x040fe400078e02ce */
[----:B------:R-:W2:Y:S01]  /*28ed0*/  LDC R206, c[0x0][0x230] ;  /* 0x00008c00ffce7b82 */ /* 0x000ea20000000800 */
        /* <DEDUP_REMOVED lines=19> */
[----:B-1----:R-:W-:-:S03]  /*29010*/  IMAD.WIDE R12, R5, 0x4, R220 ;  /* 0x00000004050c7825 */ /* 0x002fc600078e02dc */
[----:B------:R-:W-:Y:S01]  /*29020*/  STL.64 [R1+0x8b0], R16 ;  /* 0x0008b01001007387 */ /* 0x000fe20000100a00 */
[----:B------:R-:W-:-:S03]  /*29030*/  IMAD.WIDE R148, R5, 0x4, R224 ;  /* 0x0000000405947825 */ /* 0x000fc600078e02e0 */
[----:B------:R-:W-:Y:S01]  /*29040*/  STL.64 [R1+0x8a0], R150 ;  /* 0x0008a09601007387 */ /* 0x000fe20000100a00 */
[----:B------:R-:W-:-:S03]  /*29050*/  IMAD.WIDE R134, R5, 0x4, R226 ;  /* 0x0000000405867825 */ /* 0x000fc600078e02e2 */
[----:B------:R-:W-:Y:S01]  /*29060*/  STL.64 [R1+0x898], R136 ;  /* 0x0008988801007387 */ /* 0x000fe20000100a00 */
[----:B------:R-:W-:-:S03]  /*29070*/  IMAD.WIDE R114, R5, 0x4, R228 ;  /* 0x0000000405727825 */ /* 0x000fc600078e02e4 */
[----:B------:R-:W-:Y:S04]  /*29080*/  STL.64 [R1+0x890], R116 ;  /* 0x0008907401007387 */ /* 0x000fe80000100a00 */
        /* <DEDUP_REMOVED lines=8> */
[----:B------:R1:W-:Y:S04]  /*29110*/  STL.64 [R1+0x860], R148 ;  /* 0x0008609401007387 */ /* 0x0003e80000100a00 */
[----:B------:R-:W-:Y:S04]  /*29120*/  STL.64 [R1+0x858], R134 ;  /* 0x0008588601007387 */ /* 0x000fe80000100a00 */
[----:B------:R-:W-:Y:S04]  /*29130*/  STL.64 [R1+0x850], R114 ;  /* 0x0008507201007387 */ /* 0x000fe80000100a00 */
[----:B------:R-:W2:Y:S04]  /*29140*/  LDL.64 R46, [R1+0x1088] ;  /* 0x00108800012e7983 */ /* 0x000ea80000100a00 */
[----:B------:R-:W2:Y:S04]  /*29150*/  LDL.64 R44, [R1+0x1078] ;  /* 0x00107800012c7983 */ /* 0x000ea80000100a00 */
[----:B------:R-:W2:Y:S04]  /*29160*/  LDL.64 R42, [R1+0x2008] ;  /* 0x00200800012a7983 */ /* 0x000ea80000100a00 */
[----:B------:R-:W-:Y:S04]  /*29170*/  STL.64 [R1+0x848], R94 ;  /* 0x0008485e01007387 */ /* 0x000fe80000100a00 */
[----:B------:R-:W-:Y:S04]  /*29180*/  STL.64 [R1+0x840], R78 ;  /* 0x0008404e01007387 */ /* 0x000fe80000100a00 */
[----:B------:R-:W-:Y:S04]  /*29190*/  STL.64 [R1+0x838], R48 ;  /* 0x0008383001007387 */ /* 0x000fe80000100a00 */
[----:B------:R-:W2:Y:S04]  /*291a0*/  LDL.64 R194, [R1+0x1070] ;  /* 0x0010700001c27983 */ /* 0x000ea80000100a00 */
        /* <DEDUP_REMOVED lines=17> */
[----:B---3--:R-:W-:Y:S04]  /*292c0*/  LDGSTS.E [R252+0x70000], desc[UR60][R88.64], !P2 ;  /* 0x7000000058fc7fae */ /* 0x008fe8000d12187c */
[----:B----4-:R-:W-:Y:S04]  /*292d0*/  LDGSTS.E [R252+0x74000], desc[UR60][R76.64], !P2 ;  /* 0x740000004cfc7fae */ /* 0x010fe8000d12187c */
[----:B--2---:R-:W-:Y:S04]  /*292e0*/  LDGSTS.E [R252+0x78000], desc[UR60][R74.64], !P2 ;  /* 0x780000004afc7fae */ /* 0x004fe8000d12187c */
[----:B------:R-:W-:Y:S04]  /*292f0*/  LDGSTS.E [R252+0x7c000], desc[UR60][R72.64], !P2 ;  /* 0x7c00000048fc7fae */ /* 0x000fe8000d12187c */
[----:B------:R-:W-:Y:S04]  /*29300*/  LDGSTS.E [R252+0x70004], desc[UR60][R70.64], !P3 ;  /* 0x7000400046fc7fae */ /* 0x000fe8000d92187c */
[----:B------:R-:W-:Y:S04]  /*29310*/  LDGSTS.E [R252+0x74004], desc[UR60][R68.64], !P3 ;  /* 0x7400400044fc7fae */ /* 0x000fe8000d92187c */
[----:B------:R-:W2:Y:S04]  /*29320*/  LDL.64 R88, [R1+0xd68] ;  /* 0x000d680001587983 */ /* 0x000ea80000100a00 */
[----:B------:R-:W3:Y:S04]  /*29330*/  LDL.64 R76, [R1+0xd28] ;  /* 0x000d2800014c7983 */ /* 0x000ee80000100a00 */
[----:B------:R-:W4:Y:S04]  /*29340*/  LDL.64 R74, [R1+0xce8] ;  /* 0x000ce800014a7983 */ /* 0x000f280000100a00 */
[----:B------:R-:W4:Y:S04]  /*29350*/  LDL.64 R72, [R1+0xca8] ;  /* 0x000ca80001487983 */ /* 0x000f280000100a00 */
[----:B------:R-:W4:Y:S04]  /*29360*/  LDL.64 R70, [R1+0xc68] ;  /* 0x000c680001467983 */ /* 0x000f280000100a00 */
[----:B------:R-:W4:Y:S04]  /*29370*/  LDL.64 R68, [R1+0xc28] ;  /* 0x000c280001447983 */ /* 0x000f280000100a00 */
[----:B------:R-:W-:Y:S04]  /*29380*/  LDGSTS.E [R252+0x78004], desc[UR60][R46.64], !P3 ;  /* 0x780040002efc7fae */ /* 0x000fe8000d92187c */
[----:B------:R-:W-:Y:S04]  /*29390*/  LDGSTS.E [R252+0x7c004], desc[UR60][R44.64], !P3 ;  /* 0x7c0040002cfc7fae */ /* 0x000fe8000d92187c */
[----:B------:R-:W-:Y:S04]  /*293a0*/  LDGSTS.E [R252+0x70008], desc[UR60][R42.64], !P0 ;  /* 0x700080002afc7fae */ /* 0x000fe8000c12187c */
[----:B------:R-:W4:Y:S04]  /*293b0*/  LDL.64 R46, [R1+0xbe8] ;  /* 0x000be800012e7983 */ /* 0x000f280000100a00 */
[----:B------:R-:W4:Y:S04]  /*293c0*/  LDL.64 R44, [R1+0xba8] ;  /* 0x000ba800012c7983 */ /* 0x000f280000100a00 */
[----:B------:R-:W4:Y:S04]  /*293d0*/  LDL.64 R42, [R1+0xb68] ;  /* 0x000b6800012a7983 */ /* 0x000f280000100a00 */
[----:B------:R-:W-:Y:S04]  /*293e0*/  LDGSTS.E [R252+0x74008], desc[UR60][R194.64], !P0 ;  /* 0x74008000c2fc7fae */ /* 0x000fe8000c12187c */
[----:B------:R-:W-:Y:S04]  /*293f0*/  LDGSTS.E [R252+0x78008], desc[UR60][R192.64], !P0 ;  /* 0x78008000c0fc7fae */ /* 0x000fe8000c12187c */
[----:B------:R-:W-:Y:S04]  /*29400*/  LDGSTS.E [R252+0x7c008], desc[UR60][R190.64], !P0 ;  /* 0x7c008000befc7fae */ /* 0x000fe8000c12187c */
[----:B------:R-:W-:Y:S04]  /*29410*/  LDGSTS.E [R252+0x7000c], desc[UR60][R188.64], !P6 ;  /* 0x7000c000bcfc7fae */ /* 0x000fe8000f12187c */
[----:B------:R-:W-:Y:S04]  /*29420*/  LDGSTS.E [R252+0x7400c], desc[UR60][R186.64], !P6 ;  /* 0x7400c000bafc7fae */ /* 0x000fe8000f12187c */
[----:B------:R-:W-:Y:S04]  /*29430*/  LDGSTS.E [R252+0x7800c], desc[UR60][R184.64], !P6 ;  /* 0x7800c000b8fc7fae */ /* 0x000fe8000f12187c */
[----:B------:R-:W-:Y:S04]  /*29440*/  LDGSTS.E [R252+0x7c00c], desc[UR60][R182.64], !P6 ;  /* 0x7c00c000b6fc7fae */ /* 0x000fe8000f12187c */
[----:B------:R-:W0:Y:S04]  /*29450*/  LDGDEPBAR ;  /* 0x00000000000079af */ /* 0x000e280000000000 */
        /* <DEDUP_REMOVED lines=24> */
[----:B--2---:R-:W-:Y:S04]  /*295e0*/  LDGSTS.E [R244+-0x5d400], desc[UR60][R88.64], P1 ;  /* 0xa2c0000058f47fae */ /* 0x004fe8000892187c */
[----:B---3--:R-:W-:Y:S04]  /*295f0*/  LDGSTS.E [R244+-0x5d000], desc[UR60][R76.64], P1 ;  /* 0xa30000004cf47fae */ /* 0x008fe8000892187c */
[----:B----4-:R-:W-:Y:S04]  /*29600*/  LDGSTS.E [R244+-0x5cc00], desc[UR60][R74.64], P1 ;  /* 0xa34000004af47fae */ /* 0x010fe8000892187c */
[----:B------:R-:W-:Y:S04]  /*29610*/  LDGSTS.E [R244+-0x5c800], desc[UR60][R72.64], P1 ;  /* 0xa380000048f47fae */ /* 0x000fe8000892187c */
[----:B------:R-:W-:Y:S04]  /*29620*/  LDGSTS.E [R244+-0x5c400], desc[UR60][R70.64], P1 ;  /* 0xa3c0000046f47fae */ /* 0x000fe8000892187c */
[----:B------:R-:W-:Y:S04]  /*29630*/  LDGSTS.E [R244+-0x5c000], desc[UR60][R68.64], P1 ;  /* 0xa400000044f47fae */ /* 0x000fe8000892187c */
[----:B------:R-:W2:Y:S04]  /*29640*/  LDL.64 R88, [R1+0xda0] ;  /* 0x000da00001587983 */ /* 0x000ea80000100a00 */
[----:B------:R-:W3:Y:S04]  /*29650*/  LDL.64 R76, [R1+0xd60] ;  /* 0x000d6000014c7983 */ /* 0x000ee80000100a00 */
[----:B------:R-:W4:Y:S04]  /*29660*/  LDL.64 R74, [R1+0xd20] ;  /* 0x000d2000014a7983 */ /* 0x000f280000100a00 */
[----:B------:R-:W4:Y:S04]  /*29670*/  LDL.64 R72, [R1+0xce0] ;  /* 0x000ce00001487983 */ /* 0x000f280000100a00 */
[----:B------:R-:W4:Y:S04]  /*29680*/  LDL.64 R70, [R1+0xca0] ;  /* 0x000ca00001467983 */ /* 0x000f280000100a00 */
[----:B------:R-:W4:Y:S04]  /*29690*/  LDL.64 R68, [R1+0xc60] ;  /* 0x000c600001447983 */ /* 0x000f280000100a00 */
[----:B------:R-:W-:Y:S04]  /*296a0*/  LDGSTS.E [R244+-0x5bc00], desc[UR60][R46.64], P1 ;  /* 0xa44000002ef47fae */ /* 0x000fe8000892187c */
[----:B------:R-:W-:Y:S04]  /*296b0*/  LDGSTS.E [R244+-0x5b800], desc[UR60][R44.64], P1 ;  /* 0xa48000002cf47fae */ /* 0x000fe8000892187c */
[----:B------:R-:W-:Y:S04]  /*296c0*/  LDGSTS.E [R244+-0x5b400], desc[UR60][R42.64], P1 ;  /* 0xa4c000002af47fae */ /* 0x000fe8000892187c */
[----:B------:R-:W-:Y:S04]  /*296d0*/  LDGSTS.E [R244+-0x5b000], desc[UR60][R38.64], P1 ;  /* 0xa500000026f47fae */ /* 0x000fe8000892187c */
[----:B------:R-:W4:Y:S04]  /*296e0*/  LDL.64 R46, [R1+0xc20] ;  /* 0x000c2000012e7983 */ /* 0x000f280000100a00 */
[----:B------:R-:W4:Y:S04]  /*296f0*/  LDL.64 R44, [R1+0xbe0] ;  /* 0x000be000012c7983 */ /* 0x000f280000100a00 */
[----:B------:R-:W4:Y:S04]  /*29700*/  LDL.64 R42, [R1+0xba0] ;  /* 0x000ba000012a7983 */ /* 0x000f280000100a00 */
[----:B------:R-:W4:Y:S04]  /*29710*/  LDL.64 R38, [R1+0xb60] ;  /* 0x000b600001267983 */ /* 0x000f280000100a00 */
[----:B------:R-:W-:Y:S04]  /*29720*/  LDGSTS.E [R244+-0x5ac00], desc[UR60][R184.64], P1 ;  /* 0xa5400000b8f47fae */ /* 0x000fe8000892187c */
[----:B------:R1:W-:Y:S04]  /*29730*/  LDGSTS.E [R244+-0x5a800], desc[UR60][R182.64], P1 ;  /* 0xa5800000b6f47fae */ /* 0x0003e8000892187c */
[----:B------:R1:W-:Y:S04]  /*29740*/  LDGSTS.E [R244+-0x5a400], desc[UR60][R180.64], P1 ;  /* 0xa5c00000b4f47fae */ /* 0x0003e8000892187c */
[----:B------:R-:W-:Y:S01]  /*29750*/  LDGSTS.E [R244+-0x5a000], desc[UR60][R32.64], P1 ;  /* 0xa600000020f47fae */ /* 0x000fe2000892187c */
[----:B------:R-:W-:Y:S01]  /*29760*/  IMAD.WIDE R152, R5, 0x4, R152 ;  /* 0x0000000405987825 */ /* 0x000fe200078e0298 */
[----:B-1----:R-:W1:Y:S02]  /*29770*/  LDC R182, c[0x0][0x230] ;  /* 0x00008c00ffb67b82 */ /* 0x002e640000000800 */
[----:B------:R-:W-:Y:S04]  /*29780*/  LDGSTS.E [R244+-0x59c00], desc[UR60][R158.64], P1 ;  /* 0xa64000009ef47fae */ /* 0x000fe8000892187c */
[----:B------:R-:W-:Y:S02]  /*29790*/  LDGSTS.E [R244+-0x59800], desc[UR60][R250.64], P1 ;  /* 0xa6800000faf47fae */ /* 0x000fe4000892187c */
[----:B------:R-:W1:Y:S02]  /*297a0*/  LDC R180, c[0x0][0x230] ;  /* 0x00008c00ffb47b82 */ /* 0x000e640000000800 */
[----:B------:R-:W4:Y:S04]  /*297b0*/  LDL.LU.64 R32, [R1+0x3538] ;  /* 0x0035380001207983 */ /* 0x000f280000300a00 */
[----:B------:R-:W4:Y:S02]  /*297c0*/  LDL.LU.64 R158, [R1+0x3530] ;  /* 0x00353000019e7983 */ /* 0x000f240000300a00 */
[----:B------:R-:W1:Y:S02]  /*297d0*/  LDC R181, c[0x0][0x230] ;  /* 0x00008c00ffb57b82 */ /* 0x000e640000000800 */
[----:B------:R-:W4:Y:S04]  /*297e0*/  LDL.LU.64 R250, [R1+0x3528] ;  /* 0x0035280001fa7983 */ /* 0x000f280000300a00 */
[----:B------:R-:W-:Y:S02]  /*297f0*/  LDGSTS.E [R244+-0x59400], desc[UR60][R34.64], P1 ;  /* 0xa6c0000022f47fae */ /* 0x000fe4000892187c */
[----:B------:R-:W1:Y:S02]  /*29800*/  LDC R183, c[0x0][0x230] ;  /* 0x00008c00ffb77b82 */ /* 0x000e640000000800 */
[----:B------:R-:W-:Y:S04]  /*29810*/  LDGSTS.E [R244+-0x59000], desc[UR60][R40.64], P1 ;  /* 0xa700000028f47fae */ /* 0x000fe8000892187c */
[----:B------:R-:W-:Y:S04]  /*29820*/  LDGSTS.E [R244+-0x58c00], desc[UR60][R174.64], P1 ;  /* 0xa7400000aef47fae */ /* 0x000fe8000892187c */
[----:B------:R-:W4:Y:S04]  /*29830*/  LDL.LU.64 R34, [R1+0x3520] ;  /* 0x0035200001227983 */ /* 0x000f280000300a00 */
[----:B------:R-:W4:Y:S04]  /*29840*/  LDL.LU.64 R40, [R1+0x3518] ;  /* 0x0035180001287983 */ /* 0x000f280000300a00 */
        /* <DEDUP_REMOVED lines=40> */
[----:B------:R-:W-:Y:S04]  /*29ad0*/  LDGSTS.E [R0+-0x5ab80], desc[UR60][R34.64], P1 ;  /* 0xa548000022007fae */ /* 0x000fe8000892187c */
[----:B------:R-:W-:Y:S04]  /*29ae0*/  LDGSTS.E [R0+-0x5a780], desc[UR60][R32.64], P1 ;  /* 0xa588000020007fae */ /* 0x000fe8000892187c */
[----:B------:R-:W4:Y:S04]  /*29af0*/  LDL.64 R40, [R1+0xc18] ;  /* 0x000c180001287983 */ /* 0x000f280000100a00 */
[----:B------:R-:W4:Y:S04]  /*29b00*/  LDL.64 R34, [R1+0xb98] ;  /* 0x000b980001227983 */ /* 0x000f280000100a00 */
[----:B------:R-:W4:Y:S04]  /*29b10*/  LDL.64 R32, [R1+0xb58] ;  /* 0x000b580001207983 */ /* 0x000f280000100a00 */
[----:B------:R-:W-:Y:S04]  /*29b20*/  LDGSTS.E [R0+-0x5a380], desc[UR60][R248.64], P1 ;  /* 0xa5c80000f8007fae */ /* 0x000fe8000892187c */
[----:B------:R-:W-:Y:S04]  /*29b30*/  LDGSTS.E [R0+-0x59f80], desc[UR60][R2.64], P1 ;  /* 0xa608000002007fae */ /* 0x000fe8000892187c */
[----:B------:R-:W-:Y:S04]  /*29b40*/  LDGSTS.E [R0+-0x59b80], desc[UR60][R238.64], P1 ;  /* 0xa6480000ee007fae */ /* 0x000fe8000892187c */
[----:B------:R-:W4:Y:S04]  /*29b50*/  LDL.LU.64 R248, [R1+0x3510] ;  /* 0x0035100001f87983 */ /* 0x000f280000300a00 */
[----:B------:R-:W2:Y:S04]  /*29b60*/  LDL.LU.64 R2, [R1+0x3508] ;  /* 0x0035080001027983 */ /* 0x000ea80000300a00 */
[----:B------:R-:W-:Y:S04]  /*29b70*/  LDGSTS.E [R0+-0x59780], desc[UR60][R52.64], P1 ;  /* 0xa688000034007fae */ /* 0x000fe8000892187c */
[----:B------:R-:W-:Y:S04]  /*29b80*/  LDGSTS.E [R0+-0x59380], desc[UR60][R236.64], P1 ;  /* 0xa6c80000ec007fae */ /* 0x000fe8000892187c */
[----:B------:R-:W-:Y:S04]  /*29b90*/  LDGSTS.E [R0+-0x58f80], desc[UR60][R176.64], P1 ;  /* 0xa7080000b0007fae */ /* 0x000fe8000892187c */
[----:B------:R-:W4:Y:S04]  /*29ba0*/  LDL.LU.64 R238, [R1+0x3500] ;  /* 0x0035000001ee7983 */ /* 0x000f280000300a00 */
[----:B------:R-:W-:Y:S04]  /*29bb0*/  LDGSTS.E [R0+-0x58b80], desc[UR60][R160.64], P1 ;  /* 0xa7480000a0007fae */ /* 0x000fe8000892187c */
[----:B------:R-:W4:Y:S04]  /*29bc0*/  LDL.LU.64 R52, [R1+0x34f8] ;  /* 0x0034f80001347983 */ /* 0x000f280000300a00 */
[----:B------:R-:W-:Y:S04]  /*29bd0*/  LDGSTS.E [R0+-0x58780], desc[UR60][R150.64], P1 ;  /* 0xa788000096007fae */ /* 0x000fe8000892187c */
[----:B------:R-:W4:Y:S04]  /*29be0*/  LDL.LU.64 R236, [R1+0x34f0] ;  /* 0x0034f00001ec7983 */ /* 0x000f280000300a00 */
[----:B------:R-:W-:Y:S04]  /*29bf0*/  LDGSTS.E [R0+-0x58380], desc[UR60][R148.64], P1 ;  /* 0xa7c8000094007fae */ /* 0x000fe8000892187c */
[----:B------:R-:W4:Y:S04]  /*29c00*/  LDL.64 R148, [R1+0xb18] ;  /* 0x000b180001947983 */ /* 0x000f280000100a00 */
[----:B--2---:R-:W-:Y:S04]  /*29c10*/  LDGSTS.E [R2+-0x5ff00], desc[UR60][R146.64], P1 ;  /* 0xa010000092027fae */ /* 0x004fe8000892187c */
[----:B------:R-:W-:Y:S04]  /*29c20*/  LDGSTS.E [R2+-0x5fb00], desc[UR60][R132.64], P1 ;  /* 0xa050000084027fae */ /* 0x000fe8000892187c */
[----:B------:R-:W-:Y:S04]  /*29c30*/  LDGSTS.E [R2+-0x5f700], desc[UR60][R130.64], P1 ;  /* 0xa090000082027fae */ /* 0x000fe8000892187c */
[----:B------:R-:W2:Y:S04]  /*29c40*/  LDL.64 R146, [R1+0xad8] ;  /* 0x000ad80001927983 */ /* 0x000ea80000100a00 */
[----:B------:R-:W-:Y:S04]  /*29c50*/  LDGSTS.E [R2+-0x5f300], desc[UR60][R108.64], P1 ;  /* 0xa0d000006c027fae */ /* 0x000fe8000892187c */
[----:B------:R-:W-:Y:S04]  /*29c60*/  LDGSTS.E [R2+-0x5ef00], desc[UR60][R106.64], P1 ;  /* 0xa11000006a027fae */ /* 0x000fe8000892187c */
[----:B------:R-:W-:Y:S04]  /*29c70*/  LDGSTS.E [R2+-0x5eb00], desc[UR60][R92.64], P1 ;  /* 0xa15000005c027fae */ /* 0x000fe8000892187c */
[----:B------:R-:W-:Y:S04]  /*29c80*/  LDGSTS.E [R2+-0x5e700], desc[UR60][R90.64], P1 ;  /* 0xa19000005a027fae */ /* 0x000fe8000892187c */
[----:B------:R-:W-:Y:S04]  /*29c90*/  LDGSTS.E [R2+-0x5e300], desc[UR60][R88.64], P1 ;  /* 0xa1d0000058027fae */ /* 0x000fe8000892187c */
        /* <DEDUP_REMOVED lines=32> */
[----:B--2---:R-:W-:Y:S04]  /*29ea0*/  LDGSTS.E [R2+-0x5ab00], desc[UR60][R146.64], P1 ;  /* 0xa550000092027fae */ /* 0x004fe8000892187c */
[----:B------:R-:W-:Y:S04]  /*29eb0*/  LDGSTS.E [R2+-0x5a700], desc[UR60][R242.64], P1 ;  /* 0xa5900000f2027fae */ /* 0x000fe8000892187c */
[----:B------:R-:W-:Y:S04]  /*29ec0*/  LDGSTS.E [R2+-0x5a300], desc[UR60][R240.64], P1 ;  /* 0xa5d00000f0027fae */ /* 0x000fe8000892187c */
[----:B------:R-:W-:Y:S04]  /*29ed0*/  LDGSTS.E [R2+-0x59f00], desc[UR60][R246.64], P1 ;  /* 0xa6100000f6027fae */ /* 0x000fe8000892187c */
[----:B------:R-:W2:Y:S04]  /*29ee0*/  LDL.LU.64 R242, [R1+0x34e8] ;  /* 0x0034e80001f27983 */ /* 0x000ea80000300a00 */
[----:B------:R-:W2:Y:S04]  /*29ef0*/  LDL.LU.64 R240, [R1+0x34e0] ;  /* 0x0034e00001f07983 */ /* 0x000ea80000300a00 */
[----:B------:R-:W2:Y:S04]  /*29f00*/  LDL.LU.64 R246, [R1+0x34d8] ;  /* 0x0034d80001f67983 */ /* 0x000ea80000300a00 */
[----:B------:R-:W-:Y:S04]  /*29f10*/  LDGSTS.E [R2+-0x59b00], desc[UR60][R36.64], P1 ;  /* 0xa650000024027fae */ /* 0x000fe8000892187c */
[----:B------:R-:W-:Y:S04]  /*29f20*/  LDGSTS.E [R2+-0x59700], desc[UR60][R10.64], P1 ;  /* 0xa69000000a027fae */ /* 0x000fe8000892187c */
[----:B------:R-:W-:Y:S04]  /*29f30*/  LDGSTS.E [R2+-0x59300], desc[UR60][R162.64], P1 ;  /* 0xa6d00000a2027fae */ /* 0x000fe8000892187c */
[----:B------:R-:W2:Y:S04]  /*29f40*/  LDL.LU.64 R36, [R1+0x34d0] ;  /* 0x0034d00001247983 */ /* 0x000ea80000300a00 */
[----:B------:R-:W2:Y:S04]  /*29f50*/  LDL.LU.64 R10, [R1+0x34c8] ;  /* 0x0034c800010a7983 */ /* 0x000ea80000300a00 */
[----:B------:R-:W-:Y:S04]  /*29f60*/  LDGSTS.E [R2+-0x58f00], desc[UR60][R178.64], P1 ;  /* 0xa7100000b2027fae */ /* 0x000fe8000892187c */
[----:B------:R-:W-:Y:S04]  /*29f70*/  LDGSTS.E [R2+-0x58b00], desc[UR60][R138.64], P1 ;  /* 0xa75000008a027fae */ /* 0x000fe8000892187c */
[----:B------:R-:W-:Y:S04]  /*29f80*/  LDGSTS.E [R2+-0x58700], desc[UR60][R136.64], P1 ;  /* 0xa790000088027fae */ /* 0x000fe8000892187c */
[----:B------:R-:W-:Y:S04]  /*29f90*/  LDGSTS.E [R2+-0x58300], desc[UR60][R134.64], P1 ;  /* 0xa7d0000086027fae */ /* 0x000fe8000892187c */
[----:B---3--:R-:W-:Y:S04]  /*29fa0*/  LDGSTS.E [R3+-0x5fe80], desc[UR60][R132.64], P1 ;  /* 0xa018000084037fae */ /* 0x008fe8000892187c */
[----:B----4-:R-:W-:Y:S04]  /*29fb0*/  LDGSTS.E [R3+-0x5fa80], desc[UR60][R130.64], P1 ;  /* 0xa058000082037fae */ /* 0x010fe8000892187c */
        /* <DEDUP_REMOVED lines=8> */
[----:B------:R-:W3:Y:S04]  /*2a040*/  LDL.64 R108, [R1+0x1010] ;  /* 0x00101000016c7983 */ /* 0x000ee80000100a00 */
[----:B------:R-:W-:Y:S04]  /*2a050*/  LDGSTS.E [R3+-0x5d680], desc[UR60][R70.64], P1 ;  /* 0xa298000046037fae */ /* 0x000fe8000892187c */
[----:B------:R-:W4:Y:S04]  /*2a060*/  LDL.64 R106, [R1+0xfc8] ;  /* 0x000fc800016a7983 */ /* 0x000f280000100a00 */
[----:B------:R-:W-:Y:S04]  /*2a070*/  LDGSTS.E [R3+-0x5d280], desc[UR60][R68.64], P1 ;  /* 0xa2d8000044037fae */ /* 0x000fe8000892187c */
        /* <DEDUP_REMOVED lines=25> */
[----:B------:R-:W2:Y:S04]  /*2a210*/  LDL.64 R10, [R1+0xbc8] ;  /* 0x000bc800010a7983 */ /* 0x000ea80000100a00 */
[----:B------:R-:W2:Y:S04]  /*2a220*/  LDL.LU.64 R246, [R1+0x34c0] ;  /* 0x0034c00001f67983 */ /* 0x000ea80000300a00 */
[----:B------:R-:W2:Y:S04]  /*2a230*/  LDL.LU.64 R238, [R1+0x34b8] ;  /* 0x0034b80001ee7983 */ /* 0x000ea80000300a00 */
[----:B------:R-:W-:Y:S04]  /*2a240*/  LDGSTS.E [R3+-0x5a680], desc[UR60][R30.64], P1 ;  /* 0xa59800001e037fae */ /* 0x000fe8000892187c */
[----:B------:R-:W-:Y:S04]  /*2a250*/  LDGSTS.E [R3+-0x5a280], desc[UR60][R6.64], P1 ;  /* 0xa5d8000006037fae */ /* 0x000fe8000892187c */
[----:B------:R-:W-:Y:S04]  /*2a260*/  LDGSTS.E [R3+-0x59e80], desc[UR60][R14.64], P1 ;  /* 0xa61800000e037fae */ /* 0x000fe8000892187c */
[----:B------:R-:W2:Y:S04]  /*2a270*/  LDL.LU.64 R30, [R1+0x34b0] ;  /* 0x0034b000011e7983 */ /* 0x000ea80000300a00 */
[----:B------:R-:W3:Y:S04]  /*2a280*/  LDL.LU.64 R6, [R1+0x34a8] ;  /* 0x0034a80001067983 */ /* 0x000ee80000300a00 */
        /* <DEDUP_REMOVED lines=8> */
[----:B------:R1:W-:Y:S04]  /*2a310*/  STL.64 [R1+0x32a0], R2 ;  /* 0x0032a00201007387 */ /* 0x0003e80000100a00 */
        /* <DEDUP_REMOVED lines=38> */
[----:B------:R-:W-:Y:S04]  /*2a580*/  LDGSTS.E [R6+-0x5ae00], desc[UR60][R240.64], P1 ;  /* 0xa5200000f0067fae */ /* 0x000fe8000892187c */
[----:B------:R-:W-:Y:S04]  /*2a590*/  LDGSTS.E [R6+-0x5aa00], desc[UR60][R248.64], P1 ;  /* 0xa5600000f8067fae */ /* 0x000fe8000892187c */
[----:B------:R-:W-:Y:S04]  /*2a5a0*/  LDGSTS.E [R6+-0x5a600], desc[UR60][R154.64], P1 ;  /* 0xa5a000009a067fae */ /* 0x000fe8000892187c */
[----:B------:R-:W4:Y:S04]  /*2a5b0*/  LDL.LU.64 R240, [R1+0x3498] ;  /* 0x0034980001f07983 */ /* 0x000f280000300a00 */
[----:B------:R-:W4:Y:S04]  /*2a5c0*/  LDL.LU.64 R248, [R1+0x3490] ;  /* 0x0034900001f87983 */ /* 0x000f280000300a00 */
[----:B------:R-:W2:Y:S04]  /*2a5d0*/  LDL.LU.64 R154, [R1+0x3488] ;  /* 0x00348800019a7983 */ /* 0x000ea80000300a00 */
[----:B------:R-:W-:Y:S04]  /*2a5e0*/  LDGSTS.E [R6+-0x5a200], desc[UR60][R8.64], P1 ;  /* 0xa5e0000008067fae */ /* 0x000fe8000892187c */
[----:B------:R-:W-:Y:S04]  /*2a5f0*/  LDGSTS.E [R6+-0x59e00], desc[UR60][R110.64], P1 ;  /* 0xa62000006e067fae */ /* 0x000fe8000892187c */
[----:B------:R-:W-:Y:S04]  /*2a600*/  LDGSTS.E [R6+-0x59a00], desc[UR60][R126.64], P1 ;  /* 0xa66000007e067fae */ /* 0x000fe8000892187c */
[----:B------:R-:W4:Y:S04]  /*2a610*/  LDL.LU.64 R8, [R1+0x3480] ;  /* 0x0034800001087983 */ /* 0x000f280000300a00 */
[----:B------:R-:W-:Y:S04]  /*2a620*/  LDGSTS.E [R6+-0x59600], desc[UR60][R142.64], P1 ;  /* 0xa6a000008e067fae */ /* 0x000fe8000892187c */
[----:B------:R-:W-:Y:S04]  /*2a630*/  LDGSTS.E [R6+-0x59200], desc[UR60][R104.64], P1 ;  /* 0xa6e0000068067fae */ /* 0x000fe8000892187c */
[----:B------:R-:W-:Y:S04]  /*2a640*/  LDGSTS.E [R6+-0x58e00], desc[UR60][R102.64], P1 ;  /* 0xa720000066067fae */ /* 0x000fe8000892187c */
[----:B------:R-:W-:Y:S04]  /*2a650*/  LDGSTS.E [R6+-0x58a00], desc[UR60][R100.64], P1 ;  /* 0xa760000064067fae */ /* 0x000fe8000892187c */
[----:B------:R-:W-:Y:S04]  /*2a660*/  LDGSTS.E [R6+-0x58600], desc[UR60][R98.64], P1 ;  /* 0xa7a0000062067fae */ /* 0x000fe8000892187c */
[----:B------:R-:W-:Y:S04]  /*2a670*/  LDGSTS.E [R6+-0x58200], desc[UR60][R94.64], P1 ;  /* 0xa7e000005e067fae */ /* 0x000fe8000892187c */
[----:B------:R-:W-:Y:S04]  /*2a680*/  STL.64 [R1+0x30e8], R6 ;  /* 0x0030e80601007387 */ /* 0x000fe80000100a00 */
[----:B--2---:R-:W-:Y:S04]  /*2a690*/  LDGSTS.E [R154+-0x5fd80], desc[UR60][R92.64], P1 ;  /* 0xa02800005c9a7fae */ /* 0x004fe8000892187c */
        /* <DEDUP_REMOVED lines=39> */
[----:B------:R-:W4:Y:S04]  /*2a910*/  LDL.LU.64 R250, [R1+0x3468] ;  /* 0x0034680001fa7983 */ /* 0x000f280000300a00 */
[----:B------:R-:W-:Y:S04]  /*2a920*/  LDGSTS.E [R154+-0x5a580], desc[UR60][R156.64], P1 ;  /* 0xa5a800009c9a7fae */ /* 0x000fe8000892187c */
[----:B------:R-:W-:Y:S04]  /*2a930*/  LDGSTS.E [R154+-0x5a180], desc[UR60][R96.64], P1 ;  /* 0xa5e80000609a7fae */ /* 0x000fe8000892187c */
[----:B------:R-:W-:Y:S04]  /*2a940*/  LDGSTS.E [R154+-0x59d80], desc[UR60][R112.64], P1 ;  /* 0xa6280000709a7fae */ /* 0x000fe8000892187c */
[----:B------:R-:W2:Y:S04]  /*2a950*/  LDL.LU.64 R156, [R1+0x3460] ;  /* 0x00346000019c7983 */ /* 0x000ea80000300a00 */
[----:B-1----:R-:W4:Y:S04]  /*2a960*/  LDL.LU.64 R2, [R1+0x978] ;  /* 0x0009780001027983 */ /* 0x002f280000300a00 */
        /* <DEDUP_REMOVED lines=54> */
[----:B-1----:R-:W4:Y:S04]  /*2acd0*/  LDL.LU.64 R154, [R1+0xab0] ;  /* 0x000ab000019a7983 */ /* 0x002f280000300a00 */
[----:B------:R-:W-:Y:S04]  /*2ace0*/  LDGSTS.E [R156+-0x58900], desc[UR60][R54.64], P1 ;  /* 0xa7700000369c7fae */ /* 0x000fe8000892187c */
[----:B------:R-:W-:Y:S04]  /*2acf0*/  LDGSTS.E [R156+-0x58500], desc[UR60][R50.64], P1 ;  /* 0xa7b00000329c7fae */ /* 0x000fe8000892187c */
[----:B------:R-:W4:Y:S04]  /*2ad00*/  LDL.LU.64 R6, [R1+0x8f0] ;  /* 0x0008f00001067983 */ /* 0x000f280000300a00 */
[----:B------:R-:W-:Y:S04]  /*2ad10*/  LDGSTS.E [R156+-0x58100], desc[UR60][R48.64], P1 ;  /* 0xa7f00000309c7fae */ /* 0x000fe8000892187c */
[----:B------:R1:W-:Y:S04]  /*2ad20*/  STL.64 [R1+0x2ee8], R156 ;  /* 0x002ee89c01007387 */ /* 0x0003e80000100a00 */
[----:B-1----:R-:W4:Y:S04]  /*2ad30*/  LDL.LU.64 R156, [R1+0xbb0] ;  /* 0x000bb000019c7983 */ /* 0x002f280000300a00 */
        /* <DEDUP_REMOVED lines=15> */
[----:B------:R-:W3:Y:S04]  /*2ae30*/  LDL.LU.64 R246, [R1+0x3420] ;  /* 0x0034200001f67983 */ /* 0x000ee80000300a00 */
[----:B------:R-:W4:Y:S04]  /*2ae40*/  LDL.64 R14, [R1+0x2030] ;  /* 0x00203000010e7983 */ /* 0x000f280000100a00 */
[----:B------:R-:W2:Y:S04]  /*2ae50*/  LDL.LU.64 R248, [R1+0x3418] ;  /* 0x0034180001f87983 */ /* 0x000ea80000300a00 */
[----:B------:R-:W-:Y:S04]  /*2ae60*/  LDGSTS.E [R159+-0x5c480], desc[UR60][R238.64], P1 ;  /* 0xa3b80000ee9f7fae */ /* 0x000fe8000892187c */
[----:B------:R-:W-:Y:S04]  /*2ae70*/  LDGSTS.E [R159+-0x5c080], desc[UR60][R250.64], P1 ;  /* 0xa3f80000fa9f7fae */ /* 0x000fe8000892187c */
[----:B------:R-:W-:Y:S04]  /*2ae80*/  LDGSTS.E [R159+-0x5bc80], desc[UR60][R242.64], P1 ;  /* 0xa4380000f29f7fae */ /* 0x000fe8000892187c */
[----:B------:R-:W4:Y:S04]  /*2ae90*/  LDL.LU.64 R238, [R1+0x3410] ;  /* 0x0034100001ee7983 */ /* 0x000f280000300a00 */
[----:B------:R-:W3:Y:S04]  /*2aea0*/  LDL.LU.64 R250, [R1+0x3408] ;  /* 0x0034080001fa7983 */ /* 0x000ee80000300a00 */
[----:B------:R-:W-:Y:S04]  /*2aeb0*/  LDGSTS.E [R159+-0x5b880], desc[UR60][R156.64], P1 ;  /* 0xa47800009c9f7fae */ /* 0x000fe8000892187c */
[----:B------:R-:W2:Y:S04]  /*2aec0*/  LDL.LU.64 R10, [R1+0x1ff8] ;  /* 0x001ff800010a7983 */ /* 0x000ea80000300a00 */
[----:B------:R-:W-:Y:S04]  /*2aed0*/  LDGSTS.E [R159+-0x5b480], desc[UR60][R240.64], P1 ;  /* 0xa4b80000f09f7fae */ /* 0x000fe8000892187c */
[----:B------:R-:W2:Y:S04]  /*2aee0*/  LDL.LU.64 R8, [R1+0x1ff0] ;  /* 0x001ff00001087983 */ /* 0x000ea80000300a00 */
[----:B------:R-:W-:Y:S04]  /*2aef0*/  LDGSTS.E [R159+-0x5b080], desc[UR60][R36.64], P1 ;  /* 0xa4f80000249f7fae */ /* 0x000fe8000892187c */
[----:B------:R-:W2:Y:S04]  /*2af00*/  LDL.LU.64 R240, [R1+0x1fe8] ;  /* 0x001fe80001f07983 */ /* 0x000ea80000300a00 */
        /* <DEDUP_REMOVED lines=13> */
[----:B------:R-:W0:Y:S01]  /*2afe0*/  LDGDEPBAR ;  /* 0x00000000000079af */ /* 0x000e220000000000 */
[----:B------:R-:W-:Y:S08]  /*2aff0*/  BAR.SYNC.DEFER_BLOCKING 0x0 ;  /* 0x0000000000007b1d */ /* 0x000ff00000010000 */
[----:B-1----:R-:W1:Y:S01]  /*2b000*/  LDC R13, c[0x0][0x230] ;  /* 0x00008c00ff0d7b82 */ /* 0x002e620000000800 */
[----:B------:R-:W2:Y:S04]  /*2b010*/  LDL.LU.64 R26, [R1+0x1fd8] ;  /* 0x001fd800011a7983 */ /* 0x000ea80000300a00 */
[----:B------:R-:W2:Y:S03]  /*2b020*/  LDL.LU.64 R20, [R1+0x1fd0] ;  /* 0x001fd00001147983 */ /* 0x000ea60000300a00 */
[----:B------:R-:W1:Y:S01]  /*2b030*/  LDC R12, c[0x0][0x230] ;  /* 0x00008c00ff0c7b82 */ /* 0x000e620000000800 */
[----:B------:R-:W2:Y:S04]  /*2b040*/  LDL.LU.64 R24, [R1+0x1fc8] ;  /* 0x001fc80001187983 */ /* 0x000ea80000300a00 */
[----:B------:R-:W-:Y:S04]  /*2b050*/  STL.64 [R1+0x2de8], R158 ;  /* 0x002de89e01007387 */ /* 0x000fe80000100a00 */
[----:B------:R-:W-:Y:S01]  /*2b060*/  @!PT LDS RZ, [RZ] ;  /* 0x00000000fffff984 */ /* 0x000fe20000000800 */
[----:B------:R-:W-:Y:S01]  /*2b070*/  @!PT LDS RZ, [RZ] ;  /* 0x00000000fffff984 */ /* 0x000fe20000000800 */
[----:B------:R-:W-:Y:S01]  /*2b080*/  @!PT LDS RZ, [RZ] ;  /* 0x00000000fffff984 */ /* 0x000fe20000000800 */
[----:B----4-:R4:W-:Y:S04]  /*2b090*/  LDGSTS.E [R239+-0x80000], desc[UR60][R14.64], !P5 ;  /* 0x800000000eef7fae */ /* 0x0109e8000e92187c */
[----:B---3--:R-:W-:Y:S04]  /*2b0a0*/  LDGSTS.E [R238+-0x7c000], desc[UR60][R250.64], !P5 ;  /* 0x84000000faee7fae */ /* 0x008fe8000e92187c */
[----:B--2---:R-:W-:Y:S01]  /*2b0b0*/  LDGSTS.E [R237+-0x78000], desc[UR60][R248.64], !P5 ;  /* 0x88000000f8ed7fae */ /* 0x004fe2000e92187c */
[----:B------:R-:W-:-:S03]  /*2b0c0*/  IMAD.WIDE R32, R4, 0x4, R10 ;  /* 0x0000000404207825 */ /* 0x000fc600078e020a */
[----:B------:R-:W-:Y:S04]  /*2b0d0*/  LDGSTS.E [R236+-0x74000], desc[UR60][R246.64], !P5 ;  /* 0x8c000000f6ec7fae */ /* 0x000fe8000e92187c */
[----:B------:R-:W2:Y:S01]  /*2b0e0*/  LDL.LU.64 R250, [R1+0x3400] ;  /* 0x0034000001fa7983 */ /* 0x000ea20000300a00 */
[----:B----4-:R-:W-:-:S03]  /*2b0f0*/  IMAD.WIDE R14, R4, 0x4, R8 ;  /* 0x00000004040e7825 */ /* 0x010fc600078e0208 */
[----:B------:R-:W3:Y:S04]  /*2b100*/  LDL.LU.64 R22, [R1+0x1fc0] ;  /* 0x001fc00001167983 */ /* 0x000ee80000300a00 */
[----:B------:R-:W4:Y:S01]  /*2b110*/  LDL.LU.64 R248, [R1+0x33f8] ;  /* 0x0033f80001f87983 */ /* 0x000f220000300a00 */
[----:B------:R-:W-:-:S03]  /*2b120*/  IMAD.WIDE R30, R4, 0x4, R240 ;  /* 0x00000004041e7825 */ /* 0x000fc600078e02f0 */
[----:B------:R-:W2:Y:S04]  /*2b130*/  LDL.LU.64 R246, [R1+0x33f0] ;  /* 0x0033f00001f67983 */ /* 0x000ea80000300a00 */
[----:B------:R1:W-:Y:S04]  /*2b140*/  STL.64 [R1+0x828], R32 ;  /* 0x0008282001007387 */ /* 0x0003e80000100a00 */
[----:B------:R1:W-:Y:S04]  /*2b150*/  STL.64 [R1+0x820], R14 ;  /* 0x0008200e01007387 */ /* 0x0003e80000100a00 */
[----:B------:R1:W-:Y:S04]  /*2b160*/  STL.64 [R1+0x818], R30 ;  /* 0x0008181e01007387 */ /* 0x0003e80000100a00 */
[----:B------:R-:W4:Y:S04]  /*2b170*/  LDL.LU.64 R18, [R1+0x1fb8] ;  /* 0x001fb80001127983 */ /* 0x000f280000300a00 */
[----:B------:R-:W2:Y:S04]  /*2b180*/  LDL.LU.64 R16, [R1+0x1fb0] ;  /* 0x001fb00001107983 */ /* 0x000ea80000300a00 */
[----:B------:R-:W2:Y:S01]  /*2b190*/  LDL.LU.64 R240, [R1+0x1fa8] ;  /* 0x001fa80001f07983 */ /* 0x000ea20000300a00 */
[----:B------:R-:W-:-:S05]  /*2b1a0*/  IMAD.WIDE R28, R4, 0x4, R242 ;  /* 0x00000004041c7825 */ /* 0x000fca00078e02f2 */
[----:B------:R1:W-:Y:S04]  /*2b1b0*/  STL.64 [R1+0x810], R28 ;  /* 0x0008101c01007387 */ /* 0x0003e80000100a00 */
[----:B------:R-:W2:Y:S01]  /*2b1c0*/  LDL.LU.64 R242, [R1+0x1fa0] ;  /* 0x001fa00001f27983 */ /* 0x000ea20000300a00 */
[----:B-1----:R-:W-:-:S05]  /*2b1d0*/  VIADD R13, R13, 0xfffffefe ;  /* 0xfffffefe0d0d7836 */ /* 0x002fca0000000000 */
[----:B------:R-:W-:Y:S02]  /*2b1e0*/  ISETP.GE.U32.AND P0, PT, R13, 0x7ffffe7f, PT ;  /* 0x7ffffe7f0d00780c */ /* 0x000fe40003f06070 */
[----:B------:R-:W-:Y:S01]  /*2b1f0*/  IADD3 R12, R12, -0x103, RZ ;  /* 0xfffffefd0c0c7810 */ /* 0x000fe20007ffe0ff */
[C---:B------:R-:W-:Y:S01]  /*2b200*/  VIADD R11, R245.reuse, 0x100000 ;  /* 0x00100000f50b7836 */ /* 0x040fe20000000000 */
[C---:B------:R-:W-:Y:S01]  /*2b210*/  IADD3 R9, R245.reuse, 0x100000, RZ ;  /* 0x00100000f5097810 */ /* 0x040fe20007ffe0ff */
[C---:B------:R-:W-:Y:S01]  /*2b220*/  VIADD R10, R245.reuse, 0x100000 ;  /* 0x00100000f50a7836 */ /* 0x040fe20000000000 */
[----:B------:R-:W-:Y:S01]  /*2b230*/  ISETP.GE.U32.AND P1, PT, R12, 0x7ffffe7e, PT ;  /* 0x7ffffe7e0c00780c */ /* 0x000fe20003f26070 */
[----:B------:R-:W-:Y:S01]  /*2b240*/  VIADD R8, R245, 0x100000 ;  /* 0x00100000f5087836 */ /* 0x000fe20000000000 */
[----:B------:R-:W1:Y:S05]  /*2b250*/  LDC R13, c[0x0][0x230] ;  /* 0x00008c00ff0d7b82 */ /* 0x000e6a0000000800 */
[----:B------:R1:W-:Y:S04]  /*2b260*/  LDGSTS.E [R11+-0x7fffc], desc[UR60][R32.64], !P0 ;  /* 0x80004000200b7fae */ /* 0x0003e8000c12187c */
[----:B------:R1:W-:Y:S04]  /*2b270*/  LDGSTS.E [R10+-0x7bffc], desc[UR60][R14.64], !P0 ;  /* 0x840040000e0a7fae */ /* 0x0003e8000c12187c */
[----:B------:R1:W-:Y:S04]  /*2b280*/  LDGSTS.E [R9+-0x77ffc], desc[UR60][R30.64], !P0 ;  /* 0x880040001e097fae */ /* 0x0003e8000c12187c */
[----:B------:R-:W-:Y:S01]  /*2b290*/  LDGSTS.E [R8+-0x73ffc], desc[UR60][R28.64], !P0 ;  /* 0x8c0040001c087fae */ /* 0x000fe2000c12187c */
[C---:B-1----:R-:W-:Y:S01]  /*2b2a0*/  IMAD.WIDE R32, R4.reuse, 0x4, R26 ;  /* 0x0000000404207825 */ /* 0x042fe200078e021a */
[----:B------:R-:W1:Y:S03]  /*2b2b0*/  LDC R15, c[0x0][0x230] ;  /* 0x00008c00ff0f7b82 */ /* 0x000e660000000800 */
[C---:B------:R-:W-:Y:S01]  /*2b2c0*/  IMAD.WIDE R20, R4.reuse, 0x4, R20 ;  /* 0x0000000404147825 */ /* 0x040fe200078e0214 */
[----:B------:R-:W-:Y:S03]  /*2b2d0*/  STL.64 [R1+0x808], R32 ;  /* 0x0008082001007387 */ /* 0x000fe60000100a00 */
[C---:B------:R-:W-:Y:S01]  /*2b2e0*/  IMAD.WIDE R30, R4.reuse, 0x4, R24 ;  /* 0x00000004041e7825 */ /* 0x040fe200078e0218 */
[----:B------:R3:W-:Y:S01]  /*2b2f0*/  STL.64 [R1+0x1fd0], R20 ;  /* 0x001fd01401007387 */ /* 0x0007e20000100a00 */
[----:B------:R-:W1:Y:S03]  /*2b300*/  LDC R14, c[0x0][0x230] ;  /* 0x00008c00ff0e7b82 */ /* 0x000e660000000800 */
[----:B------:R2:W-:Y:S04]  /*2b310*/  STL.64 [R1+0x1fc8], R30 ;  /* 0x001fc81e01007387 */ /* 0x0005e80000100a00 */
[----:B------:R-:W2:Y:S04]  /*2b320*/  LDL.LU.64 R28, [R1+0x1c30] ;  /* 0x001c3000011c7983 */ /* 0x000ea80000300a00 */
[----:B------:R2:W-:Y:S04]  /*2b330*/  LDGSTS.E [R11+-0x7fff8], desc[UR60][R32.64], !P1 ;  /* 0x80008000200b7fae */ /* 0x0005e8000c92187c */
[----:B------:R-:W-:Y:S04]  /*2b340*/  LDGSTS.E [R10+-0x7bff8], desc[UR60][R20.64], !P1 ;  /* 0x84008000140a7fae */ /* 0x000fe8000c92187c */
[----:B------:R2:W-:Y:S01]  /*2b350*/  LDGSTS.E [R9+-0x77ff8], desc[UR60][R30.64], !P1 ;  /* 0x880080001e097fae */ /* 0x0005e2000c92187c */
[----:B---3--:R-:W-:-:S03]  /*2b360*/  IMAD.WIDE R24, R4, 0x4, R22 ;  /* 0x0000000404187825 */ /* 0x008fc600078e0216 */
[----:B------:R-:W3:Y:S04]  /*2b370*/  LDL.LU.64 R22, [R1+0x1c28] ;  /* 0x001c280001167983 */ /* 0x000ee80000300a00 */
[----:B------:R-:W3:Y:S04]  /*2b380*/  LDL.LU.64 R26, [R1+0x1c20] ;  /* 0x001c2000011a7983 */ /* 0x000ee80000300a00 */
[----:B------:R1:W-:Y:S04]  /*2b390*/  STL.64 [R1+0x1fc0], R24 ;  /* 0x001fc01801007387 */ /* 0x0003e80000100a00 */
[----:B------:R-:W3:Y:S04]  /*2b3a0*/  LDL.LU.64 R20, [R1+0x1c18] ;  /* 0x001c180001147983 */ /* 0x000ee80000300a00 */
[----:B------:R-:W-:Y:S01]  /*2b3b0*/  LDGSTS.E [R8+-0x73ff8], desc[UR60][R24.64], !P1 ;  /* 0x8c00800018087fae */ /* 0x000fe2000c92187c */
[----:B----4-:R-:W-:-:S04]  /*2b3c0*/  IMAD.WIDE R34, R4, 0x4, R18 ;  /* 0x0000000404227825 */ /* 0x010fc800078e0212 */
[C---:B--2---:R-:W-:Y:S01]  /*2b3d0*/  IMAD.WIDE R32, R4.reuse, 0x4, R16 ;  /* 0x0000000404207825 */ /* 0x044fe200078e0210 */
[----:B------:R2:W-:Y:S03]  /*2b3e0*/  STL.64 [R1+0x1fb8], R34 ;  /* 0x001fb82201007387 */ /* 0x0005e60000100a00 */
[C---:B------:R-:W-:Y:S01]  /*2b3f0*/  IMAD.WIDE R30, R4.reuse, 0x4, R240 ;  /* 0x00000004041e7825 */ /* 0x040fe200078e02f0 */
[----:B------:R-:W-:Y:S04]  /*2b400*/  STL.64 [R1+0x1fb0], R32 ;  /* 0x001fb02001007387 */ /* 0x000fe80000100a00 */
[----:B------:R-:W-:Y:S04]  /*2b410*/  STL.64 [R1+0x1fa8], R30 ;  /* 0x001fa81e01007387 */ /* 0x000fe80000100a00 */
[----:B-1----:R-:W4:Y:S01]  /*2b420*/  LDL.LU.64 R24, [R1+0x1c10] ;  /* 0x001c100001187983 */ /* 0x002f220000300a00 */
[----:B------:R-:W-:-:S03]  /*2b430*/  IMAD.WIDE R16, R4, 0x4, R242 ;  /* 0x0000000404107825 */ /* 0x000fc600078e02f2 */
[----:B------:R-:W4:Y:S04]  /*2b440*/  LDL.LU.64 R18, [R1+0x1c08] ;  /* 0x001c080001127983 */ /* 0x000f280000300a00 */
[----:B------:R-:W4:Y:S04]  /*2b450*/  LDL.LU.64 R240, [R1+0x1c00] ;  /* 0x001c000001f07983 */ /* 0x000f280000300a00 */
[----:B------:R1:W-:Y:S04]  /*2b460*/  STL.64 [R1+0x1fa0], R16 ;  /* 0x001fa01001007387 */ /* 0x0003e80000100a00 */
[----:B------:R-:W4:Y:S01]  /*2b470*/  LDL.LU.64 R242, [R1+0x1bf8] ;  /* 0x001bf80001f27983 */ /* 0x000f220000300a00 */
[----:B------:R-:W-:-:S02]  /*2b480*/  VIADD R12, R15, 0xfffffefc ;  /* 0xfffffefc0f0c7836 */ /* 0x000fc40000000000 */
[----:B------:R-:W1:Y:S03]  /*2b490*/  LDC R15, c[0x0][0x230] ;  /* 0x00008c00ff0f7b82 */ /* 0x000e660000000800 */
[----:B------:R-:W-:Y:S02]  /*2b4a0*/  ISETP.GE.U32.AND P0, PT, R12, 0x7ffffe7d, PT ;  /* 0x7ffffe7d0c00780c */ /* 0x000fe40003f06070 */
[----:B------:R-:W-:-:S03]  /*2b4b0*/  IADD3 R12, R13, -0x121, RZ ;  /* 0xfffffedf0d0c7810 */ /* 0x000fc60007ffe0ff */
[----:B------:R-:W4:Y:S01]  /*2b4c0*/  LDC R13, c[0x0][0x230] ;  /* 0x00008c00ff0d7b82 */ /* 0x000f220000000800 */
[----:B------:R-:W-:-:S07]  /*2b4d0*/  ISETP.GE.U32.AND P1, PT, R12, 0x7ffffe60, PT ;  /* 0x7ffffe600c00780c */ /* 0x000fce0003f26070 */
[----:B------:R2:W-:Y:S04]  /*2b4e0*/  LDGSTS.E [R11+-0x7fff4], desc[UR60][R34.64], !P0 ;  /* 0x8000c000220b7fae */ /* 0x0005e8000c12187c */
[----:B------:R-:W-:Y:S04]  /*2b4f0*/  LDGSTS.E [R10+-0x7bff4], desc[UR60][R32.64], !P0 ;  /* 0x8400c000200a7fae */ /* 0x000fe8000c12187c */
[----:B------:R-:W-:Y:S04]  /*2b500*/  LDGSTS.E [R9+-0x77ff4], desc[UR60][R30.64], !P0 ;  /* 0x8800c0001e097fae */ /* 0x000fe8000c12187c */
[----:B------:R1:W-:Y:S01]  /*2b510*/  LDGSTS.E [R8+-0x73ff4], desc[UR60][R16.64], !P0 ;  /* 0x8c00c00010087fae */ /* 0x0003e2000c12187c */
[----:B--2---:R-:W-:-:S05]  /*2b520*/  IMAD.WIDE R34, R4, 0x4, R28 ;  /* 0x0000000404227825 */ /* 0x004fca00078e021c */
[----:B------:R4:W-:Y:S01]  /*2b530*/  STL.64 [R1+0x568], R34 ;  /* 0x0005682201007387 */ /* 0x0009e20000100a00 */
[----:B------:R-:W-:Y:S01]  /*2b540*/  VIADD R12, R14, 0xfffffede ;  /* 0xfffffede0e0c7836 */ /* 0x000fe20000000000 */
[----:B-1----:R-:W1:Y:S02]  /*2b550*/  LDC R16, c[0x0][0x230] ;  /* 0x00008c00ff107b82 */ /* 0x002e640000000800 */
[----:B------:R4:W-:Y:S02]  /*2b560*/  LDGSTS.E [R11+-0x70000], desc[UR60][R34.64], !P1 ;  /* 0x90000000220b7fae */ /* 0x0009e4000c92187c */
[----:B------:R-:W-:Y:S01]  /*2b570*/  ISETP.GE.U32.AND P0, PT, R12, 0x7ffffe5f, PT ;  /* 0x7ffffe5f0c00780c */ /* 0x000fe20003f06070 */
[----:B------:R-:W-:Y:S02]  /*2b580*/  VIADD R12, R15, 0xfffffedd ;  /* 0xfffffedd0f0c7836 */ /* 0x000fe40000000000 */
[----:B---3--:R-:W-:-:S04]  /*2b590*/  IMAD.WIDE R22, R4, 0x4, R22 ;  /* 0x0000000404167825 */ /* 0x008fc800078e0216 */
[C---:B------:R-:W-:Y:S01]  /*2b5a0*/  IMAD.WIDE R32, R4.reuse, 0x4, R26 ;  /* 0x0000000404207825 */ /* 0x040fe200078e021a */
[----:B------:R2:W-:Y:S04]  /*2b5b0*/  STL.64 [R1+0x560], R22 ;  /* 0x0005601601007387 */ /* 0x0005e80000100a00 */
[----:B------:R3:W-:Y:S01]  /*2b5c0*/  STL.64 [R1+0x558], R32 ;  /* 0x0005582001007387 */ /* 0x0007e20000100a00 */
[----:B------:R-:W-:-:S03]  /*2b5d0*/  IMAD.WIDE R30, R4, 0x4, R20 ;  /* 0x00000004041e7825 */ /* 0x000fc600078e0214 */
[----:B------:R-:W3:Y:S04]  /*2b5e0*/  LDL.LU.64 R28, [R1+0x1bf0] ;  /* 0x001bf000011c7983 */ /* 0x000ee80000300a00 */
[----:B------:R-:W3:Y:S04]  /*2b5f0*/  LDL.LU.64 R20, [R1+0x1be8] ;  /* 0x001be80001147983 */ /* 0x000ee80000300a00 */
[----:B------:R-:W-:Y:S04]  /*2b600*/  LDGSTS.E [R10+-0x6c000], desc[UR60][R22.64], !P1 ;  /* 0x94000000160a7fae */ /* 0x000fe8000c92187c */
[----:B------:R-:W3:Y:S04]  /*2b610*/  LDL.LU.64 R26, [R1+0x1be0] ;  /* 0x001be000011a7983 */ /* 0x000ee80000300a00 */
[----:B------:R3:W-:Y:S04]  /*2b620*/  LDGSTS.E [R9+-0x68000], desc[UR60][R32.64], !P1 ;  /* 0x9800000020097fae */ /* 0x0007e8000c92187c */
[----:B------:R1:W-:Y:S04]  /*2b630*/  STL.64 [R1+0x550], R30 ;  /* 0x0005501e01007387 */ /* 0x0003e80000100a00 */
[----:B------:R1:W-:Y:S01]  /*2b640*/  LDGSTS.E [R8+-0x64000], desc[UR60][R30.64], !P1 ;  /* 0x9c0000001e087fae */ /* 0x0003e2000c92187c */
[----:B----4-:R-:W-:-:S03]  /*2b650*/  IMAD.WIDE R34, R4, 0x4, R24 ;  /* 0x0000000404227825 */ /* 0x010fc600078e0218 */
[----:B--2---:R-:W2:Y:S01]  /*2b660*/  LDL.LU.64 R22, [R1+0x1bd8] ;  /* 0x001bd80001167983 */ /* 0x004ea20000300a00 */
[----:B---3--:R-:W-:-:S03]  /*2b670*/  IMAD.WIDE R32, R4, 0x4, R18 ;  /* 0x0000000404207825 */ /* 0x008fc600078e0212 */
[----:B------:R-:W-:Y:S01]  /*2b680*/  STL.64 [R1+0x548], R34 ;  /* 0x0005482201007387 */ /* 0x000fe20000100a00 */
[----:B-1----:R-:W-:-:S03]  /*2b690*/  IMAD.WIDE R30, R4, 0x4, R240 ;  /* 0x00000004041e7825 */ /* 0x002fc600078e02f0 */
[----:B------:R1:W-:Y:S04]  /*2b6a0*/  STL.64 [R1+0x540], R32 ;  /* 0x0005402001007387 */ /* 0x0003e80000100a00 */
[----:B------:R-:W-:Y:S01]  /*2b6b0*/  STL.64 [R1+0x538], R30 ;  /* 0x0005381e01007387 */ /* 0x000fe20000100a00 */
[----:B------:R-:W-:-:S03]  /*2b6c0*/  IMAD.WIDE R14, R4, 0x4, R242 ;  /* 0x00000004040e7825 */ /* 0x000fc600078e02f2 */
[----:B------:R-:W3:Y:S04]  /*2b6d0*/  LDL.LU.64 R24, [R1+0x1bd0] ;  /* 0x001bd00001187983 */ /* 0x000ee80000300a00 */
[----:B------:R-:W4:Y:S04]  /*2b6e0*/  LDL.LU.64 R18, [R1+0x1bc8] ;  /* 0x001bc80001127983 */ /* 0x000f280000300a00 */
[----:B------:R-:W4:Y:S04]  /*2b6f0*/  LDL.LU.64 R240, [R1+0x1bc0] ;  /* 0x001bc00001f07983 */ /* 0x000f280000300a00 */
[----:B------:R1:W-:Y:S04]  /*2b700*/  STL.64 [R1+0x530], R14 ;  /* 0x0005300e01007387 */ /* 0x0003e80000100a00 */
[----:B------:R-:W4:Y:S01]  /*2b710*/  LDL.LU.64 R242, [R1+0x1bb8] ;  /* 0x001bb80001f27983 */ /* 0x000f220000300a00 */
[----:B------:R-:W-:-:S03]  /*2b720*/  ISETP.GE.U32.AND P1, PT, R12, 0x7ffffe5e, PT ;  /* 0x7ffffe5e0c00780c */ /* 0x000fc60003f26070 */
[----:B------:R-:W-:Y:S04]  /*2b730*/  LDGSTS.E [R11+-0x6fffc], desc[UR60][R34.64], !P0 ;  /* 0x90004000220b7fae */ /* 0x000fe8000c12187c */
[----:B------:R1:W-:Y:S04]  /*2b740*/  LDGSTS.E [R10+-0x6bffc], desc[UR60][R32.64], !P0 ;  /* 0x94004000200a7fae */ /* 0x0003e8000c12187c */
[----:B------:R-:W-:Y:S01]  /*2b750*/  LDGSTS.E [R9+-0x67ffc], desc[UR60][R30.64], !P0 ;  /* 0x980040001e097fae */ /* 0x000fe2000c12187c */
[----:B------:R-:W-:-:S03]  /*2b760*/  IADD3 R12, R16, -0x124, RZ ;  /* 0xfffffedc100c7810 */ /* 0x000fc60007ffe0ff */
[----:B------:R1:W-:Y:S02]  /*2b770*/  LDGSTS.E [R8+-0x63ffc], desc[UR60][R14.64], !P0 ;  /* 0x9c0040000e087fae */ /* 0x0003e4000c12187c */
[C---:B-1----:R-:W-:Y:S01]  /*2b780*/  IMAD.WIDE R32, R4.reuse, 0x4, R28 ;  /* 0x0000000404207825 */ /* 0x042fe200078e021c */
[----:B------:R-:W1:Y:S03]  /*2b790*/  LDC R14, c[0x0][0x230] ;  /* 0x00008c00ff0e7b82 */ /* 0x000e660000000800 */
[C---:B------:R-:W-:Y:S01]  /*2b7a0*/  IMAD.WIDE R20, R4.reuse, 0x4, R20 ;  /* 0x0000000404147825 */ /* 0x040fe200078e0214 */
[----:B------:R4:W-:Y:S03]  /*2b7b0*/  STL.64 [R1+0x528], R32 ;  /* 0x0005282001007387 */ /* 0x0009e60000100a00 */
[C---:B------:R-:W-:Y:S01]  /*2b7c0*/  IMAD.WIDE R30, R4.reuse, 0x4, R26 ;  /* 0x00000004041e7825 */ /* 0x040fe200078e021a */
[----:B------:R4:W-:Y:S01]  /*2b7d0*/  STL.64 [R1+0x520], R20 ;  /* 0x0005201401007387 */ /* 0x0009e20000100a00 */
[----:B------:R-:W1:Y:S03]  /*2b7e0*/  LDC R15, c[0x0][0x230] ;  /* 0x00008c00ff0f7b82 */ /* 0x000e660000000800 */
[----:B------:R4:W-:Y:S04]  /*2b7f0*/  STL.64 [R1+0x518], R30 ;  /* 0x0005181e01007387 */ /* 0x0009e80000100a00 */
[----:B------:R4:W-:Y:S04]  /*2b800*/  LDGSTS.E [R11+-0x6fff8], desc[UR60][R32.64], !P1 ;  /* 0x90008000200b7fae */ /* 0x0009e8000c92187c */
[----:B------:R-:W4:Y:S01]  /*2b810*/  LDL.LU.64 R28, [R1+0x1838] ;  /* 0x00183800011c7983 */ /* 0x000f220000300a00 */
[----:B--2---:R-:W-:-:S03]  /*2b820*/  IMAD.WIDE R16, R4, 0x4, R22 ;  /* 0x0000000404107825 */ /* 0x004fc600078e0216 */
[----:B------:R-:W-:Y:S04]  /*2b830*/  LDGSTS.E [R10+-0x6bff8], desc[UR60][R20.64], !P1 ;  /* 0x94008000140a7fae */ /* 0x000fe8000c92187c */
[----:B------:R-:W2:Y:S04]  /*2b840*/  LDL.LU.64 R22, [R1+0x1830] ;  /* 0x0018300001167983 */ /* 0x000ea80000300a00 */
[----:B------:R4:W-:Y:S04]  /*2b850*/  LDGSTS.E [R9+-0x67ff8], desc[UR60][R30.64], !P1 ;  /* 0x980080001e097fae */ /* 0x0009e8000c92187c */
[----:B------:R-:W2:Y:S01]  /*2b860*/  LDL.LU.64 R26, [R1+0x1828] ;  /* 0x00182800011a7983 */ /* 0x000ea20000300a00 */
[----:B---3--:R-:W-:-:S03]  /*2b870*/  IMAD.WIDE R34, R4, 0x4, R24 ;  /* 0x0000000404227825 */ /* 0x008fc600078e0218 */
[----:B------:R3:W-:Y:S01]  /*2b880*/  STL.64 [R1+0x510], R16 ;  /* 0x0005101001007387 */ /* 0x0007e20000100a00 */
[----:B----4-:R-:W-:-:S03]  /*2b890*/  IMAD.WIDE R32, R4, 0x4, R18 ;  /* 0x0000000404207825 */ /* 0x010fc600078e0212 */
[----:B------:R-:W4:Y:S01]  /*2b8a0*/  LDL.LU.64 R20, [R1+0x1820] ;  /* 0x0018200001147983 */ /* 0x000f220000300a00 */
[----:B------:R-:W-:-:S03]  /*2b8b0*/  IMAD.WIDE R30, R4, 0x4, R240 ;  /* 0x00000004041e7825 */ /* 0x000fc600078e02f0 */
[----:B------:R-:W-:Y:S04]  /*2b8c0*/  STL.64 [R1+0x508], R34 ;  /* 0x0005082201007387 */ /* 0x000fe80000100a00 */
[----:B------:R1:W-:Y:S04]  /*2b8d0*/  STL.64 [R1+0x500], R32 ;  /* 0x0005002001007387 */ /* 0x0003e80000100a00 */
[----:B------:R3:W-:Y:S04]  /*2b8e0*/  LDGSTS.E [R8+-0x63ff8], desc[UR60][R16.64], !P1 ;  /* 0x9c00800010087fae */ /* 0x0007e8000c92187c */
[----:B------:R2:W-:Y:S04]  /*2b8f0*/  STL.64 [R1+0x4f8], R30 ;  /* 0x0004f81e01007387 */ /* 0x0005e80000100a00 */
[----:B------:R-:W4:Y:S01]  /*2b900*/  LDL.LU.64 R24, [R1+0x1818] ;  /* 0x0018180001187983 */ /* 0x000f220000300a00 */
[----:B---3--:R-:W-:-:S03]  /*2b910*/  IMAD.WIDE R16, R4, 0x4, R242 ;  /* 0x0000000404107825 */ /* 0x008fc600078e02f2 */
[----:B------:R-:W3:Y:S04]  /*2b920*/  LDL.LU.64 R18, [R1+0x1810] ;  /* 0x0018100001127983 */ /* 0x000ee80000300a00 */
[----:B------:R-:W3:Y:S04]  /*2b930*/  LDL.LU.64 R240, [R1+0x1808] ;  /* 0x0018080001f07983 */ /* 0x000ee80000300a00 */
[----:B------:R4:W-:Y:S04]  /*2b940*/  STL.64 [R1+0x4f0], R16 ;  /* 0x0004f01001007387 */ /* 0x0009e80000100a00 */
[----:B------:R-:W3:Y:S01]  /*2b950*/  LDL.LU.64 R242, [R1+0x1800] ;  /* 0x0018000001f27983 */ /* 0x000ee20000300a00 */
[----:B------:R-:W-:Y:S01]  /*2b960*/  ISETP.GE.U32.AND P0, PT, R12, 0x7ffffe5d, PT ;  /* 0x7ffffe5d0c00780c */ /* 0x000fe20003f06070 */
[----:B------:R-:W-:-:S02]  /*2b970*/  VIADD R12, R13, 0xfffffebf ;  /* 0xfffffebf0d0c7836 */ /* 0x000fc40000000000 */
[----:B------:R-:W3:Y:S03]  /*2b980*/  LDC R13, c[0x0][0x230] ;  /* 0x00008c00ff0d7b82 */ /* 0x000ee60000000800 */
[----:B------:R-:W-:-:S07]  /*2b990*/  ISETP.GE.U32.AND P1, PT, R12, 0x7ffffe40, PT ;  /* 0x7ffffe400c00780c */ /* 0x000fce0003f26070 */
[----:B------:R-:W-:Y:S04]  /*2b9a0*/  LDGSTS.E [R11+-0x6fff4], desc[UR60][R34.64], !P0 ;  /* 0x9000c000220b7fae */ /* 0x000fe8000c12187c */
[----:B------:R1:W-:Y:S04]  /*2b9b0*/  LDGSTS.E [R10+-0x6bff4], desc[UR60][R32.64], !P0 ;  /* 0x9400c000200a7fae */ /* 0x0003e8000c12187c */
[----:B------:R2:W-:Y:S04]  /*2b9c0*/  LDGSTS.E [R9+-0x67ff4], desc[UR60][R30.64], !P0 ;  /* 0x9800c0001e097fae */ /* 0x0005e8000c12187c */
[----:B------:R4:W-:Y:S01]  /*2b9d0*/  LDGSTS.E [R8+-0x63ff4], desc[UR60][R16.64], !P0 ;  /* 0x9c00c00010087fae */ /* 0x0009e2000c12187c */
[----:B-1----:R-:W-:-:S04]  /*2b9e0*/  IMAD.WIDE R32, R4, 0x4, R28 ;  /* 0x0000000404207825 */ /* 0x002fc800078e021c */
[C---:B--2---:R-:W-:Y:S01]  /*2b9f0*/  IMAD.WIDE R22, R4.reuse, 0x4, R22 ;  /* 0x0000000404167825 */ /* 0x044fe200078e0216 */
[----:B------:R3:W-:Y:S03]  /*2ba00*/  STL.64 [R1+0x268], R32 ;  /* 0x0002682001007387 */ /* 0x0007e60000100a00 */
[C---:B------:R-:W-:Y:S01]  /*2ba10*/  IMAD.WIDE R30, R4.reuse, 0x4, R26 ;  /* 0x00000004041e7825 */ /* 0x040fe200078e021a */
[----:B------:R-:W-:Y:S04]  /*2ba20*/  STL.64 [R1+0x260], R22 ;  /* 0x0002601601007387 */ /* 0x000fe80000100a00 */
[----:B------:R1:W-:Y:S01]  /*2ba30*/  STL.64 [R1+0x258], R30 ;  /* 0x0002581e01007387 */ /* 0x0003e20000100a00 */
[----:B----4-:R-:W-:-:S03]  /*2ba40*/  IMAD.WIDE R16, R4, 0x4, R20 ;  /* 0x0000000404107825 */ /* 0x010fc600078e0214 */
[----:B------:R3:W-:Y:S04]  /*2ba50*/  LDGSTS.E [R11+-0x60000], desc[UR60][R32.64], !P1 ;  /* 0xa0000000200b7fae */ /* 0x0007e8000c92187c */
[----:B------:R-:W2:Y:S04]  /*2ba60*/  LDL.LU.64 R20, [R1+0x17f8] ;  /* 0x0017f80001147983 */ /* 0x000ea80000300a00 */
[----:B------:R-:W-:Y:S04]  /*2ba70*/  LDGSTS.E [R10+-0x5c000], desc[UR60][R22.64], !P1 ;  /* 0xa4000000160a7fae */ /* 0x000fe8000c92187c */
[----:B------:R-:W4:Y:S04]  /*2ba80*/  LDL.LU.64 R28, [R1+0x17f0] ;  /* 0x0017f000011c7983 */ /* 0x000f280000300a00 */
[----:B------:R1:W-:Y:S01]  /*2ba90*/  LDGSTS.E [R9+-0x58000], desc[UR60][R30.64], !P1 ;  /* 0xa80000001e097fae */ /* 0x0003e2000c92187c */
[----:B------:R-:W-:-:S03]  /*2baa0*/  IMAD.WIDE R34, R4, 0x4, R24 ;  /* 0x0000000404227825 */ /* 0x000fc600078e0218 */
[----:B------:R-:W4:Y:S01]  /*2bab0*/  LDL.LU.64 R26, [R1+0x17e8] ;  /* 0x0017e800011a7983 */ /* 0x000f220000300a00 */
[----:B---3--:R-:W-:-:S03]  /*2bac0*/  IMAD.WIDE R32, R4, 0x4, R18 ;  /* 0x0000000404207825 */ /* 0x008fc600078e0212 */
[----:B------:R3:W-:Y:S01]  /*2bad0*/  STL.64 [R1+0x250], R16 ;  /* 0x0002501001007387 */ /* 0x0007e20000100a00 */
[----:B-1----:R-:W-:-:S03]  /*2bae0*/  IMAD.WIDE R30, R4, 0x4, R240 ;  /* 0x00000004041e7825 */ /* 0x002fc600078e02f0 */
[----:B------:R-:W4:Y:S04]  /*2baf0*/  LDL.LU.64 R22, [R1+0x17e0] ;  /* 0x0017e00001167983 */ /* 0x000f280000300a00 */
[----:B------:R3:W-:Y:S04]  /*2bb00*/  LDGSTS.E [R8+-0x54000], desc[UR60][R16.64], !P1 ;  /* 0xac00000010087fae */ /* 0x0007e8000c92187c */
[----:B------:R-:W-:Y:S04]  /*2bb10*/  STL.64 [R1+0x248], R34 ;  /* 0x0002482201007387 */ /* 0x000fe80000100a00 */
[----:B------:R4:W-:Y:S01]  /*2bb20*/  STL.64 [R1+0x240], R32 ;  /* 0x0002402001007387 */ /* 0x0009e20000100a00 */
[----:B---3--:R-:W-:-:S03]  /*2bb30*/  IMAD.WIDE R16, R4, 0x4, R242 ;  /* 0x0000000404107825 */ /* 0x008fc600078e02f2 */
[----:B------:R1:W-:Y:S04]  /*2bb40*/  STL.64 [R1+0x238], R30 ;  /* 0x0002381e01007387 */ /* 0x0003e80000100a00 */
[----:B------:R-:W3:Y:S04]  /*2bb50*/  LDL.LU.64 R24, [R1+0x17d8] ;  /* 0x0017d80001187983 */ /* 0x000ee80000300a00 */
[----:B------:R-:W3:Y:S04]  /*2bb60*/  LDL.LU.64 R18, [R1+0x17d0] ;  /* 0x0017d00001127983 */ /* 0x000ee80000300a00 */
[----:B------:R-:W3:Y:S04]  /*2bb70*/  LDL.LU.64 R240, [R1+0x17c8] ;  /* 0x0017c80001f07983 */ /* 0x000ee80000300a00 */
[----:B------:R1:W-:Y:S04]  /*2bb80*/  STL.64 [R1+0x230], R16 ;  /* 0x0002301001007387 */ /* 0x0003e80000100a00 */
[----:B------:R-:W3:Y:S01]  /*2bb90*/  LDL.LU.64 R242, [R1+0x17c0] ;  /* 0x0017c00001f27983 */ /* 0x000ee20000300a00 */
[----:B------:R-:W-:-:S02]  /*2bba0*/  VIADD R12, R14, 0xfffffebe ;  /* 0xfffffebe0e0c7836 */ /* 0x000fc40000000000 */
[----:B------:R-:W3:Y:S03]  /*2bbb0*/  LDC R14, c[0x0][0x230] ;  /* 0x00008c00ff0e7b82 */ /* 0x000ee60000000800 */
[----:B------:R-:W-:Y:S02]  /*2bbc0*/  ISETP.GE.U32.AND P0, PT, R12, 0x7ffffe3f, PT ;  /* 0x7ffffe3f0c00780c */ /* 0x000fe40003f06070 */
[----:B------:R-:W-:-:S03]  /*2bbd0*/  IADD3 R12, R15, -0x143, RZ ;  /* 0xfffffebd0f0c7810 */ /* 0x000fc60007ffe0ff */
[----:B------:R-:W3:Y:S01]  /*2bbe0*/  LDC R15, c[0x0][0x230] ;  /* 0x00008c00ff0f7b82 */ /* 0x000ee20000000800 */
[----:B------:R-:W-:Y:S01]  /*2bbf0*/  ISETP.GE.U32.AND P1, PT, R12, 0x7ffffe3e, PT ;  /* 0x7ffffe3e0c00780c */ /* 0x000fe20003f26070 */
[----:B------:R-:W-:-:S06]  /*2bc00*/  VIADD R12, R13, 0xfffffebc ;  /* 0xfffffebc0d0c7836 */ /* 0x000fcc0000000000 */
[----:B------:R-:W-:Y:S01]  /*2bc10*/  LDGSTS.E [R11+-0x5fffc], desc[UR60][R34.64], !P0 ;  /* 0xa0004000220b7fae */ /* 0x000fe2000c12187c */
[----:B------:R-:W3:Y:S03]  /*2bc20*/  LDC R13, c[0x0][0x230] ;  /* 0x00008c00ff0d7b82 */ /* 0x000ee60000000800 */
[----:B------:R4:W-:Y:S04]  /*2bc30*/  LDGSTS.E [R10+-0x5bffc], desc[UR60][R32.64], !P0 ;  /* 0xa4004000200a7fae */ /* 0x0009e8000c12187c */
[----:B------:R1:W-:Y:S04]  /*2bc40*/  LDGSTS.E [R9+-0x57ffc], desc[UR60][R30.64], !P0 ;  /* 0xa80040001e097fae */ /* 0x0003e8000c12187c */
[----:B------:R1:W-:Y:S01]  /*2bc50*/  LDGSTS.E [R8+-0x53ffc], desc[UR60][R16.64], !P0 ;  /* 0xac00400010087fae */ /* 0x0003e2000c12187c */
[----:B------:R-:W-:Y:S01]  /*2bc60*/  ISETP.GE.U32.AND P0, PT, R12, 0x7ffffe3d, PT ;  /* 0x7ffffe3d0c00780c */ /* 0x000fe20003f06070 */
[----:B--2---:R-:W-:-:S04]  /*2bc70*/  IMAD.WIDE R20, R4, 0x4, R20 ;  /* 0x0000000404147825 */ /* 0x004fc800078e0214 */
[C---:B----4-:R-:W-:Y:S01]  /*2bc80*/  IMAD.WIDE R32, R4.reuse, 0x4, R28 ;  /* 0x0000000404207825 */ /* 0x050fe200078e021c */
[----:B------:R-:W-:Y:S03]  /*2bc90*/  STL.64 [R1+0x228], R20 ;  /* 0x0002281401007387 */ /* 0x000fe60000100a00 */
[C---:B-1----:R-:W-:Y:S01]  /*2bca0*/  IMAD.WIDE R30, R4.reuse, 0x4, R26 ;  /* 0x00000004041e7825 */ /* 0x042fe200078e021a */
[----:B------:R-:W-:Y:S04]  /*2bcb0*/  STL.64 [R1+0x220], R32 ;  /* 0x0002202001007387 */ /* 0x000fe80000100a00 */
[----:B------:R1:W-:Y:S01]  /*2bcc0*/  STL.64 [R1+0x218], R30 ;  /* 0x0002181e01007387 */ /* 0x0003e20000100a00 */
[----:B------:R-:W-:-:S03]  /*2bcd0*/  IMAD.WIDE R16, R4, 0x4, R22 ;  /* 0x0000000404107825 */ /* 0x000fc600078e0216 */
[----:B------:R-:W2:Y:S04]  /*2bce0*/  LDL.LU.64 R28, [R1+0x14e8] ;  /* 0x0014e800011c7983 */ /* 0x000ea80000300a00 */
[----:B------:R-:W-:Y:S04]  /*2bcf0*/  LDGSTS.E [R11+-0x5fff8], desc[UR60][R20.64], !P1 ;  /* 0xa0008000140b7fae */ /* 0x000fe8000c92187c */
[----:B------:R-:W4:Y:S04]  /*2bd00*/  LDL.LU.64 R26, [R1+0x14e0] ;  /* 0x0014e000011a7983 */ /* 0x000f280000300a00 */
[----:B------:R-:W-:Y:S04]  /*2bd10*/  LDGSTS.E [R10+-0x5bff8], desc[UR60][R32.64], !P1 ;  /* 0xa4008000200a7fae */ /* 0x000fe8000c92187c */
[----:B------:R-:W4:Y:S01]  /*2bd20*/  LDL.LU.64 R22, [R1+0x14d8] ;  /* 0x0014d80001167983 */ /* 0x000f220000300a00 */
[----:B---3--:R-:W-:-:S03]  /*2bd30*/  IMAD.WIDE R24, R4, 0x4, R24 ;  /* 0x0000000404187825 */ /* 0x008fc600078e0218 */
[----:B------:R1:W-:Y:S01]  /*2bd40*/  LDGSTS.E [R9+-0x57ff8], desc[UR60][R30.64], !P1 ;  /* 0xa80080001e097fae */ /* 0x0003e2000c92187c */
[----:B------:R-:W-:-:S03]  /*2bd50*/  IMAD.WIDE R18, R4, 0x4, R18 ;  /* 0x0000000404127825 */ /* 0x000fc600078e0212 */
[----:B------:R3:W-:Y:S04]  /*2bd60*/  STL.64 [R1+0x210], R16 ;  /* 0x0002101001007387 */ /* 0x0007e80000100a00 */
[----:B------:R3:W-:Y:S01]  /*2bd70*/  LDGSTS.E [R8+-0x53ff8], desc[UR60][R16.64], !P1 ;  /* 0xac00800010087fae */ /* 0x0007e2000c92187c */
[----:B-1----:R-:W-:-:S03]  /*2bd80*/  IMAD.WIDE R30, R4, 0x4, R240 ;  /* 0x00000004041e7825 */ /* 0x002fc600078e02f0 */
[----:B------:R-:W4:Y:S04]  /*2bd90*/  LDL.LU.64 R20, [R1+0x14d0] ;  /* 0x0014d00001147983 */ /* 0x000f280000300a00 */
[----:B------:R1:W-:Y:S01]  /*2bda0*/  STL.64 [R1+0x208], R24 ;  /* 0x0002081801007387 */ /* 0x0003e20000100a00 */
[----:B---3--:R-:W-:-:S03]  /*2bdb0*/  IMAD.WIDE R16, R4, 0x4, R242 ;  /* 0x0000000404107825 */ /* 0x008fc600078e02f2 */
[----:B------:R3:W-:Y:S04]  /*2bdc0*/  STL.64 [R1+0x200], R18 ;  /* 0x0002001201007387 */ /* 0x0007e80000100a00 */
[----:B------:R4:W-:Y:S04]  /*2bdd0*/  STL.64 [R1+0x1f8], R30 ;  /* 0x0001f81e01007387 */ /* 0x0009e80000100a00 */
[----:B------:R-:W-:Y:S04]  /*2bde0*/  LDGSTS.E [R11+-0x5fff4], desc[UR60][R24.64], !P0 ;  /* 0xa000c000180b7fae */ /* 0x000fe8000c12187c */
[----:B------:R4:W-:Y:S04]  /*2bdf0*/  STL.64 [R1+0x1f0], R16 ;  /* 0x0001f01001007387 */ /* 0x0009e80000100a00 */
[----:B------:R-:W-:Y:S04]  /*2be00*/  LDGSTS.E [R10+-0x5bff4], desc[UR60][R18.64], !P0 ;  /* 0xa400c000120a7fae */ /* 0x000fe8000c12187c */
[----:B-1----:R-:W4:Y:S01]  /*2be10*/  LDL.LU.64 R24, [R1+0x14c8] ;  /* 0x0014c80001187983 */ /* 0x002f220000300a00 */
[----:B------:R-:W-:-:S02]  /*2be20*/  VIADD R12, R14, 0xfffffe9f ;  /* 0xfffffe9f0e0c7836 */ /* 0x000fc40000000000 */
[----:B------:R-:W1:Y:S01]  /*2be30*/  LDC R14, c[0x0][0x230] ;  /* 0x00008c00ff0e7b82 */ /* 0x000e620000000800 */
[----:B------:R-:W-:Y:S04]  /*2be40*/  LDGSTS.E [R9+-0x57ff4], desc[UR60][R30.64], !P0 ;  /* 0xa800c0001e097fae */ /* 0x000fe8000c12187c */
[----:B---3--:R-:W3:Y:S04]  /*2be50*/  LDL.LU.64 R18, [R1+0x14c0] ;  /* 0x0014c00001127983 */ /* 0x008ee80000300a00 */
[----:B------:R-:W3:Y:S04]  /*2be60*/  LDL.LU.64 R240, [R1+0x14b8] ;  /* 0x0014b80001f07983 */ /* 0x000ee80000300a00 */
[----:B------:R-:W3:Y:S01]  /*2be70*/  LDL.LU.64 R242, [R1+0x14b0] ;  /* 0x0014b00001f27983 */ /* 0x000ee20000300a00 */
[----:B--2---:R-:W-:-:S04]  /*2be80*/  IMAD.WIDE R174, R4, 0x4, R28 ;  /* 0x0000000404ae7825 */ /* 0x004fc800078e021c */
[C---:B----4-:R-:W-:Y:S01]  /*2be90*/  IMAD.WIDE R172, R4.reuse, 0x4, R26 ;  /* 0x0000000404ac7825 */ /* 0x050fe200078e021a */
[----:B------:R-:W2:Y:S04]  /*2bea0*/  LDL.LU.64 R28, [R1+0x14a8] ;  /* 0x0014a800011c7983 */ /* 0x000ea80000300a00 */
[----:B------:R-:W4:Y:S01]  /*2beb0*/  LDL.LU.64 R26, [R1+0x14a0] ;  /* 0x0014a000011a7983 */ /* 0x000f220000300a00 */
[----:B------:R-:W-:-:S04]  /*2bec0*/  IMAD.WIDE R170, R4, 0x4, R22 ;  /* 0x0000000404aa7825 */ /* 0x000fc800078e0216 */
[C---:B------:R-:W-:Y:S01]  /*2bed0*/  IMAD.WIDE R168, R4.reuse, 0x4, R20 ;  /* 0x0000000404a87825 */ /* 0x040fe200078e0214 */
[----:B------:R-:W4:Y:S04]  /*2bee0*/  LDL.LU.64 R22, [R1+0x1498] ;  /* 0x0014980001167983 */ /* 0x000f280000300a00 */
[----:B------:R-:W4:Y:S04]  /*2bef0*/  LDL.LU.64 R20, [R1+0x1490] ;  /* 0x0014900001147983 */ /* 0x000f280000300a00 */
[----:B------:R-:W-:Y:S04]  /*2bf00*/  STL.64 [R1+0x2cf0], R174 ;  /* 0x002cf0ae01007387 */ /* 0x000fe80000100a00 */
[----:B------:R-:W-:Y:S04]  /*2bf10*/  STL.64 [R1+0x2cf8], R172 ;  /* 0x002cf8ac01007387 */ /* 0x000fe80000100a00 */
[----:B------:R-:W-:Y:S04]  /*2bf20*/  STL.64 [R1+0x2d00], R170 ;  /* 0x002d00aa01007387 */ /* 0x000fe80000100a00 */
[----:B------:R-:W-:Y:S01]  /*2bf30*/  STL.64 [R1+0x2d08], R168 ;  /* 0x002d08a801007387 */ /* 0x000fe20000100a00 */
[----:B------:R-:W-:Y:S01]  /*2bf40*/  IMAD.WIDE R166, R4, 0x4, R24 ;  /* 0x0000000404a67825 */ /* 0x000fe200078e0218 */
[----:B------:R-:W-:-:S02]  /*2bf50*/  ISETP.GE.U32.AND P1, PT, R12, 0x7ffffe20, PT ;  /* 0x7ffffe200c00780c */ /* 0x000fc40003f26070 */
[----:B------:R-:W4:Y:S04]  /*2bf60*/  LDL.LU.64 R24, [R1+0x1488] ;  /* 0x0014880001187983 */ /* 0x000f280000300a00 */
[----:B------:R-:W-:Y:S01]  /*2bf70*/  LDGSTS.E [R8+-0x53ff4], desc[UR60][R16.64], !P0 ;  /* 0xac00c00010087fae */ /* 0x000fe2000c12187c */
[----:B---3--:R-:W-:-:S03]  /*2bf80*/  IMAD.WIDE R164, R4, 0x4, R18 ;  /* 0x0000000404a47825 */ /* 0x008fc600078e0212 */
[----:B------:R-:W3:Y:S01]  /*2bf90*/  LDL.LU.64 R18, [R1+0x1480] ;  /* 0x0014800001127983 */ /* 0x000ee20000300a00 */
[----:B------:R-:W-:-:S03]  /*2bfa0*/  IMAD.WIDE R162, R4, 0x4, R240 ;  /* 0x0000000404a27825 */ /* 0x000fc600078e02f0 */
[----:B------:R-:W3:Y:S01]  /*2bfb0*/  LDL.LU.64 R240, [R1+0x1478] ;  /* 0x0014780001f07983 */ /* 0x000ee20000300a00 */
[----:B------:R-:W-:-:S03]  /*2bfc0*/  IMAD.WIDE R160, R4, 0x4, R242 ;  /* 0x0000000404a07825 */ /* 0x000fc600078e02f2 */
[----:B------:R-:W3:Y:S04]  /*2bfd0*/  LDL.LU.64 R242, [R1+0x1470] ;  /* 0x0014700001f27983 */ /* 0x000ee80000300a00 */
[----:B------:R-:W-:Y:S04]  /*2bfe0*/  STL.64 [R1+0x2d10], R166 ;  /* 0x002d10a601007387 */ /* 0x000fe80000100a00 */
[----:B------:R-:W-:Y:S04]  /*2bff0*/  STL.64 [R1+0x2d18], R164 ;  /* 0x002d18a401007387 */ /* 0x000fe80000100a00 */
[----:B------:R-:W-:Y:S04]  /*2c000*/  STL.64 [R1+0x2d20], R162 ;  /* 0x002d20a201007387 */ /* 0x000fe80000100a00 */
[----:B------:R-:W-:Y:S01]  /*2c010*/  STL.64 [R1+0x2d28], R160 ;  /* 0x002d28a001007387 */ /* 0x000fe20000100a00 */
[----:B--2---:R-:W-:-:S04]  /*2c020*/  IMAD.WIDE R150, R4, 0x4, R28 ;  /* 0x0000000404967825 */ /* 0x004fc800078e021c */
[C---:B----4-:R-:W-:Y:S01]  /*2c030*/  IMAD.WIDE R148, R4.reuse, 0x4, R26 ;  /* 0x0000000404947825 */ /* 0x050fe200078e021a */
[----:B------:R-:W2:Y:S03]  /*2c040*/  LDL.LU.64 R28, [R1+0x1f98] ;  /* 0x001f9800011c7983 */ /* 0x000ea60000300a00 */
[----:B------:R-:W-:-:S04]  /*2c050*/  IMAD.WIDE R146, R4, 0x4, R22 ;  /* 0x0000000404927825 */ /* 0x000fc800078e0216 */
[C---:B------:R-:W-:Y:S01]  /*2c060*/  IMAD.WIDE R144, R4.reuse, 0x4, R20 ;  /* 0x0000000404907825 */ /* 0x040fe200078e0214 */
[----:B------:R-:W4:Y:S04]  /*2c070*/  LDL.LU.64 R22, [R1+0x1f90] ;  /* 0x001f900001167983 */ /* 0x000f280000300a00 */
[----:B------:R-:W4:Y:S04]  /*2c080*/  LDL.LU.64 R26, [R1+0x1f88] ;  /* 0x001f8800011a7983 */ /* 0x000f280000300a00 */
[----:B------:R-:W4:Y:S04]  /*2c090*/  LDL.LU.64 R20, [R1+0x1f80] ;  /* 0x001f800001147983 */ /* 0x000f280000300a00 */
[----:B------:R-:W-:Y:S04]  /*2c0a0*/  STL.64 [R1+0x2d30], R150 ;  /* 0x002d309601007387 */ /* 0x000fe80000100a00 */
[----:B------:R-:W-:Y:S04]  /*2c0b0*/  STL.64 [R1+0x2d38], R148 ;  /* 0x002d389401007387 */ /* 0x000fe80000100a00 */
[----:B------:R-:W-:Y:S04]  /*2c0c0*/  STL.64 [R1+0x2d40], R146 ;  /* 0x002d409201007387 */ /* 0x000fe80000100a00 */
[----:B------:R-:W-:Y:S01]  /*2c0d0*/  STL.64 [R1+0x2d48], R144 ;  /* 0x002d489001007387 */ /* 0x000fe20000100a00 */
[----:B------:R-:W-:-:S03]  /*2c0e0*/  IMAD.WIDE R142, R4, 0x4, R24 ;  /* 0x00000004048e7825 */ /* 0x000fc600078e0218 */
[----:B------:R-:W4:Y:S01]  /*2c0f0*/  LDL.LU.64 R24, [R1+0x1f78] ;  /* 0x001f780001187983 */ /* 0x000f220000300a00 */
[C---:B---3--:R-:W-:Y:S01]  /*2c100*/  IMAD.WIDE R140, R4.reuse, 0x4, R18 ;  /* 0x00000004048c7825 */ /* 0x048fe200078e0212 */
[----:B------:R-:W-:Y:S02]  /*2c110*/  IADD3 R12, R15, -0x162, RZ ;  /* 0xfffffe9e0f0c7810 */ /* 0x000fe40007ffe0ff */
[----:B------:R-:W3:Y:S01]  /*2c120*/  LDL.LU.64 R18, [R1+0x1f70] ;  /* 0x001f700001127983 */ /* 0x000ee20000300a00 */
[----:B------:R-:W1:Y:S01]  /*2c130*/  LDC R15, c[0x0][0x230] ;  /* 0x00008c00ff0f7b82 */ /* 0x000e620000000800 */
[C---:B------:R-:W-:Y:S02]  /*2c140*/  IMAD.WIDE R138, R4.reuse, 0x4, R240 ;  /* 0x00000004048a7825 */ /* 0x040fe400078e02f0 */
[----:B------:R-:W3:Y:S02]  /*2c150*/  LDL.LU.64 R240, [R1+0x1f68] ;  /* 0x001f680001f07983 */ /* 0x000ee40000300a00 */
[----:B------:R-:W-:-:S02]  /*2c160*/  IMAD.WIDE R136, R4, 0x4, R242 ;  /* 0x0000000404887825 */ /* 0x000fc400078e02f2 */
[----:B------:R-:W3:Y:S01]  /*2c170*/  LDL.LU.64 R242, [R1+0x1f60] ;  /* 0x001f600001f27983 */ /* 0x000ee20000300a00 */
[----:B------:R-:W-:Y:S01]  /*2c180*/  ISETP.GE.U32.AND P0, PT, R12, 0x7ffffe1f, PT ;  /* 0x7ffffe1f0c00780c */ /* 0x000fe20003f06070 */
[----:B------:R-:W-:Y:S02]  /*2c190*/  VIADD R12, R13, 0xfffffe9d ;  /* 0xfffffe9d0d0c7836 */ /* 0x000fe40000000000 */
[----:B------:R-:W-:Y:S01]  /*2c1a0*/  LDGSTS.E [R11+-0x50000], desc[UR60][R174.64], !P1 ;  /* 0xb0000000ae0b7fae */ /* 0x000fe2000c92187c */
[----:B------:R-:W3:Y:S03]  /*2c1b0*/  LDC R13, c[0x0][0x230] ;  /* 0x00008c00ff0d7b82 */ /* 0x000ee60000000800 */
[----:B------:R-:W-:Y:S04]  /*2c1c0*/  LDGSTS.E [R10+-0x4c000], desc[UR60][R172.64], !P1 ;  /* 0xb4000000ac0a7fae */ /* 0x000fe8000c92187c */
[----:B------:R-:W-:Y:S04]  /*2c1d0*/  LDGSTS.E [R9+-0x48000], desc[UR60][R170.64], !P1 ;  /* 0xb8000000aa097fae */ /* 0x000fe8000c92187c */
[----:B------:R-:W-:Y:S01]  /*2c1e0*/  LDGSTS.E [R8+-0x44000], desc[UR60][R168.64], !P1 ;  /* 0xbc000000a8087fae */ /* 0x000fe2000c92187c */
[----:B------:R-:W-:Y:S01]  /*2c1f0*/  ISETP.GE.U32.AND P1, PT, R12, 0x7ffffe1e, PT ;  /* 0x7ffffe1e0c00780c */ /* 0x000fe20003f26070 */
[----:B-1----:R-:W-:-:S02]  /*2c200*/  VIADD R12, R14, 0xfffffe9c ;  /* 0xfffffe9c0e0c7836 */ /* 0x002fc40000000000 */
[----:B------:R-:W-:Y:S01]  /*2c210*/  LDGSTS.E [R11+-0x4fffc], desc[UR60][R166.64], !P0 ;  /* 0xb0004000a60b7fae */ /* 0x000fe2000c12187c */
[----:B------:R-:W1:Y:S03]  /*2c220*/  LDC R14, c[0x0][0x230] ;  /* 0x00008c00ff0e7b82 */ /* 0x000e660000000800 */
[----:B------:R-:W-:Y:S04]  /*2c230*/  LDGSTS.E [R10+-0x4bffc], desc[UR60][R164.64], !P0 ;  /* 0xb4004000a40a7fae */ /* 0x000fe8000c12187c */
[----:B------:R-:W-:Y:S04]  /*2c240*/  LDGSTS.E [R9+-0x47ffc], desc[UR60][R162.64], !P0 ;  /* 0xb8004000a2097fae */ /* 0x000fe8000c12187c */
[----:B------:R-:W-:Y:S01]  /*2c250*/  LDGSTS.E [R8+-0x43ffc], desc[UR60][R160.64], !P0 ;  /* 0xbc004000a0087fae */ /* 0x000fe2000c12187c */
[----:B------:R-:W-:-:S02]  /*2c260*/  ISETP.GE.U32.AND P0, PT, R12, 0x7ffffe1d, PT ;  /* 0x7ffffe1d0c00780c */ /* 0x000fc40003f06070 */
[----:B------:R-:W-:Y:S01]  /*2c270*/  IADD3 R12, R15, -0x105, RZ ;  /* 0xfffffefb0f0c7810 */ /* 0x000fe20007ffe0ff */
[----:B------:R-:W-:Y:S01]  /*2c280*/  LDGSTS.E [R11+-0x4fff8], desc[UR60][R150.64], !P1 ;  /* 0xb0008000960b7fae */ /* 0x000fe2000c92187c */
[----:B------:R-:W1:Y:S03]  /*2c290*/  LDC R15, c[0x0][0x230] ;  /* 0x00008c00ff0f7b82 */ /* 0x000e660000000800 */
[----:B------:R-:W-:Y:S04]  /*2c2a0*/  LDGSTS.E [R10+-0x4bff8], desc[UR60][R148.64], !P1 ;  /* 0xb4008000940a7fae */ /* 0x000fe8000c92187c */
[----:B------:R-:W-:Y:S04]  /*2c2b0*/  LDGSTS.E [R9+-0x47ff8], desc[UR60][R146.64], !P1 ;  /* 0xb800800092097fae */ /* 0x000fe8000c92187c */
[----:B------:R-:W-:Y:S01]  /*2c2c0*/  LDGSTS.E [R8+-0x43ff8], desc[UR60][R144.64], !P1 ;  /* 0xbc00800090087fae */ /* 0x000fe2000c92187c */
[----:B------:R-:W-:-:S03]  /*2c2d0*/  ISETP.GE.U32.AND P1, PT, R12, 0x7ffffe7c, PT ;  /* 0x7ffffe7c0c00780c */ /* 0x000fc60003f26070 */
[----:B------:R-:W-:Y:S04]  /*2c2e0*/  STL.64 [R1+0x2d50], R142 ;  /* 0x002d508e01007387 */ /* 0x000fe80000100a00 */
[----:B------:R1:W-:Y:S04]  /*2c2f0*/  LDGSTS.E [R11+-0x4fff4], desc[UR60][R142.64], !P0 ;  /* 0xb000c0008e0b7fae */ /* 0x0003e8000c12187c */
[----:B------:R-:W-:Y:S04]  /*2c300*/  STL.64 [R1+0x2d58], R140 ;  /* 0x002d588c01007387 */ /* 0x000fe80000100a00 */
[----:B------:R1:W-:Y:S04]  /*2c310*/  LDGSTS.E [R10+-0x4bff4], desc[UR60][R140.64], !P0 ;  /* 0xb400c0008c0a7fae */ /* 0x0003e8000c12187c */
[----:B------:R-:W-:Y:S01]  /*2c320*/  STL.64 [R1+0x2d60], R138 ;  /* 0x002d608a01007387 */ /* 0x000fe20000100a00 */
[----:B-1----:R-:W-:-:S03]  /*2c330*/  VIADD R11, R246, 0x100000 ;  /* 0x00100000f60b7836 */ /* 0x002fc60000000000 */
[----:B------:R1:W-:Y:S04]  /*2c340*/  LDGSTS.E [R9+-0x47ff4], desc[UR60][R138.64], !P0 ;  /* 0xb800c0008a097fae */ /* 0x0003e8000c12187c */
[----:B------:R-:W-:Y:S01]  /*2c350*/  STL.64 [R1+0x2d68], R136 ;  /* 0x002d688801007387 */ /* 0x000fe20000100a00 */
[----:B------:R-:W-:-:S03]  /*2c360*/  IADD3 R10, R246, 0x100000, RZ ;  /* 0x00100000f60a7810 */ /* 0x000fc60007ffe0ff */
[----:B------:R1:W-:Y:S02]  /*2c370*/  LDGSTS.E [R8+-0x43ff4], desc[UR60][R136.64], !P0 ;  /* 0xbc00c00088087fae */ /* 0x0003e4000c12187c */
[C---:B-1----:R-:W-:Y:S02]  /*2c380*/  VIADD R9, R246.reuse, 0x100000 ;  /* 0x00100000f6097836 */ /* 0x042fe40000000000 */
[----:B------:R-:W-:Y:S02]  /*2c390*/  VIADD R8, R246, 0x100000 ;  /* 0x00100000f6087836 */ /* 0x000fe40000000000 */
[----:B--2---:R-:W-:-:S05]  /*2c3a0*/  IMAD.WIDE R32, R4, 0x4, R28 ;  /* 0x0000000404207825 */ /* 0x004fca00078e021c */
[----:B------:R3:W-:Y:S04]  /*2c3b0*/  STL.64 [R1+0x800], R32 ;  /* 0x0008002001007387 */ /* 0x0007e80000100a00 */
[----:B------:R3:W-:Y:S01]  /*2c3c0*/  LDGSTS.E [R11+-0x80000], desc[UR60][R32.64], !P1 ;  /* 0x80000000200b7fae */ /* 0x0007e2000c92187c */
[----:B----4-:R-:W-:-:S04]  /*2c3d0*/  IMAD.WIDE R22, R4, 0x4, R22 ;  /* 0x0000000404167825 */ /* 0x010fc800078e0216 */
[C---:B------:R-:W-:Y:S01]  /*2c3e0*/  IMAD.WIDE R30, R4.reuse, 0x4, R26 ;  /* 0x00000004041e7825 */ /* 0x040fe200078e021a */
[----:B------:R1:W-:Y:S03]  /*2c3f0*/  STL.64 [R1+0x7f8], R22 ;  /* 0x0007f81601007387 */ /* 0x0003e60000100a00 */
[C---:B------:R-:W-:Y:S01]  /*2c400*/  IMAD.WIDE R16, R4.reuse, 0x4, R20 ;  /* 0x0000000404107825 */ /* 0x040fe200078e0214 */
[----:B------:R2:W-:Y:S04]  /*2c410*/  STL.64 [R1+0x7f0], R30 ;  /* 0x0007f01e01007387 */ /* 0x0005e80000100a00 */
[----:B------:R-:W4:Y:S04]  /*2c420*/  LDL.LU.64 R28, [R1+0x1f58] ;  /* 0x001f5800011c7983 */ /* 0x000f280000300a00 */
[----:B------:R-:W4:Y:S04]  /*2c430*/  LDL.LU.64 R20, [R1+0x1f50] ;  /* 0x001f500001147983 */ /* 0x000f280000300a00 */
[----:B------:R-:W-:Y:S04]  /*2c440*/  LDGSTS.E [R10+-0x7c000], desc[UR60][R22.64], !P1 ;  /* 0x84000000160a7fae */ /* 0x000fe8000c92187c */
[----:B------:R-:W4:Y:S01]  /*2c450*/  LDL.LU.64 R26, [R1+0x1f48] ;  /* 0x001f4800011a7983 */ /* 0x000f220000300a00 */
[----:B------:R-:W-:-:S03]  /*2c460*/  IMAD.WIDE R34, R4, 0x4, R24 ;  /* 0x0000000404227825 */ /* 0x000fc600078e0218 */
[----:B------:R2:W-:Y:S01]  /*2c470*/  LDGSTS.E [R9+-0x78000], desc[UR60][R30.64], !P1 ;  /* 0x880000001e097fae */ /* 0x0005e2000c92187c */
[----:B---3--:R-:W-:-:S03]  /*2c480*/  IMAD.WIDE R32, R4, 0x4, R18 ;  /* 0x0000000404207825 */ /* 0x008fc600078e0212 */
[----:B------:R3:W-:Y:S04]  /*2c490*/  STL.64 [R1+0x7e8], R16 ;  /* 0x0007e81001007387 */ /* 0x0007e80000100a00 */
[----:B-1----:R-:W4:Y:S01]  /*2c4a0*/  LDL.LU.64 R22, [R1+0x1f40] ;  /* 0x001f400001167983 */ /* 0x002f220000300a00 */
[----:B--2---:R-:W-:-:S03]  /*2c4b0*/  IMAD.WIDE R30, R4, 0x4, R240 ;  /* 0x00000004041e7825 */ /* 0x004fc600078e02f0 */
[----:B------:R-:W-:Y:S04]  /*2c4c0*/  STL.64 [R1+0x7e0], R34 ;  /* 0x0007e02201007387 */ /* 0x000fe80000100a00 */
[----:B------:R4:W-:Y:S04]  /*2c4d0*/  STL.64 [R1+0x7d8], R32 ;  /* 0x0007d82001007387 */ /* 0x0009e80000100a00 */
[----:B------:R1:W-:Y:S04]  /*2c4e0*/  STL.64 [R1+0x7d0], R30 ;  /* 0x0007d01e01007387 */ /* 0x0003e80000100a00 */
[----:B------:R-:W2:Y:S04]  /*2c4f0*/  LDL.LU.64 R24, [R1+0x1f38] ;  /* 0x001f380001187983 */ /* 0x000ea80000300a00 */
[----:B------:R-:W2:Y:S04]  /*2c500*/  LDL.LU.64 R18, [R1+0x1f30] ;  /* 0x001f300001127983 */ /* 0x000ea80000300a00 */
[----:B------:R-:W2:Y:S04]  /*2c510*/  LDL.LU.64 R240, [R1+0x1f28] ;  /* 0x001f280001f07983 */ /* 0x000ea80000300a00 */
[----:B------:R3:W-:Y:S02]  /*2c520*/  LDGSTS.E [R8+-0x74000], desc[UR60][R16.64], !P1 ;  /* 0x8c00000010087fae */ /* 0x0007e4000c92187c */
[----:B---3--:R-:W-:-:S05]  /*2c530*/  IMAD.WIDE R16, R4, 0x4, R242 ;  /* 0x0000000404107825 */ /* 0x008fca00078e02f2 */
[----:B------:R3:W-:Y:S04]  /*2c540*/  STL.64 [R1+0x7c8], R16 ;  /* 0x0007c81001007387 */ /* 0x0007e80000100a00 */
[----:B------:R-:W2:Y:S01]  /*2c550*/  LDL.LU.64 R242, [R1+0x1f20] ;  /* 0x001f200001f27983 */ /* 0x000ea20000300a00 */
[----:B------:R-:W-:Y:S02]  /*2c560*/  VIADD R12, R13, 0xfffffefa ;  /* 0xfffffefa0d0c7836 */ /* 0x000fe40000000000 */
[----:B------:R-:W2:Y:S03]  /*2c570*/  LDC R13, c[0x0][0x230] ;  /* 0x00008c00ff0d7b82 */ /* 0x000ea60000000800 */
[----:B------:R-:W-:-:S02]  /*2c580*/  ISETP.GE.U32.AND P0, PT, R12, 0x7ffffe7b, PT ;  /* 0x7ffffe7b0c00780c */ /* 0x000fc40003f06070 */
[----:B------:R-:W-:-:S03]  /*2c590*/  IADD3 R12, R14, -0x107, RZ ;  /* 0xfffffef90e0c7810 */ /* 0x000fc60007ffe0ff */
[----:B------:R-:W2:Y:S01]  /*2c5a0*/  LDC R14, c[0x0][0x230] ;  /* 0x00008c00ff0e7b82 */ /* 0x000ea20000000800 */
[----:B------:R-:W-:-:S07]  /*2c5b0*/  ISETP.GE.U32.AND P1, PT, R12, 0x7ffffe7a, PT ;  /* 0x7ffffe7a0c00780c */ /* 0x000fce0003f26070 */
[----:B------:R-:W-:Y:S04]  /*2c5c0*/  LDGSTS.E [R11+-0x7fffc], desc[UR60][R34.64], !P0 ;  /* 0x80004000220b7fae */ /* 0x000fe8000c12187c */
[----:B------:R4:W-:Y:S04]  /*2c5d0*/  LDGSTS.E [R10+-0x7bffc], desc[UR60][R32.64], !P0 ;  /* 0x84004000200a7fae */ /* 0x0009e8000c12187c */
[----:B------:R1:W-:Y:S04]  /*2c5e0*/  LDGSTS.E [R9+-0x77ffc], desc[UR60][R30.64], !P0 ;  /* 0x880040001e097fae */ /* 0x0003e8000c12187c */
[----:B------:R3:W-:Y:S01]  /*2c5f0*/  LDGSTS.E [R8+-0x73ffc], desc[UR60][R16.64], !P0 ;  /* 0x8c00400010087fae */ /* 0x0007e2000c12187c */
[----:B----4-:R-:W-:-:S04]  /*2c600*/  IMAD.WIDE R32, R4, 0x4, R28 ;  /* 0x0000000404207825 */ /* 0x010fc800078e021c */
[C---:B------:R-:W-:Y:S01]  /*2c610*/  IMAD.WIDE R20, R4.reuse, 0x4, R20 ;  /* 0x0000000404147825 */ /* 0x040fe200078e0214 */
[----:B------:R4:W-:Y:S03]  /*2c620*/  STL.64 [R1+0x7c0], R32 ;  /* 0x0007c02001007387 */ /* 0x0009e60000100a00 */
[C---:B-1----:R-:W-:Y:S01]  /*2c630*/  IMAD.WIDE R30, R4.reuse, 0x4, R26 ;  /* 0x00000004041e7825 */ /* 0x042fe200078e021a */
[----:B------:R1:W-:Y:S04]  /*2c640*/  STL.64 [R1+0x7b8], R20 ;  /* 0x0007b81401007387 */ /* 0x0003e80000100a00 */
[----:B------:R1:W-:Y:S04]  /*2c650*/  STL.64 [R1+0x7b0], R30 ;  /* 0x0007b01e01007387 */ /* 0x0003e80000100a00 */
[----:B------:R-:W4:Y:S04]  /*2c660*/  LDL.LU.64 R28, [R1+0x1bb0] ;  /* 0x001bb000011c7983 */ /* 0x000f280000300a00 */
[----:B------:R4:W-:Y:S01]  /*2c670*/  LDGSTS.E [R11+-0x7fff8], desc[UR60][R32.64], !P1 ;  /* 0x80008000200b7fae */ /* 0x0009e2000c92187c */
[----:B---3--:R-:W-:-:S03]  /*2c680*/  IMAD.WIDE R16, R4, 0x4, R22 ;  /* 0x0000000404107825 */ /* 0x008fc600078e0216 */
[----:B------:R-:W3:Y:S04]  /*2c690*/  LDL.LU.64 R22, [R1+0x1ba8] ;  /* 0x001ba80001167983 */ /* 0x000ee80000300a00 */
[----:B------:R-:W-:Y:S04]  /*2c6a0*/  LDGSTS.E [R10+-0x7bff8], desc[UR60][R20.64], !P1 ;  /* 0x84008000140a7fae */ /* 0x000fe8000c92187c */
[----:B------:R-:W3:Y:S04]  /*2c6b0*/  LDL.LU.64 R26, [R1+0x1ba0] ;  /* 0x001ba000011a7983 */ /* 0x000ee80000300a00 */
[----:B------:R1:W-:Y:S01]  /*2c6c0*/  LDGSTS.E [R9+-0x77ff8], desc[UR60][R30.64], !P1 ;  /* 0x880080001e097fae */ /* 0x0003e2000c92187c */
[----:B--2---:R-:W-:-:S04]  /*2c6d0*/  IMAD.WIDE R34, R4, 0x4, R24 ;  /* 0x0000000404227825 */ /* 0x004fc800078e0218 */
[C---:B----4-:R-:W-:Y:S01]  /*2c6e0*/  IMAD.WIDE R32, R4.reuse, 0x4, R18 ;  /* 0x0000000404207825 */ /* 0x050fe200078e0212 */
[----:B------:R2:W-:Y:S04]  /*2c6f0*/  STL.64 [R1+0x7a8], R16 ;  /* 0x0007a81001007387 */ /* 0x0005e80000100a00 */
[----:B-1----:R-:W4:Y:S01]  /*2c700*/  LDL.LU.64 R20, [R1+0x1b98] ;  /* 0x001b980001147983 */ /* 0x002f220000300a00 */
[----:B------:R-:W-:-:S03]  /*2c710*/  IMAD.WIDE R30, R4, 0x4, R240 ;  /* 0x00000004041e7825 */ /* 0x000fc600078e02f0 */
[----:B------:R-:W-:Y:S04]  /*2c720*/  STL.64 [R1+0x7a0], R34 ;  /* 0x0007a02201007387 */ /* 0x000fe80000100a00 */
[----:B------:R1:W-:Y:S04]  /*2c730*/  STL.64 [R1+0x798], R32 ;  /* 0x0007982001007387 */ /* 0x0003e80000100a00 */
[----:B------:R3:W-:Y:S04]  /*2c740*/  STL.64 [R1+0x790], R30 ;  /* 0x0007901e01007387 */ /* 0x0007e80000100a00 */
[----:B------:R-:W4:Y:S04]  /*2c750*/  LDL.LU.64 R24, [R1+0x1b90] ;  /* 0x001b900001187983 */ /* 0x000f280000300a00 */
[----:B------:R-:W4:Y:S04]  /*2c760*/  LDL.LU.64 R18, [R1+0x1b88] ;  /* 0x001b880001127983 */ /* 0x000f280000300a00 */
[----:B------:R-:W4:Y:S04]  /*2c770*/  LDL.LU.64 R240, [R1+0x1b80] ;  /* 0x001b800001f07983 */ /* 0x000f280000300a00 */
[----:B------:R2:W-:Y:S02]  /*2c780*/  LDGSTS.E [R8+-0x73ff8], desc[UR60][R16.64], !P1 ;  /* 0x8c00800010087fae */ /* 0x0005e4000c92187c */
[----:B--2---:R-:W-:-:S05]  /*2c790*/  IMAD.WIDE R16, R4, 0x4, R242 ;  /* 0x0000000404107825 */ /* 0x004fca00078e02f2 */
        /* <DEDUP_REMOVED lines=8> */
[----:B------:R-:W-:Y:S04]  /*2c820*/  LDGSTS.E [R11+-0x7fff4], desc[UR60][R34.64], !P0 ;  /* 0x8000c000220b7fae */ /* 0x000fe8000c12187c */
[----:B------:R1:W-:Y:S04]  /*2c830*/  LDGSTS.E [R10+-0x7bff4], desc[UR60][R32.64], !P0 ;  /* 0x8400c000200a7fae */ /* 0x0003e8000c12187c */
[----:B------:R3:W-:Y:S04]  /*2c840*/  LDGSTS.E [R9+-0x77ff4], desc[UR60][R30.64], !P0 ;  /* 0x8800c0001e097fae */ /* 0x0007e8000c12187c */
[----:B------:R4:W-:Y:S01]  /*2c850*/  LDGSTS.E [R8+-0x73ff4], desc[UR60][R16.64], !P0 ;  /* 0x8c00c00010087fae */ /* 0x0009e2000c12187c */
[----:B-1----:R-:W-:-:S04]  /*2c860*/  IMAD.WIDE R32, R4, 0x4, R28 ;  /* 0x0000000404207825 */ /* 0x002fc800078e021c */
[C---:B---3--:R-:W-:Y:S01]  /*2c870*/  IMAD.WIDE R22, R4.reuse, 0x4, R22 ;  /* 0x0000000404167825 */ /* 0x048fe200078e0216 */
[----:B------:R1:W-:Y:S03]  /*2c880*/  STL.64 [R1+0x4e8], R32 ;  /* 0x0004e82001007387 */ /* 0x0003e60000100a00 */
[C---:B------:R-:W-:Y:S01]  /*2c890*/  IMAD.WIDE R30, R4.reuse, 0x4, R26 ;  /* 0x00000004041e7825 */ /* 0x040fe200078e021a */
[----:B------:R3:W-:Y:S04]  /*2c8a0*/  STL.64 [R1+0x4e0], R22 ;  /* 0x0004e01601007387 */ /* 0x0007e80000100a00 */
[----:B------:R3:W-:Y:S04]  /*2c8b0*/  STL.64 [R1+0x4d8], R30 ;  /* 0x0004d81e01007387 */ /* 0x0007e80000100a00 */
[----:B------:R-:W2:Y:S04]  /*2c8c0*/  LDL.LU.64 R28, [R1+0x1b70] ;  /* 0x001b7000011c7983 */ /* 0x000ea80000300a00 */
[----:B------:R1:W-:Y:S01]  /*2c8d0*/  LDGSTS.E [R11+-0x70000], desc[UR60][R32.64], !P1 ;  /* 0x90000000200b7fae */ /* 0x0003e2000c92187c */
[----:B----4-:R-:W-:-:S03]  /*2c8e0*/  IMAD.WIDE R16, R4, 0x4, R20 ;  /* 0x0000000404107825 */ /* 0x010fc600078e0214 */
[----:B------:R-:W4:Y:S04]  /*2c8f0*/  LDL.LU.64 R20, [R1+0x1b68] ;  /* 0x001b680001147983 */ /* 0x000f280000300a00 */
[----:B------:R-:W-:Y:S04]  /*2c900*/  LDGSTS.E [R10+-0x6c000], desc[UR60][R22.64], !P1 ;  /* 0x94000000160a7fae */ /* 0x000fe8000c92187c */
[----:B------:R-:W4:Y:S04]  /*2c910*/  LDL.LU.64 R26, [R1+0x1b60] ;  /* 0x001b6000011a7983 */ /* 0x000f280000300a00 */
[----:B------:R3:W-:Y:S01]  /*2c920*/  LDGSTS.E [R9+-0x68000], desc[UR60][R30.64], !P1 ;  /* 0x980000001e097fae */ /* 0x0007e2000c92187c */
[----:B------:R-:W-:-:S04]  /*2c930*/  IMAD.WIDE R34, R4, 0x4, R24 ;  /* 0x0000000404227825 */ /* 0x000fc800078e0218 */
[C---:B-1----:R-:W-:Y:S01]  /*2c940*/  IMAD.WIDE R32, R4.reuse, 0x4, R18 ;  /* 0x0000000404207825 */ /* 0x042fe200078e0212 */
[----:B------:R2:W-:Y:S04]  /*2c950*/  STL.64 [R1+0x4d0], R16 ;  /* 0x0004d01001007387 */ /* 0x0005e80000100a00 */
[----:B---3--:R-:W3:Y:S01]  /*2c960*/  LDL.LU.64 R22, [R1+0x1b58] ;  /* 0x001b580001167983 */ /* 0x008ee20000300a00 */
[----:B------:R-:W-:-:S03]  /*2c970*/  IMAD.WIDE R30, R4, 0x4, R240 ;  /* 0x00000004041e7825 */ /* 0x000fc600078e02f0 */
[----:B------:R-:W-:Y:S04]  /*2c980*/  STL.64 [R1+0x4c8], R34 ;  /* 0x0004c82201007387 */ /* 0x000fe80000100a00 */
[----:B------:R1:W-:Y:S04]  /*2c990*/  STL.64 [R1+0x4c0], R32 ;  /* 0x0004c02001007387 */ /* 0x0003e80000100a00 */
[----:B------:R4:W-:Y:S04]  /*2c9a0*/  STL.64 [R1+0x4b8], R30 ;  /* 0x0004b81e01007387 */ /* 0x0009e80000100a00 */
[----:B------:R-:W3:Y:S04]  /*2c9b0*/  LDL.LU.64 R24, [R1+0x1b50] ;  /* 0x001b500001187983 */ /* 0x000ee80000300a00 */
[----:B------:R2:W-:Y:S04]  /*2c9c0*/  LDGSTS.E [R8+-0x64000], desc[UR60][R16.64], !P1 ;  /* 0x9c00000010087fae */ /* 0x0005e8000c92187c */
[----:B------:R-:W3:Y:S04]  /*2c9d0*/  LDL.LU.64 R18, [R1+0x1b48] ;  /* 0x001b480001127983 */ /* 0x000ee80000300a00 */
[----:B------:R-:W3:Y:S01]  /*2c9e0*/  LDL.LU.64 R240, [R1+0x1b40] ;  /* 0x001b400001f07983 */ /* 0x000ee20000300a00 */
[----:B--2---:R-:W-:-:S05]  /*2c9f0*/  IMAD.WIDE R16, R4, 0x4, R242 ;  /* 0x0000000404107825 */ /* 0x004fca00078e02f2 */
[----:B------:R3:W-:Y:S04]  /*2ca00*/  STL.64 [R1+0x4b0], R16 ;  /* 0x0004b01001007387 */ /* 0x0007e80000100a00 */
[----:B------:R-:W2:Y:S01]  /*2ca10*/  LDL.LU.64 R242, [R1+0x1b38] ;  /* 0x001b380001f27983 */ /* 0x000ea20000300a00 */
[----:B------:R-:W-:Y:S02]  /*2ca20*/  IADD3 R12, R14, -0x126, RZ ;  /* 0xfffffeda0e0c7810 */ /* 0x000fe40007ffe0ff */
[----:B------:R-:W2:Y:S02]  /*2ca30*/  LDC R14, c[0x0][0x230] ;  /* 0x00008c00ff0e7b82 */ /* 0x000ea40000000800 */
[----:B------:R-:W-:Y:S01]  /*2ca40*/  ISETP.GE.U32.AND P0, PT, R12, 0x7ffffe5b, PT ;  /* 0x7ffffe5b0c00780c */ /* 0x000fe20003f06070 */
[----:B------:R-:W-:-:S05]  /*2ca50*/  VIADD R12, R15, 0xfffffed9 ;  /* 0xfffffed90f0c7836 */ /* 0x000fca0000000000 */
[----:B------:R-:W-:-:S07]  /*2ca60*/  ISETP.GE.U32.AND P1, PT, R12, 0x7ffffe5a, PT ;  /* 0x7ffffe5a0c00780c */ /* 0x000fce0003f26070 */
[----:B------:R-:W-:Y:S01]  /*2ca70*/  LDGSTS.E [R11+-0x6fffc], desc[UR60][R34.64], !P0 ;  /* 0x90004000220b7fae */ /* 0x000fe2000c12187c */
[----:B------:R-:W2:Y:S03]  /*2ca80*/  LDC R15, c[0x0][0x230] ;  /* 0x00008c00ff0f7b82 */ /* 0x000ea60000000800 */
[----:B------:R1:W-:Y:S04]  /*2ca90*/  LDGSTS.E [R10+-0x6bffc], desc[UR60][R32.64], !P0 ;  /* 0x94004000200a7fae */ /* 0x0003e8000c12187c */
[----:B------:R4:W-:Y:S04]  /*2caa0*/  LDGSTS.E [R9+-0x67ffc], desc[UR60][R30.64], !P0 ;  /* 0x980040001e097fae */ /* 0x0009e8000c12187c */
[----:B------:R3:W-:Y:S01]  /*2cab0*/  LDGSTS.E [R8+-0x63ffc], desc[UR60][R16.64], !P0 ;  /* 0x9c00400010087fae */ /* 0x0007e2000c12187c */
[----:B-1----:R-:W-:-:S04]  /*2cac0*/  IMAD.WIDE R32, R4, 0x4, R28 ;  /* 0x0000000404207825 */ /* 0x002fc800078e021c */
[C---:B----4-:R-:W-:Y:S01]  /*2cad0*/  IMAD.WIDE R20, R4.reuse, 0x4, R20 ;  /* 0x0000000404147825 */ /* 0x050fe200078e0214 */
[----:B------:R-:W-:Y:S03]  /*2cae0*/  STL.64 [R1+0x4a8], R32 ;  /* 0x0004a82001007387 */ /* 0x000fe60000100a00 */
[C---:B------:R-:W-:Y:S01]  /*2caf0*/  IMAD.WIDE R30, R4.reuse, 0x4, R26 ;  /* 0x00000004041e7825 */ /* 0x040fe200078e021a */
[----:B------:R1:W-:Y:S04]  /*2cb00*/  STL.64 [R1+0x4a0], R20 ;  /* 0x0004a01401007387 */ /* 0x0003e80000100a00 */
[----:B------:R4:W-:Y:S04]  /*2cb10*/  STL.64 [R1+0x498], R30 ;  /* 0x0004981e01007387 */ /* 0x0009e80000100a00 */
[----:B------:R-:W2:Y:S04]  /*2cb20*/  LDL.LU.64 R28, [R1+0x17b8] ;  /* 0x0017b800011c7983 */ /* 0x000ea80000300a00 */
[----:B------:R4:W-:Y:S01]  /*2cb30*/  LDGSTS.E [R11+-0x6fff8], desc[UR60][R32.64], !P1 ;  /* 0x90008000200b7fae */ /* 0x0009e2000c92187c */
[----:B---3--:R-:W-:-:S03]  /*2cb40*/  IMAD.WIDE R16, R4, 0x4, R22 ;  /* 0x0000000404107825 */ /* 0x008fc600078e0216 */
[----:B------:R-:W3:Y:S04]  /*2cb50*/  LDL.LU.64 R22, [R1+0x17b0] ;  /* 0x0017b00001167983 */ /* 0x000ee80000300a00 */
[----:B------:R-:W-:Y:S04]  /*2cb60*/  LDGSTS.E [R10+-0x6bff8], desc[UR60][R20.64], !P1 ;  /* 0x94008000140a7fae */ /* 0x000fe8000c92187c */
[----:B------:R-:W3:Y:S04]  /*2cb70*/  LDL.LU.64 R26, [R1+0x17a8] ;  /* 0x0017a800011a7983 */ /* 0x000ee80000300a00 */
[----:B------:R4:W-:Y:S01]  /*2cb80*/  LDGSTS.E [R9+-0x67ff8], desc[UR60][R30.64], !P1 ;  /* 0x980080001e097fae */ /* 0x0009e2000c92187c */
[----:B------:R-:W-:-:S03]  /*2cb90*/  IMAD.WIDE R34, R4, 0x4, R24 ;  /* 0x0000000404227825 */ /* 0x000fc600078e0218 */
[----:B------:R2:W-:Y:S04]  /*2cba0*/  STL.64 [R1+0x490], R16 ;  /* 0x0004901001007387 */ /* 0x0005e80000100a00 */
[----:B-1----:R-:W3:Y:S01]  /*2cbb0*/  LDL.LU.64 R20, [R1+0x17a0] ;  /* 0x0017a00001147983 */ /* 0x002ee20000300a00 */
[----:B----4-:R-:W-:-:S04]  /*2cbc0*/  IMAD.WIDE R32, R4, 0x4, R18 ;  /* 0x0000000404207825 */ /* 0x010fc800078e0212 */
[C---:B------:R-:W-:Y:S01]  /*2cbd0*/  IMAD.WIDE R30, R4.reuse, 0x4, R240 ;  /* 0x00000004041e7825 */ /* 0x040fe200078e02f0 */
[----:B------:R-:W-:Y:S04]  /*2cbe0*/  STL.64 [R1+0x488], R34 ;  /* 0x0004882201007387 */ /* 0x000fe80000100a00 */
[----:B------:R1:W-:Y:S04]  /*2cbf0*/  STL.64 [R1+0x480], R32 ;  /* 0x0004802001007387 */ /* 0x0003e80000100a00 */
[----:B------:R2:W-:Y:S04]  /*2cc00*/  LDGSTS.E [R8+-0x63ff8], desc[UR60][R16.64], !P1 ;  /* 0x9c00800010087fae */ /* 0x0005e8000c92187c */
[----:B------:R4:W-:Y:S04]  /*2cc10*/  STL.64 [R1+0x478], R30 ;  /* 0x0004781e01007387 */ /* 0x0009e80000100a00 */
[----:B------:R-:W4:Y:S01]  /*2cc20*/  LDL.LU.64 R24, [R1+0x1798] ;  /* 0x0017980001187983 */ /* 0x000f220000300a00 */
[----:B--2---:R-:W-:-:S03]  /*2cc30*/  IMAD.WIDE R16, R4, 0x4, R242 ;  /* 0x0000000404107825 */ /* 0x004fc600078e02f2 */
[----:B------:R-:W2:Y:S04]  /*2cc40*/  LDL.LU.64 R18, [R1+0x1790] ;  /* 0x0017900001127983 */ /* 0x000ea80000300a00 */
        /* <DEDUP_REMOVED lines=16> */
[C---:B----4-:R-:W-:Y:S01]  /*2cd50*/  IMAD.WIDE R30, R4.reuse, 0x4, R26 ;  /* 0x00000004041e7825 */ /* 0x050fe200078e021a */
[----:B------:R1:W-:Y:S04]  /*2cd60*/  STL.64 [R1+0x1e0], R22 ;  /* 0x0001e01601007387 */ /* 0x0003e80000100a00 */
[----:B------:R3:W-:Y:S04]  /*2cd70*/  STL.64 [R1+0x1d8], R30 ;  /* 0x0001d81e01007387 */ /* 0x0007e80000100a00 */
[----:B------:R2:W-:Y:S01]  /*2cd80*/  LDGSTS.E [R11+-0x60000], desc[UR60][R32.64], !P1 ;  /* 0xa0000000200b7fae */ /* 0x0005e2000c92187c */
[----:B------:R-:W-:-:S03]  /*2cd90*/  IMAD.WIDE R16, R4, 0x4, R20 ;  /* 0x0000000404107825 */ /* 0x000fc600078e0214 */
[----:B------:R-:W-:Y:S04]  /*2cda0*/  LDGSTS.E [R10+-0x5c000], desc[UR60][R22.64], !P1 ;  /* 0xa4000000160a7fae */ /* 0x000fe8000c92187c */
[----:B------:R-:W4:Y:S04]  /*2cdb0*/  LDL.LU.64 R20, [R1+0x1778] ;  /* 0x0017780001147983 */ /* 0x000f280000300a00 */
[----:B------:R-:W4:Y:S04]  /*2cdc0*/  LDL.LU.64 R28, [R1+0x1770] ;  /* 0x00177000011c7983 */ /* 0x000f280000300a00 */
[----:B------:R-:W4:Y:S04]  /*2cdd0*/  LDL.LU.64 R26, [R1+0x1768] ;  /* 0x00176800011a7983 */ /* 0x000f280000300a00 */
[----:B------:R3:W-:Y:S01]  /*2cde0*/  LDGSTS.E [R9+-0x58000], desc[UR60][R30.64], !P1 ;  /* 0xa80000001e097fae */ /* 0x0007e2000c92187c */
[----:B------:R-:W-:-:S03]  /*2cdf0*/  IMAD.WIDE R34, R4, 0x4, R24 ;  /* 0x0000000404227825 */ /* 0x000fc600078e0218 */
[----:B------:R3:W-:Y:S01]  /*2ce00*/  STL.64 [R1+0x1d0], R16 ;  /* 0x0001d01001007387 */ /* 0x0007e20000100a00 */
[----:B--2---:R-:W-:-:S03]  /*2ce10*/  IMAD.WIDE R32, R4, 0x4, R18 ;  /* 0x0000000404207825 */ /* 0x004fc600078e0212 */
[----:B-1----:R-:W2:Y:S01]  /*2ce20*/  LDL.LU.64 R22, [R1+0x1760] ;  /* 0x0017600001167983 */ /* 0x002ea20000300a00 */
[----:B---3--:R-:W-:-:S03]  /*2ce30*/  IMAD.WIDE R30, R4, 0x4, R240 ;  /* 0x00000004041e7825 */ /* 0x008fc600078e02f0 */
[----:B------:R1:W-:Y:S04]  /*2ce40*/  LDGSTS.E [R8+-0x54000], desc[UR60][R16.64], !P1 ;  /* 0xac00000010087fae */ /* 0x0003e8000c92187c */
[----:B------:R-:W-:Y:S04]  /*2ce50*/  STL.64 [R1+0x1c8], R34 ;  /* 0x0001c82201007387 */ /* 0x000fe80000100a00 */
[----:B------:R3:W-:Y:S01]  /*2ce60*/  STL.64 [R1+0x1c0], R32 ;  /* 0x0001c02001007387 */ /* 0x0007e20000100a00 */
[----:B-1----:R-:W-:-:S03]  /*2ce70*/  IMAD.WIDE R16, R4, 0x4, R242 ;  /* 0x0000000404107825 */ /* 0x002fc600078e02f2 */
[----:B------:R1:W-:Y:S04]  /*2ce80*/  STL.64 [R1+0x1b8], R30 ;  /* 0x0001b81e01007387 */ /* 0x0003e80000100a00 */
[----:B------:R-:W2:Y:S04]  /*2ce90*/  LDL.LU.64 R24, [R1+0x1758] ;  /* 0x0017580001187983 */ /* 0x000ea80000300a00 */
[----:B------:R-:W2:Y:S04]  /*2cea0*/  LDL.LU.64 R18, [R1+0x1750] ;  /* 0x0017500001127983 */ /* 0x000ea80000300a00 */
[----:B------:R-:W2:Y:S04]  /*2ceb0*/  LDL.LU.64 R240, [R1+0x1748] ;  /* 0x0017480001f07983 */ /* 0x000ea80000300a00 */
[----:B------:R2:W-:Y:S04]  /*2cec0*/  STL.64 [R1+0x1b0], R16 ;  /* 0x0001b01001007387 */ /* 0x0005e80000100a00 */
        /* <DEDUP_REMOVED lines=8> */
[----:B------:R-:W-:Y:S01]  /*2cf50*/  LDGSTS.E [R11+-0x5fffc], desc[UR60][R34.64], !P0 ;  /* 0xa0004000220b7fae */ /* 0x000fe2000c12187c */
[----:B------:R-:W2:Y:S03]  /*2cf60*/  LDC R14, c[0x0][0x230] ;  /* 0x00008c00ff0e7b82 */ /* 0x000ea60000000800 */
[----:B------:R3:W-:Y:S04]  /*2cf70*/  LDGSTS.E [R10+-0x5bffc], desc[UR60][R32.64], !P0 ;  /* 0xa4004000200a7fae */ /* 0x0007e8000c12187c */
[----:B------:R1:W-:Y:S04]  /*2cf80*/  LDGSTS.E [R9+-0x57ffc], desc[UR60][R30.64], !P0 ;  /* 0xa80040001e097fae */ /* 0x0003e8000c12187c */
[----:B------:R2:W-:Y:S01]  /*2cf90*/  LDGSTS.E [R8+-0x53ffc], desc[UR60][R16.64], !P0 ;  /* 0xac00400010087fae */ /* 0x0005e2000c12187c */
[----:B------:R-:W-:Y:S01]  /*2cfa0*/  ISETP.GE.U32.AND P0, PT, R12, 0x7ffffe39, PT ;  /* 0x7ffffe390c00780c */ /* 0x000fe20003f06070 */
[----:B----4-:R-:W-:-:S04]  /*2cfb0*/  IMAD.WIDE R20, R4, 0x4, R20 ;  /* 0x0000000404147825 */ /* 0x010fc800078e0214 */
[C---:B---3--:R-:W-:Y:S01]  /*2cfc0*/  IMAD.WIDE R32, R4.reuse, 0x4, R28 ;  /* 0x0000000404207825 */ /* 0x048fe200078e021c */
[----:B------:R3:W-:Y:S03]  /*2cfd0*/  STL.64 [R1+0x1a8], R20 ;  /* 0x0001a81401007387 */ /* 0x0007e60000100a00 */
[C---:B-1----:R-:W-:Y:S01]  /*2cfe0*/  IMAD.WIDE R30, R4.reuse, 0x4, R26 ;  /* 0x00000004041e7825 */ /* 0x042fe200078e021a */
[----:B------:R-:W-:Y:S04]  /*2cff0*/  STL.64 [R1+0x1a0], R32 ;  /* 0x0001a02001007387 */ /* 0x000fe80000100a00 */
[----:B------:R1:W-:Y:S04]  /*2d000*/  STL.64 [R1+0x198], R30 ;  /* 0x0001981e01007387 */ /* 0x0003e80000100a00 */
[----:B------:R-:W4:Y:S04]  /*2d010*/  LDL.LU.64 R28, [R1+0x1460] ;  /* 0x00146000011c7983 */ /* 0x000f280000300a00 */
[----:B------:R-:W4:Y:S01]  /*2d020*/  LDL.LU.64 R26, [R1+0x1458] ;  /* 0x00145800011a7983 */ /* 0x000f220000300a00 */
[----:B--2---:R-:W-:-:S03]  /*2d030*/  IMAD.WIDE R16, R4, 0x4, R22 ;  /* 0x0000000404107825 */ /* 0x004fc600078e0216 */
[----:B------:R-:W-:Y:S04]  /*2d040*/  LDGSTS.E [R11+-0x5fff8], desc[UR60][R20.64], !P1 ;  /* 0xa0008000140b7fae */ /* 0x000fe8000c92187c */
[----:B------:R-:W2:Y:S04]  /*2d050*/  LDL.LU.64 R22, [R1+0x1450] ;  /* 0x0014500001167983 */ /* 0x000ea80000300a00 */
[----:B------:R-:W-:Y:S04]  /*2d060*/  LDGSTS.E [R10+-0x5bff8], desc[UR60][R32.64], !P1 ;  /* 0xa4008000200a7fae */ /* 0x000fe8000c92187c */
[----:B------:R1:W-:Y:S04]  /*2d070*/  LDGSTS.E [R9+-0x57ff8], desc[UR60][R30.64], !P1 ;  /* 0xa80080001e097fae */ /* 0x0003e8000c92187c */
[----:B------:R1:W-:Y:S01]  /*2d080*/  STL.64 [R1+0x190], R16 ;  /* 0x0001901001007387 */ /* 0x0003e20000100a00 */
[----:B------:R-:W-:-:S03]  /*2d090*/  IMAD.WIDE R24, R4, 0x4, R24 ;  /* 0x0000000404187825 */ /* 0x000fc600078e0218 */
[----:B------:R1:W-:Y:S01]  /*2d0a0*/  LDGSTS.E [R8+-0x53ff8], desc[UR60][R16.64], !P1 ;  /* 0xac00800010087fae */ /* 0x0003e2000c92187c */
[----:B------:R-:W-:-:S03]  /*2d0b0*/  IMAD.WIDE R18, R4, 0x4, R18 ;  /* 0x0000000404127825 */ /* 0x000fc600078e0212 */
[----:B---3--:R-:W3:Y:S01]  /*2d0c0*/  LDL.LU.64 R20, [R1+0x1448] ;  /* 0x0014480001147983 */ /* 0x008ee20000300a00 */
[----:B-1----:R-:W-:-:S03]  /*2d0d0*/  IMAD.WIDE R30, R4, 0x4, R240 ;  /* 0x00000004041e7825 */ /* 0x002fc600078e02f0 */
[----:B------:R1:W-:Y:S04]  /*2d0e0*/  STL.64 [R1+0x188], R24 ;  /* 0x0001881801007387 */ /* 0x0003e80000100a00 */
[----:B------:R1:W-:Y:S01]  /*2d0f0*/  STL.64 [R1+0x180], R18 ;  /* 0x0001801201007387 */ /* 0x0003e20000100a00 */
[----:B------:R-:W-:-:S03]  /*2d100*/  IMAD.WIDE R16, R4, 0x4, R242 ;  /* 0x0000000404107825 */ /* 0x000fc600078e02f2 */
[----:B------:R3:W-:Y:S04]  /*2d110*/  STL.64 [R1+0x178], R30 ;  /* 0x0001781e01007387 */ /* 0x0007e80000100a00 */
[----:B------:R-:W-:Y:S04]  /*2d120*/  LDGSTS.E [R11+-0x5fff4], desc[UR60][R24.64], !P0 ;  /* 0xa000c000180b7fae */ /* 0x000fe8000c12187c */
[----:B------:R3:W-:Y:S04]  /*2d130*/  STL.64 [R1+0x170], R16 ;  /* 0x0001701001007387 */ /* 0x0007e80000100a00 */
[----:B------:R-:W-:Y:S04]  /*2d140*/  LDGSTS.E [R10+-0x5bff4], desc[UR60][R18.64], !P0 ;  /* 0xa400c000120a7fae */ /* 0x000fe8000c12187c */
[----:B-1----:R-:W3:Y:S01]  /*2d150*/  LDL.LU.64 R24, [R1+0x1440] ;  /* 0x0014400001187983 */ /* 0x002ee20000300a00 */
[----:B------:R-:W-:-:S02]  /*2d160*/  VIADD R12, R15, 0xfffffe9b ;  /* 0xfffffe9b0f0c7836 */ /* 0x000fc40000000000 */
[----:B------:R-:W1:Y:S01]  /*2d170*/  LDC R15, c[0x0][0x230] ;  /* 0x00008c00ff0f7b82 */ /* 0x000e620000000800 */
[----:B------:R-:W-:Y:S04]  /*2d180*/  LDGSTS.E [R9+-0x57ff4], desc[UR60][R30.64], !P0 ;  /* 0xa800c0001e097fae */ /* 0x000fe8000c12187c */
[----:B------:R-:W3:Y:S04]  /*2d190*/  LDL.LU.64 R18, [R1+0x1438] ;  /* 0x0014380001127983 */ /* 0x000ee80000300a00 */
[----:B------:R-:W3:Y:S04]  /*2d1a0*/  LDL.LU.64 R240, [R1+0x1430] ;  /* 0x0014300001f07983 */ /* 0x000ee80000300a00 */
[----:B------:R-:W3:Y:S01]  /*2d1b0*/  LDL.LU.64 R242, [R1+0x1428] ;  /* 0x0014280001f27983 */ /* 0x000ee20000300a00 */
[----:B----4-:R-:W-:-:S04]  /*2d1c0*/  IMAD.WIDE R134, R4, 0x4, R28 ;  /* 0x0000000404867825 */ /* 0x010fc800078e021c */
[C---:B------:R-:W-:Y:S01]  /*2d1d0*/  IMAD.WIDE R132, R4.reuse, 0x4, R26 ;  /* 0x0000000404847825 */ /* 0x040fe200078e021a */
[----:B------:R-:W4:Y:S04]  /*2d1e0*/  LDL.LU.64 R28, [R1+0x1420] ;  /* 0x00142000011c7983 */ /* 0x000f280000300a00 */
[----:B------:R-:W4:Y:S01]  /*2d1f0*/  LDL.LU.64 R26, [R1+0x1418] ;  /* 0x00141800011a7983 */ /* 0x000f220000300a00 */
[----:B--2---:R-:W-:-:S04]  /*2d200*/  IMAD.WIDE R130, R4, 0x4, R22 ;  /* 0x0000000404827825 */ /* 0x004fc800078e0216 */
[C---:B---3--:R-:W-:Y:S01]  /*2d210*/  IMAD.WIDE R128, R4.reuse, 0x4, R20 ;  /* 0x0000000404807825 */ /* 0x048fe200078e0214 */
[----:B------:R-:W2:Y:S04]  /*2d220*/  LDL.LU.64 R22, [R1+0x1410] ;  /* 0x0014100001167983 */ /* 0x000ea80000300a00 */
[----:B------:R-:W3:Y:S04]  /*2d230*/  LDL.LU.64 R20, [R1+0x1408] ;  /* 0x0014080001147983 */ /* 0x000ee80000300a00 */
[----:B------:R-:W-:Y:S04]  /*2d240*/  STL.64 [R1+0x2d70], R134 ;  /* 0x002d708601007387 */ /* 0x000fe80000100a00 */
[----:B------:R-:W-:Y:S04]  /*2d250*/  STL.64 [R1+0x2d78], R132 ;  /* 0x002d788401007387 */ /* 0x000fe80000100a00 */
[----:B------:R-:W-:Y:S04]  /*2d260*/  STL.64 [R1+0x2d80], R130 ;  /* 0x002d808201007387 */ /* 0x000fe80000100a00 */
[----:B------:R-:W-:Y:S01]  /*2d270*/  STL.64 [R1+0x2d88], R128 ;  /* 0x002d888001007387 */ /* 0x000fe20000100a00 */
[----:B------:R-:W-:Y:S01]  /*2d280*/  IMAD.WIDE R126, R4, 0x4, R24 ;  /* 0x00000004047e7825 */ /* 0x000fe200078e0218 */
[----:B------:R-:W-:-:S02]  /*2d290*/  ISETP.GE.U32.AND P1, PT, R12, 0x7ffffe1c, PT ;  /* 0x7ffffe1c0c00780c */ /* 0x000fc40003f26070 */
[----:B------:R-:W3:Y:S04]  /*2d2a0*/  LDL.LU.64 R24, [R1+0x1400] ;  /* 0x0014000001187983 */ /* 0x000ee80000300a00 */
[----:B------:R-:W-:Y:S01]  /*2d2b0*/  LDGSTS.E [R8+-0x53ff4], desc[UR60][R16.64], !P0 ;  /* 0xac00c00010087fae */ /* 0x000fe2000c12187c */
[----:B------:R-:W-:-:S03]  /*2d2c0*/  IMAD.WIDE R124, R4, 0x4, R18 ;  /* 0x00000004047c7825 */ /* 0x000fc600078e0212 */
        /* <DEDUP_REMOVED lines=9> */
[----:B----4-:R-:W-:-:S03]  /*2d360*/  IMAD.WIDE R118, R4, 0x4, R28 ;  /* 0x0000000404767825 */ /* 0x010fc600078e021c */
[----:B------:R-:W-:Y:S01]  /*2d370*/  LDGSTS.E [R11+-0x50000], desc[UR60][R134.64], !P1 ;  /* 0xb0000000860b7fae */ /* 0x000fe2000c92187c */
[----:B------:R-:W-:-:S03]  /*2d380*/  IMAD.WIDE R116, R4, 0x4, R26 ;  /* 0x0000000404747825 */ /* 0x000fc600078e021a */
[----:B------:R-:W4:Y:S01]  /*2d390*/  LDL.LU.64 R28, [R1+0x1f18] ;  /* 0x001f1800011c7983 */ /* 0x000f220000300a00 */
[----:B--2---:R-:W-:-:S03]  /*2d3a0*/  IMAD.WIDE R114, R4, 0x4, R22 ;  /* 0x0000000404727825 */ /* 0x004fc600078e0216 */
[----:B------:R-:W-:Y:S04]  /*2d3b0*/  LDGSTS.E [R10+-0x4c000], desc[UR60][R132.64], !P1 ;  /* 0xb4000000840a7fae */ /* 0x000fe8000c92187c */
[----:B------:R-:W2:Y:S01]  /*2d3c0*/  LDL.LU.64 R22, [R1+0x1f10] ;  /* 0x001f100001167983 */ /* 0x000ea20000300a00 */
[----:B---3--:R-:W-:-:S03]  /*2d3d0*/  IMAD.WIDE R112, R4, 0x4, R20 ;  /* 0x0000000404707825 */ /* 0x008fc600078e0214 */
[----:B------:R-:W3:Y:S04]  /*2d3e0*/  LDL.LU.64 R26, [R1+0x1f08] ;  /* 0x001f0800011a7983 */ /* 0x000ee80000300a00 */
[----:B------:R-:W3:Y:S04]  /*2d3f0*/  LDL.LU.64 R20, [R1+0x1f00] ;  /* 0x001f000001147983 */ /* 0x000ee80000300a00 */
[----:B------:R-:W-:Y:S04]  /*2d400*/  STL.64 [R1+0x2db0], R118 ;  /* 0x002db07601007387 */ /* 0x000fe80000100a00 */
[----:B------:R-:W-:Y:S04]  /*2d410*/  STL.64 [R1+0x2db8], R116 ;  /* 0x002db87401007387 */ /* 0x000fe80000100a00 */
[----:B------:R-:W-:Y:S04]  /*2d420*/  STL.64 [R1+0x2dc0], R114 ;  /* 0x002dc07201007387 */ /* 0x000fe80000100a00 */
[----:B------:R-:W-:Y:S01]  /*2d430*/  STL.64 [R1+0x2dc8], R112 ;  /* 0x002dc87001007387 */ /* 0x000fe20000100a00 */
[----:B------:R-:W-:-:S03]  /*2d440*/  IMAD.WIDE R110, R4, 0x4, R24 ;  /* 0x00000004046e7825 */ /* 0x000fc600078e0218 */
[----:B------:R-:W3:Y:S01]  /*2d450*/  LDL.LU.64 R24, [R1+0x1ef8] ;  /* 0x001ef80001187983 */ /* 0x000ee20000300a00 */
[----:B------:R-:W-:-:S03]  /*2d460*/  IMAD.WIDE R108, R4, 0x4, R18 ;  /* 0x00000004046c7825 */ /* 0x000fc600078e0212 */
[----:B------:R-:W-:Y:S01]  /*2d470*/  LDGSTS.E [R9+-0x48000], desc[UR60][R130.64], !P1 ;  /* 0xb800000082097fae */ /* 0x000fe2000c92187c */
[----:B------:R-:W-:-:S03]  /*2d480*/  IMAD.WIDE R106, R4, 0x4, R240 ;  /* 0x00000004046a7825 */ /* 0x000fc600078e02f0 */
[----:B------:R-:W3:Y:S04]  /*2d490*/  LDL.LU.64 R18, [R1+0x1ef0] ;  /* 0x001ef00001127983 */ /* 0x000ee80000300a00 */
[----:B------:R-:W3:Y:S01]  /*2d4a0*/  LDL.LU.64 R240, [R1+0x1ee8] ;  /* 0x001ee80001f07983 */ /* 0x000ee20000300a00 */
[----:B------:R-:W-:-:S03]  /*2d4b0*/  IMAD.WIDE R104, R4, 0x4, R242 ;  /* 0x0000000404687825 */ /* 0x000fc600078e02f2 */
[----:B------:R-:W3:Y:S01]  /*2d4c0*/  LDL.LU.64 R242, [R1+0x1ee0] ;  /* 0x001ee00001f27983 */ /* 0x000ee20000300a00 */
[----:B------:R-:W-:Y:S02]  /*2d4d0*/  VIADD R12, R13, 0xfffffe9a ;  /* 0xfffffe9a0d0c7836 */ /* 0x000fe40000000000 */
[----:B------:R-:W1:Y:S01]  /*2d4e0*/  LDC R13, c[0x0][0x230] ;  /* 0x00008c00ff0d7b82 */ /* 0x000e620000000800 */
[----:B------:R-:W-:Y:S02]  /*2d4f0*/  LDGSTS.E [R8+-0x44000], desc[UR60][R128.64], !P1 ;  /* 0xbc00000080087fae */ /* 0x000fe4000c92187c */
[----:B------:R-:W-:Y:S02]  /*2d500*/  ISETP.GE.U32.AND P0, PT, R12, 0x7ffffe1b, PT ;  /* 0x7ffffe1b0c00780c */ /* 0x000fe40003f06070 */
[----:B------:R-:W-:Y:S01]  /*2d510*/  IADD3 R12, R14, -0x167, RZ ;  /* 0xfffffe990e0c7810 */ /* 0x000fe20007ffe0ff */
[----:B------:R-:W-:Y:S02]  /*2d520*/  STL.64 [R1+0x2dd0], R110 ;  /* 0x002dd06e01007387 */ /* 0x000fe40000100a00 */
[----:B------:R-:W3:Y:S01]  /*2d530*/  LDC R14, c[0x0][0x230] ;  /* 0x00008c00ff0e7b82 */ /* 0x000ee20000000800 */
[----:B------:R-:W-:Y:S01]  /*2d540*/  ISETP.GE.U32.AND P1, PT, R12, 0x7ffffe1a, PT ;  /* 0x7ffffe1a0c00780c */ /* 0x000fe20003f26070 */
[----:B-1----:R-:W-:-:S06]  /*2d550*/  VIADD R12, R15, 0xfffffe98 ;  /* 0xfffffe980f0c7836 */ /* 0x002fcc0000000000 */
[----:B------:R-:W-:Y:S01]  /*2d560*/  LDGSTS.E [R11+-0x4fffc], desc[UR60][R126.64], !P0 ;  /* 0xb00040007e0b7fae */ /* 0x000fe2000c12187c */
[----:B------:R-:W1:Y:S03]  /*2d570*/  LDC R15, c[0x0][0x230] ;  /* 0x00008c00ff0f7b82 */ /* 0x000e660000000800 */
[----:B------:R-:W-:Y:S04]  /*2d580*/  LDGSTS.E [R10+-0x4bffc], desc[UR60][R124.64], !P0 ;  /* 0xb40040007c0a7fae */ /* 0x000fe8000c12187c */
[----:B------:R-:W-:Y:S04]  /*2d590*/  LDGSTS.E [R9+-0x47ffc], desc[UR60][R122.64], !P0 ;  /* 0xb80040007a097fae */ /* 0x000fe8000c12187c */
[----:B------:R-:W-:Y:S01]  /*2d5a0*/  LDGSTS.E [R8+-0x43ffc], desc[UR60][R120.64], !P0 ;  /* 0xbc00400078087fae */ /* 0x000fe2000c12187c */
[----:B------:R-:W-:Y:S01]  /*2d5b0*/  ISETP.GE.U32.AND P0, PT, R12, 0x7ffffe19, PT ;  /* 0x7ffffe190c00780c */ /* 0x000fe20003f06070 */
[----:B------:R-:W-:-:S02]  /*2d5c0*/  VIADD R12, R13, 0xfffffef7 ;  /* 0xfffffef70d0c7836 */ /* 0x000fc40000000000 */
        /* <DEDUP_REMOVED lines=12> */
[----:B------:R1:W-:Y:S01]  /*2d690*/  LDGSTS.E [R9+-0x47ff4], desc[UR60][R106.64], !P0 ;  /* 0xb800c0006a097fae */ /* 0x0003e2000c12187c */
[----:B------:R-:W-:-:S03]  /*2d6a0*/  VIADD R10, R247, 0x100000 ;  /* 0x00100000f70a7836 */ /* 0x000fc60000000000 */
[----:B------:R1:W-:Y:S02]  /*2d6b0*/  LDGSTS.E [R8+-0x43ff4], desc[UR60][R104.64], !P0 ;  /* 0xbc00c00068087fae */ /* 0x0003e4000c12187c */
[C---:B-1----:R-:W-:Y:S01]  /*2d6c0*/  IADD3 R9, R247.reuse, 0x100000, RZ ;  /* 0x00100000f7097810 */ /* 0x042fe20007ffe0ff */
[----:B------:R-:W-:Y:S02]  /*2d6d0*/  VIADD R8, R247, 0x100000 ;  /* 0x00100000f7087836 */ /* 0x000fe40000000000 */
[----:B----4-:R-:W-:-:S05]  /*2d6e0*/  IMAD.WIDE R32, R4, 0x4, R28 ;  /* 0x0000000404207825 */ /* 0x010fca00078e021c */
[----:B------:R1:W-:Y:S04]  /*2d6f0*/  STL.64 [R1+0x780], R32 ;  /* 0x0007802001007387 */ /* 0x0003e80000100a00 */
[----:B------:R1:W-:Y:S01]  /*2d700*/  LDGSTS.E [R11+-0x80000], desc[UR60][R32.64], !P1 ;  /* 0x80000000200b7fae */ /* 0x0003e2000c92187c */
[----:B--2---:R-:W-:-:S04]  /*2d710*/  IMAD.WIDE R22, R4, 0x4, R22 ;  /* 0x0000000404167825 */ /* 0x004fc800078e0216 */
[C---:B---3--:R-:W-:Y:S01]  /*2d720*/  IMAD.WIDE R30, R4.reuse, 0x4, R26 ;  /* 0x00000004041e7825 */ /* 0x048fe200078e021a */
[----:B------:R2:W-:Y:S03]  /*2d730*/  STL.64 [R1+0x778], R22 ;  /* 0x0007781601007387 */ /* 0x0005e60000100a00 */
[C---:B------:R-:W-:Y:S01]  /*2d740*/  IMAD.WIDE R16, R4.reuse, 0x4, R20 ;  /* 0x0000000404107825 */ /* 0x040fe200078e0214 */
[----:B------:R3:W-:Y:S04]  /*2d750*/  STL.64 [R1+0x770], R30 ;  /* 0x0007701e01007387 */ /* 0x0007e80000100a00 */
[----:B------:R-:W4:Y:S04]  /*2d760*/  LDL.LU.64 R28, [R1+0x1ed8] ;  /* 0x001ed800011c7983 */ /* 0x000f280000300a00 */
[----:B------:R-:W4:Y:S04]  /*2d770*/  LDL.LU.64 R20, [R1+0x1ed0] ;  /* 0x001ed00001147983 */ /* 0x000f280000300a00 */
[----:B------:R-:W4:Y:S04]  /*2d780*/  LDL.LU.64 R26, [R1+0x1ec8] ;  /* 0x001ec800011a7983 */ /* 0x000f280000300a00 */
[----:B------:R-:W-:Y:S01]  /*2d790*/  LDGSTS.E [R10+-0x7c000], desc[UR60][R22.64], !P1 ;  /* 0x84000000160a7fae */ /* 0x000fe2000c92187c */
[----:B------:R-:W-:-:S03]  /*2d7a0*/  IMAD.WIDE R34, R4, 0x4, R24 ;  /* 0x0000000404227825 */ /* 0x000fc600078e0218 */
[----:B------:R3:W-:Y:S04]  /*2d7b0*/  LDGSTS.E [R9+-0x78000], desc[UR60][R30.64], !P1 ;  /* 0x880000001e097fae */ /* 0x0007e8000c92187c */
[----:B------:R3:W-:Y:S01]  /*2d7c0*/  STL.64 [R1+0x768], R16 ;  /* 0x0007681001007387 */ /* 0x0007e20000100a00 */
[----:B-1----:R-:W-:-:S03]  /*2d7d0*/  IMAD.WIDE R32, R4, 0x4, R18 ;  /* 0x0000000404207825 */ /* 0x002fc600078e0212 */
[----:B--2---:R-:W2:Y:S01]  /*2d7e0*/  LDL.LU.64 R22, [R1+0x1ec0] ;  /* 0x001ec00001167983 */ /* 0x004ea20000300a00 */
[----:B---3--:R-:W-:-:S03]  /*2d7f0*/  IMAD.WIDE R30, R4, 0x4, R240 ;  /* 0x00000004041e7825 */ /* 0x008fc600078e02f0 */
[----:B------:R-:W-:Y:S04]  /*2d800*/  STL.64 [R1+0x760], R34 ;  /* 0x0007602201007387 */ /* 0x000fe80000100a00 */
[----:B------:R-:W-:Y:S04]  /*2d810*/  STL.64 [R1+0x758], R32 ;  /* 0x0007582001007387 */ /* 0x000fe80000100a00 */
[----:B------:R-:W-:Y:S04]  /*2d820*/  STL.64 [R1+0x750], R30 ;  /* 0x0007501e01007387 */ /* 0x000fe80000100a00 */
[----:B------:R-:W3:Y:S04]  /*2d830*/  LDL.LU.64 R24, [R1+0x1eb8] ;  /* 0x001eb80001187983 */ /* 0x000ee80000300a00 */
[----:B------:R-:W3:Y:S04]  /*2d840*/  LDL.LU.64 R18, [R1+0x1eb0] ;  /* 0x001eb00001127983 */ /* 0x000ee80000300a00 */
[----:B------:R-:W3:Y:S04]  /*2d850*/  LDL.LU.64 R240, [R1+0x1ea8] ;  /* 0x001ea80001f07983 */ /* 0x000ee80000300a00 */
[----:B------:R1:W-:Y:S02]  /*2d860*/  LDGSTS.E [R8+-0x74000], desc[UR60][R16.64], !P1 ;  /* 0x8c00000010087fae */ /* 0x0003e4000c92187c */
[----:B-1----:R-:W-:-:S05]  /*2d870*/  IMAD.WIDE R16, R4, 0x4, R242 ;  /* 0x0000000404107825 */ /* 0x002fca00078e02f2 */
[----:B------:R1:W-:Y:S04]  /*2d880*/  STL.64 [R1+0x748], R16 ;  /* 0x0007481001007387 */ /* 0x0003e80000100a00 */
[----:B------:R-:W3:Y:S01]  /*2d890*/  LDL.LU.64 R242, [R1+0x1ea0] ;  /* 0x001ea00001f27983 */ /* 0x000ee20000300a00 */
[----:B------:R-:W-:Y:S02]  /*2d8a0*/  IADD3 R12, R14, -0x10a, RZ ;  /* 0xfffffef60e0c7810 */ /* 0x000fe40007ffe0ff */
[----:B------:R-:W1:Y:S02]  /*2d8b0*/  LDC R14, c[0x0][0x230] ;  /* 0x00008c00ff0e7b82 */ /* 0x000e640000000800 */
[----:B------:R-:W-:Y:S01]  /*2d8c0*/  ISETP.GE.U32.AND P0, PT, R12, 0x7ffffe77, PT ;  /* 0x7ffffe770c00780c */ /* 0x000fe20003f06070 */
[----:B------:R-:W-:-:S05]  /*2d8d0*/  VIADD R12, R15, 0xfffffef5 ;  /* 0xfffffef50f0c7836 */ /* 0x000fca0000000000 */
[----:B------:R-:W-:-:S07]  /*2d8e0*/  ISETP.GE.U32.AND P1, PT, R12, 0x7ffffe76, PT ;  /* 0x7ffffe760c00780c */ /* 0x000fce0003f26070 */
[----:B------:R-:W-:Y:S04]  /*2d8f0*/  LDGSTS.E [R11+-0x7fffc], desc[UR60][R34.64], !P0 ;  /* 0x80004000220b7fae */ /* 0x000fe8000c12187c */
[----:B------:R-:W-:Y:S04]  /*2d900*/  LDGSTS.E [R10+-0x7bffc], desc[UR60][R32.64], !P0 ;  /* 0x84004000200a7fae */ /* 0x000fe8000c12187c */
[----:B------:R-:W-:Y:S04]  /*2d910*/  LDGSTS.E [R9+-0x77ffc], desc[UR60][R30.64], !P0 ;  /* 0x880040001e097fae */ /* 0x000fe8000c12187c */
[----:B------:R1:W-:Y:S01]  /*2d920*/  LDGSTS.E [R8+-0x73ffc], desc[UR60][R16.64], !P0 ;  /* 0x8c00400010087fae */ /* 0x0003e2000c12187c */
[----:B------:R-:W-:-:S02]  /*2d930*/  IADD3 R12, R13, -0x10c, RZ ;  /* 0xfffffef40d0c7810 */ /* 0x000fc40007ffe0ff */
[----:B------:R-:W3:Y:S02]  /*2d940*/  LDC R13, c[0x0][0x230] ;  /* 0x00008c00ff0d7b82 */ /* 0x000ee40000000800 */
[----:B------:R-:W-:Y:S01]  /*2d950*/  ISETP.GE.U32.AND P0, PT, R12, 0x7ffffe75, PT ;  /* 0x7ffffe750c00780c */ /* 0x000fe20003f06070 */
[----:B-1----:R-:W-:-:S05]  /*2d960*/  VIADD R12, R14, 0xfffffed7 ;  /* 0xfffffed70e0c7836 */ /* 0x002fca0000000000 */
[----:B------:R-:W1:Y:S01]  /*2d970*/  LDC R16, c[0x0][0x230] ;  /* 0x00008c00ff107b82 */ /* 0x000e620000000800 */
[----:B----4-:R-:W-:-:S04]  /*2d980*/  IMAD.WIDE R34, R4, 0x4, R28 ;  /* 0x0000000404227825 */ /* 0x010fc800078e021c */
[C---:B------:R-:W-:Y:S01]  /*2d990*/  IMAD.WIDE R20, R4.reuse, 0x4, R20 ;  /* 0x0000000404147825 */ /* 0x040fe200078e0214 */
[----:B------:R3:W-:Y:S03]  /*2d9a0*/  STL.64 [R1+0x740], R34 ;  /* 0x0007402201007387 */ /* 0x0007e60000100a00 */
[C---:B------:R-:W-:Y:S01]  /*2d9b0*/  IMAD.WIDE R32, R4.reuse, 0x4, R26 ;  /* 0x0000000404207825 */ /* 0x040fe200078e021a */
[----:B------:R-:W-:Y:S04]  /*2d9c0*/  STL.64 [R1+0x738], R20 ;  /* 0x0007381401007387 */ /* 0x000fe80000100a00 */
[----:B------:R4:W-:Y:S04]  /*2d9d0*/  STL.64 [R1+0x730], R32 ;  /* 0x0007302001007387 */ /* 0x0009e80000100a00 */
[----:B------:R-:W4:Y:S04]  /*2d9e0*/  LDL.LU.64 R28, [R1+0x1b30] ;  /* 0x001b3000011c7983 */ /* 0x000f280000300a00 */
[----:B------:R3:W-:Y:S01]  /*2d9f0*/  LDGSTS.E [R11+-0x7fff8], desc[UR60][R34.64], !P1 ;  /* 0x80008000220b7fae */ /* 0x0007e2000c92187c */
[----:B--2---:R-:W-:-:S03]  /*2da00*/  IMAD.WIDE R30, R4, 0x4, R22 ;  /* 0x00000004041e7825 */ /* 0x004fc600078e0216 */
[----:B------:R-:W-:Y:S04]  /*2da10*/  LDGSTS.E [R10+-0x7bff8], desc[UR60][R20.64], !P1 ;  /* 0x84008000140a7fae */ /* 0x000fe8000c92187c */
[----:B------:R-:W2:Y:S04]  /*2da20*/  LDL.LU.64 R22, [R1+0x1b28] ;  /* 0x001b280001167983 */ /* 0x000ea80000300a00 */
[----:B------:R-:W2:Y:S04]  /*2da30*/  LDL.LU.64 R26, [R1+0x1b20] ;  /* 0x001b2000011a7983 */ /* 0x000ea80000300a00 */
[----:B------:R4:W-:Y:S01]  /*2da40*/  LDGSTS.E [R9+-0x77ff8], desc[UR60][R32.64], !P1 ;  /* 0x8800800020097fae */ /* 0x0009e2000c92187c */
[----:B---3--:R-:W-:-:S03]  /*2da50*/  IMAD.WIDE R34, R4, 0x4, R24 ;  /* 0x0000000404227825 */ /* 0x008fc600078e0218 */
[----:B------:R3:W-:Y:S04]  /*2da60*/  STL.64 [R1+0x728], R30 ;  /* 0x0007281e01007387 */ /* 0x0007e80000100a00 */
[----:B------:R3:W-:Y:S01]  /*2da70*/  LDGSTS.E [R8+-0x73ff8], desc[UR60][R30.64], !P1 ;  /* 0x8c0080001e087fae */ /* 0x0007e2000c92187c */
[----:B----4-:R-:W-:-:S03]  /*2da80*/  IMAD.WIDE R32, R4, 0x4, R18 ;  /* 0x0000000404207825 */ /* 0x010fc600078e0212 */
[----:B------:R-:W4:Y:S04]  /*2da90*/  LDL.LU.64 R20, [R1+0x1b18] ;  /* 0x001b180001147983 */ /* 0x000f280000300a00 */
[----:B------:R-:W-:Y:S01]  /*2daa0*/  STL.64 [R1+0x720], R34 ;  /* 0x0007202201007387 */ /* 0x000fe20000100a00 */
[----:B---3--:R-:W-:-:S03]  /*2dab0*/  IMAD.WIDE R30, R4, 0x4, R240 ;  /* 0x00000004041e7825 */ /* 0x008fc600078e02f0 */
[----:B------:R3:W-:Y:S04]  /*2dac0*/  STL.64 [R1+0x718], R32 ;  /* 0x0007182001007387 */ /* 0x0007e80000100a00 */
[----:B------:R-:W-:Y:S04]  /*2dad0*/  STL.64 [R1+0x710], R30 ;  /* 0x0007101e01007387 */ /* 0x000fe80000100a00 */
[----:B------:R-:W4:Y:S04]  /*2dae0*/  LDL.LU.64 R24, [R1+0x1b10] ;  /* 0x001b100001187983 */ /* 0x000f280000300a00 */
[----:B------:R-:W4:Y:S04]  /*2daf0*/  LDL.LU.64 R18, [R1+0x1b08] ;  /* 0x001b080001127983 */ /* 0x000f280000300a00 */
[----:B------:R-:W4:Y:S01]  /*2db00*/  LDL.LU.64 R240, [R1+0x1b00] ;  /* 0x001b000001f07983 */ /* 0x000f220000300a00 */
[----:B------:R-:W-:Y:S01]  /*2db10*/  IMAD.WIDE R14, R4, 0x4, R242 ;  /* 0x00000004040e7825 */ /* 0x000fe200078e02f2 */
[----:B------:R-:W-:-:S02]  /*2db20*/  ISETP.GE.U32.AND P1, PT, R12, 0x7ffffe58, PT ;  /* 0x7ffffe580c00780c */ /* 0x000fc40003f26070 */
[----:B------:R-:W-:Y:S04]  /*2db30*/  LDGSTS.E [R11+-0x7fff4], desc[UR60][R34.64], !P0 ;  /* 0x8000c000220b7fae */ /* 0x000fe8000c12187c */
[----:B------:R3:W-:Y:S04]  /*2db40*/  STL.64 [R1+0x708], R14 ;  /* 0x0007080e01007387 */ /* 0x0007e80000100a00 */
[----:B------:R-:W4:Y:S04]  /*2db50*/  LDL.LU.64 R242, [R1+0x1af8] ;  /* 0x001af80001f27983 */ /* 0x000f280000300a00 */
[----:B------:R3:W-:Y:S04]  /*2db60*/  LDGSTS.E [R10+-0x7bff4], desc[UR60][R32.64], !P0 ;  /* 0x8400c000200a7fae */ /* 0x0007e8000c12187c */
[----:B------:R-:W-:Y:S01]  /*2db70*/  LDGSTS.E [R9+-0x77ff4], desc[UR60][R30.64], !P0 ;  /* 0x8800c0001e097fae */ /* 0x000fe2000c12187c */
[----:B-1----:R-:W-:-:S03]  /*2db80*/  VIADD R12, R16, 0xfffffed6 ;  /* 0xfffffed6100c7836 */ /* 0x002fc60000000000 */
[----:B------:R1:W-:Y:S01]  /*2db90*/  LDGSTS.E [R8+-0x73ff4], desc[UR60][R14.64], !P0 ;  /* 0x8c00c0000e087fae */ /* 0x0003e2000c12187c */
[C---:B---3--:R-:W-:Y:S01]  /*2dba0*/  IMAD.WIDE R32, R4.reuse, 0x4, R28 ;  /* 0x0000000404207825 */ /* 0x048fe200078e021c */
[----:B-1----:R-:W1:Y:S04]  /*2dbb0*/  LDC R15, c[0x0][0x230] ;  /* 0x00008c00ff0f7b82 */ /* 0x002e680000000800 */
[----:B------:R-:W-:Y:S04]  /*2dbc0*/  STL.64 [R1+0x468], R32 ;  /* 0x0004682001007387 */ /* 0x000fe80000100a00 */
[----:B------:R3:W-:Y:S01]  /*2dbd0*/  LDGSTS.E [R11+-0x70000], desc[UR60][R32.64], !P1 ;  /* 0x90000000200b7fae */ /* 0x0007e2000c92187c */
[----:B------:R-:W1:Y:S01]  /*2dbe0*/  LDC R14, c[0x0][0x230] ;  /* 0x00008c00ff0e7b82 */ /* 0x000e620000000800 */
[----:B--2---:R-:W-:-:S04]  /*2dbf0*/  IMAD.WIDE R22, R4, 0x4, R22 ;  /* 0x0000000404167825 */ /* 0x004fc800078e0216 */
[C---:B------:R-:W-:Y:S01]  /*2dc00*/  IMAD.WIDE R30, R4.reuse, 0x4, R26 ;  /* 0x00000004041e7825 */ /* 0x040fe200078e021a */
[----:B------:R2:W-:Y:S04]  /*2dc10*/  STL.64 [R1+0x460], R22 ;  /* 0x0004601601007387 */ /* 0x0005e80000100a00 */
[----:B------:R3:W-:Y:S04]  /*2dc20*/  STL.64 [R1+0x458], R30 ;  /* 0x0004581e01007387 */ /* 0x0007e80000100a00 */
[----:B------:R-:W3:Y:S04]  /*2dc30*/  LDL.LU.64 R28, [R1+0x1af0] ;  /* 0x001af000011c7983 */ /* 0x000ee80000300a00 */
[----:B------:R-:W-:Y:S01]  /*2dc40*/  LDGSTS.E [R10+-0x6c000], desc[UR60][R22.64], !P1 ;  /* 0x94000000160a7fae */ /* 0x000fe2000c92187c */
[----:B----4-:R-:W-:-:S03]  /*2dc50*/  IMAD.WIDE R16, R4, 0x4, R20 ;  /* 0x0000000404107825 */ /* 0x010fc600078e0214 */
[----:B------:R4:W-:Y:S04]  /*2dc60*/  LDGSTS.E [R9+-0x68000], desc[UR60][R30.64], !P1 ;  /* 0x980000001e097fae */ /* 0x0009e8000c92187c */
[----:B------:R-:W4:Y:S04]  /*2dc70*/  LDL.LU.64 R20, [R1+0x1ae8] ;  /* 0x001ae80001147983 */ /* 0x000f280000300a00 */
[----:B------:R-:W4:Y:S04]  /*2dc80*/  LDL.LU.64 R26, [R1+0x1ae0] ;  /* 0x001ae000011a7983 */ /* 0x000f280000300a00 */
[----:B------:R1:W-:Y:S01]  /*2dc90*/  STL.64 [R1+0x450], R16 ;  /* 0x0004501001007387 */ /* 0x0003e20000100a00 */
[----:B------:R-:W-:-:S03]  /*2dca0*/  IMAD.WIDE R36, R4, 0x4, R24 ;  /* 0x0000000404247825 */ /* 0x000fc600078e0218 */
[----:B--2---:R-:W2:Y:S01]  /*2dcb0*/  LDL.LU.64 R22, [R1+0x1ad8] ;  /* 0x001ad80001167983 */ /* 0x004ea20000300a00 */
[----:B------:R-:W-:-:S03]  /*2dcc0*/  IMAD.WIDE R34, R4, 0x4, R18 ;  /* 0x0000000404227825 */ /* 0x000fc600078e0212 */
[----:B------:R-:W-:Y:S01]  /*2dcd0*/  STL.64 [R1+0x448], R36 ;  /* 0x0004482401007387 */ /* 0x000fe20000100a00 */
[----:B---3--:R-:W-:-:S03]  /*2dce0*/  IMAD.WIDE R32, R4, 0x4, R240 ;  /* 0x0000000404207825 */ /* 0x008fc600078e02f0 */
[----:B------:R3:W-:Y:S04]  /*2dcf0*/  STL.64 [R1+0x440], R34 ;  /* 0x0004402201007387 */ /* 0x0007e80000100a00 */
[----:B------:R3:W-:Y:S04]  /*2dd00*/  STL.64 [R1+0x438], R32 ;  /* 0x0004382001007387 */ /* 0x0007e80000100a00 */
[----:B------:R-:W2:Y:S01]  /*2dd10*/  LDL.LU.64 R24, [R1+0x1ad0] ;  /* 0x001ad00001187983 */ /* 0x000ea20000300a00 */
[----:B----4-:R-:W-:-:S03]  /*2dd20*/  IMAD.WIDE R30, R4, 0x4, R242 ;  /* 0x00000004041e7825 */ /* 0x010fc600078e02f2 */
[----:B------:R-:W4:Y:S04]  /*2dd30*/  LDL.LU.64 R18, [R1+0x1ac8] ;  /* 0x001ac80001127983 */ /* 0x000f280000300a00 */
[----:B------:R-:W4:Y:S04]  /*2dd40*/  LDL.LU.64 R240, [R1+0x1ac0] ;  /* 0x001ac00001f07983 */ /* 0x000f280000300a00 */
[----:B------:R2:W-:Y:S04]  /*2dd50*/  STL.64 [R1+0x430], R30 ;  /* 0x0004301e01007387 */ /* 0x0005e80000100a00 */
[----:B------:R-:W4:Y:S01]  /*2dd60*/  LDL.LU.64 R242, [R1+0x1ab8] ;  /* 0x001ab80001f27983 */ /* 0x000f220000300a00 */
[----:B------:R-:W-:-:S02]  /*2dd70*/  ISETP.GE.U32.AND P0, PT, R12, 0x7ffffe57, PT ;  /* 0x7ffffe570c00780c */ /* 0x000fc40003f06070 */
[----:B------:R-:W-:Y:S01]  /*2dd80*/  IADD3 R12, R13, -0x12b, RZ ;  /* 0xfffffed50d0c7810 */ /* 0x000fe20007ffe0ff */
[----:B------:R1:W-:Y:S01]  /*2dd90*/  LDGSTS.E [R8+-0x64000], desc[UR60][R16.64], !P1 ;  /* 0x9c00000010087fae */ /* 0x0003e2000c92187c */
[----:B------:R-:W4:Y:S02]  /*2dda0*/  LDC R13, c[0x0][0x230] ;  /* 0x00008c00ff0d7b82 */ /* 0x000f240000000800 */
[----:B------:R-:W-:-:S07]  /*2ddb0*/  ISETP.GE.U32.AND P1, PT, R12, 0x7ffffe56, PT ;  /* 0x7ffffe560c00780c */ /* 0x000fce0003f26070 */
[----:B------:R-:W-:Y:S01]  /*2ddc0*/  LDGSTS.E [R11+-0x6fffc], desc[UR60][R36.64], !P0 ;  /* 0x90004000240b7fae */ /* 0x000fe2000c12187c */
[----:B-1----:R-:W1:Y:S03]  /*2ddd0*/  LDC R16, c[0x0][0x230] ;  /* 0x00008c00ff107b82 */ /* 0x002e660000000800 */
[----:B------:R3:W-:Y:S04]  /*2dde0*/  LDGSTS.E [R10+-0x6bffc], desc[UR60][R34.64], !P0 ;  /* 0x94004000220a7fae */ /* 0x0007e8000c12187c */
[----:B------:R3:W-:Y:S04]  /*2ddf0*/  LDGSTS.E [R9+-0x67ffc], desc[UR60][R32.64], !P0 ;  /* 0x9800400020097fae */ /* 0x0007e8000c12187c */
[----:B------:R2:W-:Y:S01]  /*2de00*/  LDGSTS.E [R8+-0x63ffc], desc[UR60][R30.64], !P0 ;  /* 0x9c0040001e087fae */ /* 0x0005e2000c12187c */
[----:B------:R-:W-:-:S05]  /*2de10*/  VIADD R12, R15, 0xfffffed4 ;  /* 0xfffffed40f0c7836 */ /* 0x000fca0000000000 */
[----:B------:R-:W-:Y:S01]  /*2de20*/  ISETP.GE.U32.AND P0, PT, R12, 0x7ffffe55, PT ;  /* 0x7ffffe550c00780c */ /* 0x000fe20003f06070 */
[----:B-1----:R-:W-:Y:S02]  /*2de30*/  VIADD R12, R16, 0xfffffeb7 ;  /* 0xfffffeb7100c7836 */ /* 0x002fe40000000000 */
[----:B---3--:R-:W-:-:S05]  /*2de40*/  IMAD.WIDE R34, R4, 0x4, R28 ;  /* 0x0000000404227825 */ /* 0x008fca00078e021c */
[----:B------:R1:W-:Y:S04]  /*2de50*/  STL.64 [R1+0x428], R34 ;  /* 0x0004282201007387 */ /* 0x0003e80000100a00 */
[----:B------:R1:W-:Y:S01]  /*2de60*/  LDGSTS.E [R11+-0x6fff8], desc[UR60][R34.64], !P1 ;  /* 0x90008000220b7fae */ /* 0x0003e2000c92187c */
[----:B------:R-:W-:-:S04]  /*2de70*/  IMAD.WIDE R20, R4, 0x4, R20 ;  /* 0x0000000404147825 */ /* 0x000fc800078e0214 */
[C---:B------:R-:W-:Y:S01]  /*2de80*/  IMAD.WIDE R32, R4.reuse, 0x4, R26 ;  /* 0x0000000404207825 */ /* 0x040fe200078e021a */
[----:B------:R-:W-:Y:S04]  /*2de90*/  STL.64 [R1+0x420], R20 ;  /* 0x0004201401007387 */ /* 0x000fe80000100a00 */
[----:B------:R4:W-:Y:S01]  /*2dea0*/  STL.64 [R1+0x418], R32 ;  /* 0x0004182001007387 */ /* 0x0009e20000100a00 */
[----:B--2---:R-:W-:-:S03]  /*2deb0*/  IMAD.WIDE R30, R4, 0x4, R22 ;  /* 0x00000004041e7825 */ /* 0x004fc600078e0216 */
[----:B------:R-:W2:Y:S04]  /*2dec0*/  LDL.LU.64 R28, [R1+0x1738] ;  /* 0x00173800011c7983 */ /* 0x000ea80000300a00 */
[----:B------:R-:W3:Y:S04]  /*2ded0*/  LDL.LU.64 R22, [R1+0x1730] ;  /* 0x0017300001167983 */ /* 0x000ee80000300a00 */
[----:B------:R-:W-:Y:S04]  /*2dee0*/  LDGSTS.E [R10+-0x6bff8], desc[UR60][R20.64], !P1 ;  /* 0x94008000140a7fae */ /* 0x000fe8000c92187c */
[----:B------:R-:W3:Y:S01]  /*2def0*/  LDL.LU.64 R26, [R1+0x1728] ;  /* 0x00172800011a7983 */ /* 0x000ee20000300a00 */
[----:B-1----:R-:W-:-:S03]  /*2df00*/  IMAD.WIDE R34, R4, 0x4, R24 ;  /* 0x0000000404227825 */ /* 0x002fc600078e0218 */
[----:B------:R4:W-:Y:S04]  /*2df10*/  LDGSTS.E [R9+-0x67ff8], desc[UR60][R32.64], !P1 ;  /* 0x9800800020097fae */ /* 0x0009e8000c92187c */
[----:B------:R1:W-:Y:S04]  /*2df20*/  STL.64 [R1+0x410], R30 ;  /* 0x0004101e01007387 */ /* 0x0003e80000100a00 */
[----:B------:R1:W-:Y:S01]  /*2df30*/  LDGSTS.E [R8+-0x63ff8], desc[UR60][R30.64], !P1 ;  /* 0x9c0080001e087fae */ /* 0x0003e2000c92187c */
[----:B----4-:R-:W-:-:S03]  /*2df40*/  IMAD.WIDE R32, R4, 0x4, R18 ;  /* 0x0000000404207825 */ /* 0x010fc600078e0212 */
[----:B------:R-:W4:Y:S04]  /*2df50*/  LDL.LU.64 R20, [R1+0x1720] ;  /* 0x0017200001147983 */ /* 0x000f280000300a00 */
[----:B------:R-:W-:Y:S01]  /*2df60*/  STL.64 [R1+0x408], R34 ;  /* 0x0004082201007387 */ /* 0x000fe20000100a00 */
[----:B-1----:R-:W-:-:S03]  /*2df70*/  IMAD.WIDE R30, R4, 0x4, R240 ;  /* 0x00000004041e7825 */ /* 0x002fc600078e02f0 */
[----:B------:R2:W-:Y:S01]  /*2df80*/  STL.64 [R1+0x400], R32 ;  /* 0x0004002001007387 */ /* 0x0005e20000100a00 */
[----:B------:R-:W-:-:S03]  /*2df90*/  IMAD.WIDE R16, R4, 0x4, R242 ;  /* 0x0000000404107825 */ /* 0x000fc600078e02f2 */
[----:B------:R-:W-:Y:S04]  /*2dfa0*/  STL.64 [R1+0x3f8], R30 ;  /* 0x0003f81e01007387 */ /* 0x000fe80000100a00 */
[----:B------:R-:W4:Y:S04]  /*2dfb0*/  LDL.LU.64 R24, [R1+0x1718] ;  /* 0x0017180001187983 */ /* 0x000f280000300a00 */
        /* <DEDUP_REMOVED lines=9> */
[----:B------:R1:W-:Y:S01]  /*2e050*/  LDGSTS.E [R8+-0x63ff4], desc[UR60][R16.64], !P0 ;  /* 0x9c00c00010087fae */ /* 0x0003e2000c12187c */
[C---:B--2---:R-:W-:Y:S01]  /*2e060*/  IMAD.WIDE R32, R4.reuse, 0x4, R28 ;  /* 0x0000000404207825 */ /* 0x044fe200078e021c */
[----:B-1----:R-:W1:Y:S03]  /*2e070*/  LDC R16, c[0x0][0x230] ;  /* 0x00008c00ff107b82 */ /* 0x002e660000000800 */
[C---:B---3--:R-:W-:Y:S01]  /*2e080*/  IMAD.WIDE R22, R4.reuse, 0x4, R22 ;  /* 0x0000000404167825 */ /* 0x048fe200078e0216 */
[----:B------:R-:W-:Y:S03]  /*2e090*/  STL.64 [R1+0x168], R32 ;  /* 0x0001682001007387 */ /* 0x000fe60000100a00 */
[C---:B------:R-:W-:Y:S01]  /*2e0a0*/  IMAD.WIDE R30, R4.reuse, 0x4, R26 ;  /* 0x00000004041e7825 */ /* 0x040fe200078e021a */
[----:B------:R2:W-:Y:S04]  /*2e0b0*/  STL.64 [R1+0x160], R22 ;  /* 0x0001601601007387 */ /* 0x0005e80000100a00 */
[----:B------:R3:W-:Y:S04]  /*2e0c0*/  STL.64 [R1+0x158], R30 ;  /* 0x0001581e01007387 */ /* 0x0007e80000100a00 */
[----:B------:R3:W-:Y:S04]  /*2e0d0*/  LDGSTS.E [R11+-0x60000], desc[UR60][R32.64], !P1 ;  /* 0xa0000000200b7fae */ /* 0x0007e8000c92187c */
[----:B------:R-:W-:Y:S01]  /*2e0e0*/  LDGSTS.E [R10+-0x5c000], desc[UR60][R22.64], !P1 ;  /* 0xa4000000160a7fae */ /* 0x000fe2000c92187c */
[----:B----4-:R-:W-:-:S03]  /*2e0f0*/  IMAD.WIDE R14, R4, 0x4, R20 ;  /* 0x00000004040e7825 */ /* 0x010fc600078e0214 */
[----:B------:R4:W-:Y:S04]  /*2e100*/  LDGSTS.E [R9+-0x58000], desc[UR60][R30.64], !P1 ;  /* 0xa80000001e097fae */ /* 0x0009e8000c92187c */
[----:B------:R-:W4:Y:S04]  /*2e110*/  LDL.LU.64 R20, [R1+0x16f8] ;  /* 0x0016f80001147983 */ /* 0x000f280000300a00 */
[----:B------:R-:W4:Y:S04]  /*2e120*/  LDL.LU.64 R28, [R1+0x16f0] ;  /* 0x0016f000011c7983 */ /* 0x000f280000300a00 */
[----:B------:R-:W4:Y:S01]  /*2e130*/  LDL.LU.64 R26, [R1+0x16e8] ;  /* 0x0016e800011a7983 */ /* 0x000f220000300a00 */
[----:B------:R-:W-:-:S03]  /*2e140*/  IMAD.WIDE R36, R4, 0x4, R24 ;  /* 0x0000000404247825 */ /* 0x000fc600078e0218 */
[----:B------:R1:W-:Y:S01]  /*2e150*/  STL.64 [R1+0x150], R14 ;  /* 0x0001500e01007387 */ /* 0x0003e20000100a00 */
[----:B------:R-:W-:-:S03]  /*2e160*/  IMAD.WIDE R34, R4, 0x4, R18 ;  /* 0x0000000404227825 */ /* 0x000fc600078e0212 */
[----:B--2---:R-:W2:Y:S01]  /*2e170*/  LDL.LU.64 R22, [R1+0x16e0] ;  /* 0x0016e00001167983 */ /* 0x004ea20000300a00 */
[----:B---3--:R-:W-:-:S03]  /*2e180*/  IMAD.WIDE R32, R4, 0x4, R240 ;  /* 0x0000000404207825 */ /* 0x008fc600078e02f0 */
[----:B------:R-:W-:Y:S04]  /*2e190*/  STL.64 [R1+0x148], R36 ;  /* 0x0001482401007387 */ /* 0x000fe80000100a00 */
[----:B------:R-:W-:Y:S01]  /*2e1a0*/  STL.64 [R1+0x140], R34 ;  /* 0x0001402201007387 */ /* 0x000fe20000100a00 */
[----:B----4-:R-:W-:-:S03]  /*2e1b0*/  IMAD.WIDE R30, R4, 0x4, R242 ;  /* 0x00000004041e7825 */ /* 0x010fc600078e02f2 */
[----:B------:R3:W-:Y:S04]  /*2e1c0*/  STL.64 [R1+0x138], R32 ;  /* 0x0001382001007387 */ /* 0x0007e80000100a00 */
[----:B------:R-:W4:Y:S04]  /*2e1d0*/  LDL.LU.64 R24, [R1+0x16d8] ;  /* 0x0016d80001187983 */ /* 0x000f280000300a00 */
[----:B------:R-:W4:Y:S04]  /*2e1e0*/  LDL.LU.64 R18, [R1+0x16d0] ;  /* 0x0016d00001127983 */ /* 0x000f280000300a00 */
[----:B------:R-:W4:Y:S04]  /*2e1f0*/  LDL.LU.64 R240, [R1+0x16c8] ;  /* 0x0016c80001f07983 */ /* 0x000f280000300a00 */
[----:B------:R3:W-:Y:S04]  /*2e200*/  STL.64 [R1+0x130], R30 ;  /* 0x0001301e01007387 */ /* 0x0007e80000100a00 */
[----:B------:R-:W4:Y:S01]  /*2e210*/  LDL.LU.64 R242, [R1+0x16c0] ;  /* 0x0016c00001f27983 */ /* 0x000f220000300a00 */
[----:B------:R-:W-:Y:S01]  /*2e220*/  ISETP.GE.U32.AND P0, PT, R12, 0x7ffffe37, PT ;  /* 0x7ffffe370c00780c */ /* 0x000fe20003f06070 */
[----:B------:R-:W-:-:S02]  /*2e230*/  VIADD R12, R13, 0xfffffeb5 ;  /* 0xfffffeb50d0c7836 */ /* 0x000fc40000000000 */
[----:B------:R3:W-:Y:S01]  /*2e240*/  LDGSTS.E [R8+-0x54000], desc[UR60][R14.64], !P1 ;  /* 0xac0000000e087fae */ /* 0x0007e2000c92187c */
[----:B------:R-:W4:Y:S02]  /*2e250*/  LDC R13, c[0x0][0x230] ;  /* 0x00008c00ff0d7b82 */ /* 0x000f240000000800 */
[----:B------:R-:W-:Y:S01]  /*2e260*/  ISETP.GE.U32.AND P1, PT, R12, 0x7ffffe36, PT ;  /* 0x7ffffe360c00780c */ /* 0x000fe20003f26070 */
[----:B-1----:R-:W-:-:S06]  /*2e270*/  VIADD R12, R16, 0xfffffeb4 ;  /* 0xfffffeb4100c7836 */ /* 0x002fcc0000000000 */
[----:B------:R-:W-:Y:S01]  /*2e280*/  LDGSTS.E [R11+-0x5fffc], desc[UR60][R36.64], !P0 ;  /* 0xa0004000240b7fae */ /* 0x000fe2000c12187c */
[----:B---3--:R-:W1:Y:S03]  /*2e290*/  LDC R15, c[0x0][0x230] ;  /* 0x00008c00ff0f7b82 */ /* 0x008e660000000800 */
[----:B------:R-:W-:Y:S04]  /*2e2a0*/  LDGSTS.E [R10+-0x5bffc], desc[UR60][R34.64], !P0 ;  /* 0xa4004000220a7fae */ /* 0x000fe8000c12187c */
[----:B------:R3:W-:Y:S01]  /*2e2b0*/  LDGSTS.E [R9+-0x57ffc], desc[UR60][R32.64], !P0 ;  /* 0xa800400020097fae */ /* 0x0007e2000c12187c */
[----:B------:R-:W1:Y:S03]  /*2e2c0*/  LDC R14, c[0x0][0x230] ;  /* 0x00008c00ff0e7b82 */ /* 0x000e660000000800 */
[----:B------:R3:W-:Y:S01]  /*2e2d0*/  LDGSTS.E [R8+-0x53ffc], desc[UR60][R30.64], !P0 ;  /* 0xac0040001e087fae */ /* 0x0007e2000c12187c */
[----:B------:R-:W-:Y:S01]  /*2e2e0*/  ISETP.GE.U32.AND P0, PT, R12, 0x7ffffe35, PT ;  /* 0x7ffffe350c00780c */ /* 0x000fe20003f06070 */
[----:B------:R-:W-:-:S04]  /*2e2f0*/  IMAD.WIDE R20, R4, 0x4, R20 ;  /* 0x0000000404147825 */ /* 0x000fc800078e0214 */
[C---:B---3--:R-:W-:Y:S01]  /*2e300*/  IMAD.WIDE R32, R4.reuse, 0x4, R28 ;  /* 0x0000000404207825 */ /* 0x048fe200078e021c */
[----:B------:R-:W-:Y:S03]  /*2e310*/  STL.64 [R1+0x128], R20 ;  /* 0x0001281401007387 */ /* 0x000fe60000100a00 */
[C---:B------:R-:W-:Y:S01]  /*2e320*/  IMAD.WIDE R30, R4.reuse, 0x4, R26 ;  /* 0x00000004041e7825 */ /* 0x040fe200078e021a */
[----:B------:R-:W-:Y:S04]  /*2e330*/  STL.64 [R1+0x120], R32 ;  /* 0x0001202001007387 */ /* 0x000fe80000100a00 */
[----:B------:R3:W-:Y:S01]  /*2e340*/  STL.64 [R1+0x118], R30 ;  /* 0x0001181e01007387 */ /* 0x0007e20000100a00 */
[----:B--2---:R-:W-:-:S03]  /*2e350*/  IMAD.WIDE R16, R4, 0x4, R22 ;  /* 0x0000000404107825 */ /* 0x004fc600078e0216 */
[----:B------:R-:W2:Y:S04]  /*2e360*/  LDL.LU.64 R28, [R1+0x13e0] ;  /* 0x0013e000011c7983 */ /* 0x000ea80000300a00 */
[----:B------:R-:W-:Y:S04]  /*2e370*/  LDGSTS.E [R11+-0x5fff8], desc[UR60][R20.64], !P1 ;  /* 0xa0008000140b7fae */ /* 0x000fe8000c92187c */
[----:B------:R-:W2:Y:S04]  /*2e380*/  LDL.LU.64 R26, [R1+0x13d8] ;  /* 0x0013d800011a7983 */ /* 0x000ea80000300a00 */
[----:B------:R-:W-:Y:S01]  /*2e390*/  LDGSTS.E [R10+-0x5bff8], desc[UR60][R32.64], !P1 ;  /* 0xa4008000200a7fae */ /* 0x000fe2000c92187c */
[----:B----4-:R-:W-:-:S03]  /*2e3a0*/  IMAD.WIDE R24, R4, 0x4, R24 ;  /* 0x0000000404187825 */ /* 0x010fc600078e0218 */
[----:B------:R-:W4:Y:S01]  /*2e3b0*/  LDL.LU.64 R22, [R1+0x13d0] ;  /* 0x0013d00001167983 */ /* 0x000f220000300a00 */
[----:B------:R-:W-:-:S03]  /*2e3c0*/  IMAD.WIDE R18, R4, 0x4, R18 ;  /* 0x0000000404127825 */ /* 0x000fc600078e0212 */
[----:B------:R3:W-:Y:S04]  /*2e3d0*/  LDGSTS.E [R9+-0x57ff8], desc[UR60][R30.64], !P1 ;  /* 0xa80080001e097fae */ /* 0x0007e8000c92187c */
[----:B------:R1:W-:Y:S04]  /*2e3e0*/  STL.64 [R1+0x110], R16 ;  /* 0x0001101001007387 */ /* 0x0003e80000100a00 */
[----:B------:R1:W-:Y:S01]  /*2e3f0*/  LDGSTS.E [R8+-0x53ff8], desc[UR60][R16.64], !P1 ;  /* 0xac00800010087fae */ /* 0x0003e2000c92187c */
[----:B---3--:R-:W-:-:S03]  /*2e400*/  IMAD.WIDE R30, R4, 0x4, R240 ;  /* 0x00000004041e7825 */ /* 0x008fc600078e02f0 */
[----:B------:R-:W3:Y:S04]  /*2e410*/  LDL.LU.64 R20, [R1+0x13c8] ;  /* 0x0013c80001147983 */ /* 0x000ee80000300a00 */
[----:B------:R1:W-:Y:S02]  /*2e420*/  STL.64 [R1+0x108], R24 ;  /* 0x0001081801007387 */ /* 0x0003e40000100a00 */
[----:B-1----:R-:W-:Y:S02]  /*2e430*/  IMAD.WIDE R16, R4, 0x4, R242 ;  /* 0x0000000404107825 */ /* 0x002fe400078e02f2 */
[----:B------:R1:W-:Y:S04]  /*2e440*/  STL.64 [R1+0x100], R18 ;  /* 0x0001001201007387 */ /* 0x0003e80000100a00 */
[----:B------:R-:W-:Y:S04]  /*2e450*/  STL.64 [R1+0xf8], R30 ;  /* 0x0000f81e01007387 */ /* 0x000fe80000100a00 */
[----:B------:R-:W-:Y:S04]  /*2e460*/  LDGSTS.E [R11+-0x5fff4], desc[UR60][R24.64], !P0 ;  /* 0xa000c000180b7fae */ /* 0x000fe8000c12187c */
[----:B------:R4:W-:Y:S04]  /*2e470*/  STL.64 [R1+0xf0], R16 ;  /* 0x0000f01001007387 */ /* 0x0009e80000100a00 */
[----:B------:R-:W-:Y:S04]  /*2e480*/  LDGSTS.E [R10+-0x5bff4], desc[UR60][R18.64], !P0 ;  /* 0xa400c000120a7fae */ /* 0x000fe8000c12187c */
[----:B------:R-:W3:Y:S01]  /*2e490*/  LDL.LU.64 R24, [R1+0x13c0] ;  /* 0x0013c00001187983 */ /* 0x000ee20000300a00 */
[----:B------:R-:W-:-:S02]  /*2e4a0*/  IADD3 R12, R15, -0x169, RZ ;  /* 0xfffffe970f0c7810 */ /* 0x000fc40007ffe0ff */
[----:B------:R-:W3:Y:S01]  /*2e4b0*/  LDC R15, c[0x0][0x230] ;  /* 0x00008c00ff0f7b82 */ /* 0x000ee20000000800 */
[----:B------:R-:W-:Y:S04]  /*2e4c0*/  LDGSTS.E [R9+-0x57ff4], desc[UR60][R30.64], !P0 ;  /* 0xa800c0001e097fae */ /* 0x000fe8000c12187c */
[----:B-1----:R-:W3:Y:S04]  /*2e4d0*/  LDL.LU.64 R18, [R1+0x13b8] ;  /* 0x0013b80001127983 */ /* 0x002ee80000300a00 */
[----:B------:R-:W3:Y:S04]  /*2e4e0*/  LDL.LU.64 R240, [R1+0x13b0] ;  /* 0x0013b00001f07983 */ /* 0x000ee80000300a00 */
[----:B------:R-:W3:Y:S01]  /*2e4f0*/  LDL.LU.64 R242, [R1+0x13a8] ;  /* 0x0013a80001f27983 */ /* 0x000ee20000300a00 */
[----:B--2---:R-:W-:-:S03]  /*2e500*/  IMAD.WIDE R102, R4, 0x4, R28 ;  /* 0x0000000404667825 */ /* 0x004fc600078e021c */
[----:B------:R1:W-:Y:S04]  /*2e510*/  LDGSTS.E [R8+-0x53ff4], desc[UR60][R16.64], !P0 ;  /* 0xac00c00010087fae */ /* 0x0003e8000c12187c */
[----:B------:R-:W2:Y:S01]  /*2e520*/  LDL.LU.64 R28, [R1+0x13a0] ;  /* 0x0013a000011c7983 */ /* 0x000ea20000300a00 */
[----:B------:R-:W-:-:S03]  /*2e530*/  IMAD.WIDE R100, R4, 0x4, R26 ;  /* 0x0000000404647825 */ /* 0x000fc600078e021a */
[----:B------:R-:W2:Y:S01]  /*2e540*/  LDL.LU.64 R26, [R1+0x1398] ;  /* 0x00139800011a7983 */ /* 0x000ea20000300a00 */
[C---:B----4-:R-:W-:Y:S01]  /*2e550*/  IMAD.WIDE R98, R4.reuse, 0x4, R22 ;  /* 0x0000000404627825 */ /* 0x050fe200078e0216 */
[----:B-1----:R-:W1:Y:S02]  /*2e560*/  LDC R16, c[0x0][0x230] ;  /* 0x00008c00ff107b82 */ /* 0x002e640000000800 */
[----:B------:R-:W4:Y:S01]  /*2e570*/  LDL.LU.64 R22, [R1+0x1390] ;  /* 0x0013900001167983 */ /* 0x000f220000300a00 */
[----:B---3--:R-:W-:-:S03]  /*2e580*/  IMAD.WIDE R96, R4, 0x4, R20 ;  /* 0x0000000404607825 */ /* 0x008fc600078e0214 */
        /* <DEDUP_REMOVED lines=17> */
[----:B--2---:R-:W-:-:S03]  /*2e6a0*/  IMAD.WIDE R86, R4, 0x4, R28 ;  /* 0x0000000404567825 */ /* 0x004fc600078e021c */
[----:B------:R-:W2:Y:S01]  /*2e6b0*/  LDL.LU.64 R28, [R1+0x1e98] ;  /* 0x001e9800011c7983 */ /* 0x000ea20000300a00 */
[----:B------:R-:W-:-:S04]  /*2e6c0*/  IMAD.WIDE R84, R4, 0x4, R26 ;  /* 0x0000000404547825 */ /* 0x000fc800078e021a */
[----:B----4-:R-:W-:-:S04]  /*2e6d0*/  IMAD.WIDE R82, R4, 0x4, R22 ;  /* 0x0000000404527825 */ /* 0x010fc800078e0216 */
[C---:B---3--:R-:W-:Y:S02]  /*2e6e0*/  IMAD.WIDE R80, R4.reuse, 0x4, R20 ;  /* 0x0000000404507825 */ /* 0x048fe400078e0214 */
[----:B------:R-:W3:Y:S04]  /*2e6f0*/  LDL.LU.64 R20, [R1+0x1e90] ;  /* 0x001e900001147983 */ /* 0x000ee80000300a00 */
[----:B------:R-:W4:Y:S04]  /*2e700*/  LDL.LU.64 R22, [R1+0x1e88] ;  /* 0x001e880001167983 */ /* 0x000f280000300a00 */
[----:B------:R-:W-:Y:S04]  /*2e710*/  STL.64 [R1+0x2e38], R86 ;  /* 0x002e385601007387 */ /* 0x000fe80000100a00 */
[----:B------:R-:W-:Y:S04]  /*2e720*/  STL.64 [R1+0x2e40], R84 ;  /* 0x002e405401007387 */ /* 0x000fe80000100a00 */
[----:B------:R-:W-:Y:S04]  /*2e730*/  STL.64 [R1+0x2e48], R82 ;  /* 0x002e485201007387 */ /* 0x000fe80000100a00 */
[----:B------:R-:W-:Y:S01]  /*2e740*/  STL.64 [R1+0x2e50], R80 ;  /* 0x002e505001007387 */ /* 0x000fe20000100a00 */
[----:B------:R-:W-:-:S03]  /*2e750*/  IMAD.WIDE R78, R4, 0x4, R18 ;  /* 0x00000004044e7825 */ /* 0x000fc600078e0212 */
[----:B------:R-:W4:Y:S01]  /*2e760*/  LDL.LU.64 R18, [R1+0x1e80] ;  /* 0x001e800001127983 */ /* 0x000f220000300a00 */
[----:B------:R-:W-:-:S03]  /*2e770*/  IMAD.WIDE R76, R4, 0x4, R24 ;  /* 0x00000004044c7825 */ /* 0x000fc600078e0218 */
[----:B------:R-:W4:Y:S01]  /*2e780*/  LDL.LU.64 R26, [R1+0x1e78] ;  /* 0x001e7800011a7983 */ /* 0x000f220000300a00 */
[----:B------:R-:W-:-:S03]  /*2e790*/  IMAD.WIDE R74, R4, 0x4, R240 ;  /* 0x00000004044a7825 */ /* 0x000fc600078e02f0 */
[----:B------:R-:W4:Y:S04]  /*2e7a0*/  LDL.LU.64 R24, [R1+0x1e70] ;  /* 0x001e700001187983 */ /* 0x000f280000300a00 */
[----:B------:R-:W4:Y:S01]  /*2e7b0*/  LDL.LU.64 R240, [R1+0x1e68] ;  /* 0x001e680001f07983 */ /* 0x000f220000300a00 */
[----:B------:R-:W-:-:S03]  /*2e7c0*/  IMAD.WIDE R72, R4, 0x4, R242 ;  /* 0x0000000404487825 */ /* 0x000fc600078e02f2 */
[----:B------:R-:W4:Y:S01]  /*2e7d0*/  LDL.LU.64 R242, [R1+0x1e60] ;  /* 0x001e600001f27983 */ /* 0x000f220000300a00 */
[----:B------:R-:W-:Y:S01]  /*2e7e0*/  ISETP.GE.U32.AND P1, PT, R12, 0x7ffffe18, PT ;  /* 0x7ffffe180c00780c */ /* 0x000fe20003f26070 */
[----:B------:R-:W-:Y:S02]  /*2e7f0*/  VIADD R12, R14, 0xfffffe96 ;  /* 0xfffffe960e0c7836 */ /* 0x000fe40000000000 */
[----:B------:R-:W-:Y:S01]  /*2e800*/  STL.64 [R1+0x2e58], R246 ;  /* 0x002e58f601007387 */ /* 0x000fe20000100a00 */
[----:B------:R-:W4:Y:S02]  /*2e810*/  LDC R14, c[0x0][0x230] ;  /* 0x00008c00ff0e7b82 */ /* 0x000f240000000800 */
[----:B------:R-:W-:Y:S01]  /*2e820*/  ISETP.GE.U32.AND P0, PT, R12, 0x7ffffe17, PT ;  /* 0x7ffffe170c00780c */ /* 0x000fe20003f06070 */
[----:B------:R-:W-:-:S06]  /*2e830*/  VIADD R12, R13, 0xfffffe95 ;  /* 0xfffffe950d0c7836 */ /* 0x000fcc0000000000 */
[----:B------:R-:W-:Y:S01]  /*2e840*/  LDGSTS.E [R11+-0x50000], desc[UR60][R102.64], !P1 ;  /* 0xb0000000660b7fae */ /* 0x000fe2000c92187c */
[----:B------:R-:W4:Y:S03]  /*2e850*/  LDC R13, c[0x0][0x230] ;  /* 0x00008c00ff0d7b82 */ /* 0x000f260000000800 */
[----:B------:R-:W-:Y:S04]  /*2e860*/  LDGSTS.E [R10+-0x4c000], desc[UR60][R100.64], !P1 ;  /* 0xb4000000640a7fae */ /* 0x000fe8000c92187c */
[----:B------:R-:W-:Y:S04]  /*2e870*/  LDGSTS.E [R9+-0x48000], desc[UR60][R98.64], !P1 ;  /* 0xb800000062097fae */ /* 0x000fe8000c92187c */
[----:B------:R-:W-:Y:S01]  /*2e880*/  LDGSTS.E [R8+-0x44000], desc[UR60][R96.64], !P1 ;  /* 0xbc00000060087fae */ /* 0x000fe2000c92187c */
[----:B------:R-:W-:-:S02]  /*2e890*/  ISETP.GE.U32.AND P1, PT, R12, 0x7ffffe16, PT ;  /* 0x7ffffe160c00780c */ /* 0x000fc40003f26070 */
[----:B------:R-:W-:Y:S01]  /*2e8a0*/  IADD3 R12, R15, -0x16c, RZ ;  /* 0xfffffe940f0c7810 */ /* 0x000fe20007ffe0ff */
[----:B------:R-:W-:Y:S01]  /*2e8b0*/  LDGSTS.E [R11+-0x4fffc], desc[UR60][R94.64], !P0 ;  /* 0xb00040005e0b7fae */ /* 0x000fe2000c12187c */
[----:B------:R-:W4:Y:S02]  /*2e8c0*/  LDC R15, c[0x0][0x230] ;  /* 0x00008c00ff0f7b82 */ /* 0x000f240000000800 */
[----:B------:R-:W-:Y:S01]  /*2e8d0*/  ISETP.GE.U32.AND P2, PT, R12, 0x7ffffe15, PT ;  /* 0x7ffffe150c00780c */ /* 0x000fe20003f46070 */
[----:B-1----:R-:W-:Y:S01]  /*2e8e0*/  VIADD R12, R16, 0xfffffef3 ;  /* 0xfffffef3100c7836 */ /* 0x002fe20000000000 */
[----:B------:R-:W-:Y:S04]  /*2e8f0*/  LDGSTS.E [R10+-0x4bffc], desc[UR60][R92.64], !P0 ;  /* 0xb40040005c0a7fae */ /* 0x000fe8000c12187c */
[----:B------:R-:W-:Y:S04]  /*2e900*/  LDGSTS.E [R9+-0x47ffc], desc[UR60][R90.64], !P0 ;  /* 0xb80040005a097fae */ /* 0x000fe8000c12187c */
[----:B------:R-:W-:Y:S01]  /*2e910*/  LDGSTS.E [R8+-0x43ffc], desc[UR60][R88.64], !P0 ;  /* 0xbc00400058087fae */ /* 0x000fe2000c12187c */
[----:B------:R-:W-:-:S03]  /*2e920*/  ISETP.GE.U32.AND P0, PT, R12, 0x7ffffe74, PT ;  /* 0x7ffffe740c00780c */ /* 0x000fc60003f06070 */
[----:B------:R-:W-:Y:S04]  /*2e930*/  STL.64 [R1+0x2e60], R78 ;  /* 0x002e604e01007387 */ /* 0x000fe80000100a00 */
[----:B------:R-:W-:Y:S04]  /*2e940*/  STL.64 [R1+0x2e68], R76 ;  /* 0x002e684c01007387 */ /* 0x000fe80000100a00 */
[----:B------:R-:W-:Y:S04]  /*2e950*/  STL.64 [R1+0x2e70], R74 ;  /* 0x002e704a01007387 */ /* 0x000fe80000100a00 */
[----:B------:R-:W-:Y:S04]  /*2e960*/  LDGSTS.E [R11+-0x4fff8], desc[UR60][R86.64], !P1 ;  /* 0xb0008000560b7fae */ /* 0x000fe8000c92187c */
[----:B------:R-:W-:Y:S04]  /*2e970*/  STL.64 [R1+0x2e78], R72 ;  /* 0x002e784801007387 */ /* 0x000fe80000100a00 */
[----:B------:R-:W-:Y:S04]  /*2e980*/  LDGSTS.E [R10+-0x4bff8], desc[UR60][R84.64], !P1 ;  /* 0xb4008000540a7fae */ /* 0x000fe8000c92187c */
[----:B------:R-:W-:Y:S04]  /*2e990*/  LDGSTS.E [R9+-0x47ff8], desc[UR60][R82.64], !P1 ;  /* 0xb800800052097fae */ /* 0x000fe8000c92187c */
[----:B------:R-:W-:Y:S04]  /*2e9a0*/  LDGSTS.E [R8+-0x43ff8], desc[UR60][R80.64], !P1 ;  /* 0xbc00800050087fae */ /* 0x000fe8000c92187c */
[----:B------:R1:W-:Y:S04]  /*2e9b0*/  LDGSTS.E [R11+-0x4fff4], desc[UR60][R78.64], !P2 ;  /* 0xb000c0004e0b7fae */ /* 0x0003e8000d12187c */
[----:B------:R1:W-:Y:S04]  /*2e9c0*/  LDGSTS.E [R10+-0x4bff4], desc[UR60][R76.64], !P2 ;  /* 0xb400c0004c0a7fae */ /* 0x0003e8000d12187c */
[----:B------:R1:W-:Y:S02]  /*2e9d0*/  LDGSTS.E [R9+-0x47ff4], desc[UR60][R74.64], !P2 ;  /* 0xb800c0004a097fae */ /* 0x0003e4000d12187c */
[----:B-1----:R-:W-:-:S02]  /*2e9e0*/  IADD3 R11, R248, 0x100000, RZ ;  /* 0x00100000f80b7810 */ /* 0x002fc40007ffe0ff */
[----:B------:R1:W-:Y:S01]  /*2e9f0*/  LDGSTS.E [R8+-0x43ff4], desc[UR60][R72.64], !P2 ;  /* 0xbc00c00048087fae */ /* 0x0003e2000d12187c */
[C---:B------:R-:W-:Y:S02]  /*2ea00*/  VIADD R10, R248.reuse, 0x100000 ;  /* 0x00100000f80a7836 */ /* 0x040fe40000000000 */
[C---:B------:R-:W-:Y:S01]  /*2ea10*/  VIADD R9, R248.reuse, 0x100000 ;  /* 0x00100000f8097836 */ /* 0x040fe20000000000 */
[----:B-1----:R-:W-:Y:S01]  /*2ea20*/  IADD3 R8, R248, 0x100000, RZ ;  /* 0x00100000f8087810 */ /* 0x002fe20007ffe0ff */
[----:B--2---:R-:W-:-:S05]  /*2ea30*/  IMAD.WIDE R32, R4, 0x4, R28 ;  /* 0x0000000404207825 */ /* 0x004fca00078e021c */
[----:B------:R-:W-:Y:S04]  /*2ea40*/  STL.64 [R1+0x700], R32 ;  /* 0x0007002001007387 */ /* 0x000fe80000100a00 */
[----:B------:R1:W-:Y:S01]  /*2ea50*/  LDGSTS.E [R11+-0x80000], desc[UR60][R32.64], !P0 ;  /* 0x80000000200b7fae */ /* 0x0003e2000c12187c */
[----:B---3--:R-:W-:-:S04]  /*2ea60*/  IMAD.WIDE R20, R4, 0x4, R20 ;  /* 0x0000000404147825 */ /* 0x008fc800078e0214 */
[C---:B----4-:R-:W-:Y:S01]  /*2ea70*/  IMAD.WIDE R30, R4.reuse, 0x4, R22 ;  /* 0x00000004041e7825 */ /* 0x050fe200078e0216 */
[----:B------:R2:W-:Y:S04]  /*2ea80*/  STL.64 [R1+0x6f8], R20 ;  /* 0x0006f81401007387 */ /* 0x0005e80000100a00 */
[----:B------:R3:W-:Y:S04]  /*2ea90*/  STL.64 [R1+0x6f0], R30 ;  /* 0x0006f01e01007387 */ /* 0x0007e80000100a00 */
[----:B------:R-:W4:Y:S04]  /*2eaa0*/  LDL.LU.64 R28, [R1+0x1e58] ;  /* 0x001e5800011c7983 */ /* 0x000f280000300a00 */
[----:B------:R-:W-:Y:S04]  /*2eab0*/  LDGSTS.E [R10+-0x7c000], desc[UR60][R20.64], !P0 ;  /* 0x84000000140a7fae */ /* 0x000fe8000c12187c */
[----:B------:R3:W-:Y:S01]  /*2eac0*/  LDGSTS.E [R9+-0x78000], desc[UR60][R30.64], !P0 ;  /* 0x880000001e097fae */ /* 0x0007e2000c12187c */
[----:B------:R-:W-:-:S03]  /*2ead0*/  IMAD.WIDE R16, R4, 0x4, R18 ;  /* 0x0000000404107825 */ /* 0x000fc600078e0212 */
[----:B------:R-:W4:Y:S04]  /*2eae0*/  LDL.LU.64 R18, [R1+0x1e50] ;  /* 0x001e500001127983 */ /* 0x000f280000300a00 */
[----:B------:R-:W4:Y:S04]  /*2eaf0*/  LDL.LU.64 R22, [R1+0x1e48] ;  /* 0x001e480001167983 */ /* 0x000f280000300a00 */
[----:B------:R3:W-:Y:S04]  /*2eb00*/  STL.64 [R1+0x6e8], R16 ;  /* 0x0006e81001007387 */ /* 0x0007e80000100a00 */
[----:B--2---:R-:W2:Y:S01]  /*2eb10*/  LDL.LU.64 R20, [R1+0x1e40] ;  /* 0x001e400001147983 */ /* 0x004ea20000300a00 */
[----:B------:R-:W-:-:S03]  /*2eb20*/  IMAD.WIDE R34, R4, 0x4, R26 ;  /* 0x0000000404227825 */ /* 0x000fc600078e021a */
[----:B------:R3:W-:Y:S01]  /*2eb30*/  LDGSTS.E [R8+-0x74000], desc[UR60][R16.64], !P0 ;  /* 0x8c00000010087fae */ /* 0x0007e2000c12187c */
[----:B-1----:R-:W-:-:S04]  /*2eb40*/  IMAD.WIDE R32, R4, 0x4, R24 ;  /* 0x0000000404207825 */ /* 0x002fc800078e0218 */
[C---:B---3--:R-:W-:Y:S01]  /*2eb50*/  IMAD.WIDE R30, R4.reuse, 0x4, R240 ;  /* 0x00000004041e7825 */ /* 0x048fe200078e02f0 */
[----:B------:R-:W-:Y:S04]  /*2eb60*/  STL.64 [R1+0x6e0], R34 ;  /* 0x0006e02201007387 */ /* 0x000fe80000100a00 */
[----:B------:R4:W-:Y:S04]  /*2eb70*/  STL.64 [R1+0x6d8], R32 ;  /* 0x0006d82001007387 */ /* 0x0009e80000100a00 */
[----:B------:R1:W-:Y:S04]  /*2eb80*/  STL.64 [R1+0x6d0], R30 ;  /* 0x0006d01e01007387 */ /* 0x0003e80000100a00 */
[----:B------:R-:W3:Y:S04]  /*2eb90*/  LDL.LU.64 R26, [R1+0x1e38] ;  /* 0x001e3800011a7983 */ /* 0x000ee80000300a00 */
[----:B------:R-:W3:Y:S04]  /*2eba0*/  LDL.LU.64 R24, [R1+0x1e30] ;  /* 0x001e300001187983 */ /* 0x000ee80000300a00 */
[----:B------:R-:W3:Y:S01]  /*2ebb0*/  LDL.LU.64 R240, [R1+0x1e28] ;  /* 0x001e280001f07983 */ /* 0x000ee20000300a00 */
[----:B------:R-:W-:-:S05]  /*2ebc0*/  IMAD.WIDE R16, R4, 0x4, R242 ;  /* 0x0000000404107825 */ /* 0x000fca00078e02f2 */
[----:B------:R2:W-:Y:S04]  /*2ebd0*/  STL.64 [R1+0x6c8], R16 ;  /* 0x0006c81001007387 */ /* 0x0005e80000100a00 */
[----:B------:R-:W3:Y:S01]  /*2ebe0*/  LDL.LU.64 R242, [R1+0x1e20] ;  /* 0x001e200001f27983 */ /* 0x000ee20000300a00 */
[----:B------:R-:W-:Y:S02]  /*2ebf0*/  VIADD R12, R13, 0xfffffef2 ;  /* 0xfffffef20d0c7836 */ /* 0x000fe40000000000 */
[----:B------:R-:W3:Y:S03]  /*2ec00*/  LDC R13, c[0x0][0x230] ;  /* 0x00008c00ff0d7b82 */ /* 0x000ee60000000800 */
[----:B------:R-:W-:Y:S01]  /*2ec10*/  ISETP.GE.U32.AND P1, PT, R12, 0x7ffffe73, PT ;  /* 0x7ffffe730c00780c */ /* 0x000fe20003f26070 */
[----:B------:R-:W-:-:S04]  /*2ec20*/  VIADD R12, R14, 0xfffffef1 ;  /* 0xfffffef10e0c7836 */ /* 0x000fc80000000000 */
[----:B------:R-:W3:Y:S01]  /*2ec30*/  LDC R14, c[0x0][0x230] ;  /* 0x00008c00ff0e7b82 */ /* 0x000ee20000000800 */
[----:B------:R-:W-:-:S07]  /*2ec40*/  ISETP.GE.U32.AND P0, PT, R12, 0x7ffffe72, PT ;  /* 0x7ffffe720c00780c */ /* 0x000fce0003f06070 */
[----:B------:R-:W-:Y:S04]  /*2ec50*/  LDGSTS.E [R11+-0x7fffc], desc[UR60][R34.64], !P1 ;  /* 0x80004000220b7fae */ /* 0x000fe8000c92187c */
[----:B------:R4:W-:Y:S04]  /*2ec60*/  LDGSTS.E [R10+-0x7bffc], desc[UR60][R32.64], !P1 ;  /* 0x84004000200a7fae */ /* 0x0009e8000c92187c */
[----:B------:R1:W-:Y:S04]  /*2ec70*/  LDGSTS.E [R9+-0x77ffc], desc[UR60][R30.64], !P1 ;  /* 0x880040001e097fae */ /* 0x0003e8000c92187c */
[----:B------:R2:W-:Y:S01]  /*2ec80*/  LDGSTS.E [R8+-0x73ffc], desc[UR60][R16.64], !P1 ;  /* 0x8c00400010087fae */ /* 0x0005e2000c92187c */
[----:B----4-:R-:W-:-:S05]  /*2ec90*/  IMAD.WIDE R32, R4, 0x4, R28 ;  /* 0x0000000404207825 */ /* 0x010fca00078e021c */
[----:B------:R-:W-:Y:S04]  /*2eca0*/  STL.64 [R1+0x6c0], R32 ;  /* 0x0006c02001007387 */ /* 0x000fe80000100a00 */
[----:B------:R4:W-:Y:S01]  /*2ecb0*/  LDGSTS.E [R11+-0x7fff8], desc[UR60][R32.64], !P0 ;  /* 0x80008000200b7fae */ /* 0x0009e2000c12187c */
[----:B------:R-:W-:-:S04]  /*2ecc0*/  IMAD.WIDE R18, R4, 0x4, R18 ;  /* 0x0000000404127825 */ /* 0x000fc800078e0212 */
[C---:B-1----:R-:W-:Y:S01]  /*2ecd0*/  IMAD.WIDE R30, R4.reuse, 0x4, R22 ;  /* 0x00000004041e7825 */ /* 0x042fe200078e0216 */
[----:B------:R1:W-:Y:S04]  /*2ece0*/  STL.64 [R1+0x6b8], R18 ;  /* 0x0006b81201007387 */ /* 0x0003e80000100a00 */
[----:B------:R-:W-:Y:S01]  /*2ecf0*/  STL.64 [R1+0x6b0], R30 ;  /* 0x0006b01e01007387 */ /* 0x000fe20000100a00 */
[----:B--2---:R-:W-:-:S03]  /*2ed00*/  IMAD.WIDE R16, R4, 0x4, R20 ;  /* 0x0000000404107825 */ /* 0x004fc600078e0214 */
[----:B------:R-:W2:Y:S04]  /*2ed10*/  LDL.LU.64 R28, [R1+0x1ab0] ;  /* 0x001ab000011c7983 */ /* 0x000ea80000300a00 */
[----:B------:R-:W2:Y:S04]  /*2ed20*/  LDL.LU.64 R20, [R1+0x1aa8] ;  /* 0x001aa80001147983 */ /* 0x000ea80000300a00 */
[----:B------:R-:W2:Y:S04]  /*2ed30*/  LDL.LU.64 R22, [R1+0x1aa0] ;  /* 0x001aa00001167983 */ /* 0x000ea80000300a00 */
[----:B------:R4:W-:Y:S04]  /*2ed40*/  STL.64 [R1+0x6a8], R16 ;  /* 0x0006a81001007387 */ /* 0x0009e80000100a00 */
[----:B------:R-:W-:Y:S04]  /*2ed50*/  LDGSTS.E [R10+-0x7bff8], desc[UR60][R18.64], !P0 ;  /* 0x84008000120a7fae */ /* 0x000fe8000c12187c */
[----:B------:R-:W-:Y:S01]  /*2ed60*/  LDGSTS.E [R9+-0x77ff8], desc[UR60][R30.64], !P0 ;  /* 0x880080001e097fae */ /* 0x000fe2000c12187c */
[----:B---3--:R-:W-:-:S03]  /*2ed70*/  IMAD.WIDE R36, R4, 0x4, R26 ;  /* 0x0000000404247825 */ /* 0x008fc600078e021a */
[----:B------:R3:W-:Y:S04]  /*2ed80*/  LDGSTS.E [R8+-0x73ff8], desc[UR60][R16.64], !P0 ;  /* 0x8c00800010087fae */ /* 0x0007e8000c12187c */
[----:B-1----:R-:W2:Y:S01]  /*2ed90*/  LDL.LU.64 R18, [R1+0x1a98] ;  /* 0x001a980001127983 */ /* 0x002ea20000300a00 */
[----:B------:R-:W-:-:S04]  /*2eda0*/  IMAD.WIDE R34, R4, 0x4, R24 ;  /* 0x0000000404227825 */ /* 0x000fc800078e0218 */
[C---:B----4-:R-:W-:Y:S01]  /*2edb0*/  IMAD.WIDE R32, R4.reuse, 0x4, R240 ;  /* 0x0000000404207825 */ /* 0x050fe200078e02f0 */
[----:B------:R-:W-:Y:S01]  /*2edc0*/  STL.64 [R1+0x6a0], R36 ;  /* 0x0006a02401007387 */ /* 0x000fe20000100a00 */
[----:B---3--:R-:W1:Y:S03]  /*2edd0*/  LDC R16, c[0x0][0x230] ;  /* 0x00008c00ff107b82 */ /* 0x008e660000000800 */
[----:B------:R-:W-:Y:S04]  /*2ede0*/  STL.64 [R1+0x698], R34 ;  /* 0x0006982201007387 */ /* 0x000fe80000100a00 */
[----:B------:R2:W-:Y:S04]  /*2edf0*/  STL.64 [R1+0x690], R32 ;  /* 0x0006902001007387 */ /* 0x0005e80000100a00 */
[----:B------:R-:W3:Y:S01]  /*2ee00*/  LDL.LU.64 R26, [R1+0x1a90] ;  /* 0x001a9000011a7983 */ /* 0x000ee20000300a00 */
[----:B------:R-:W-:-:S03]  /*2ee10*/  IMAD.WIDE R30, R4, 0x4, R242 ;  /* 0x00000004041e7825 */ /* 0x000fc600078e02f2 */
[----:B------:R-:W4:Y:S04]  /*2ee20*/  LDL.LU.64 R24, [R1+0x1a88] ;  /* 0x001a880001187983 */ /* 0x000f280000300a00 */
[----:B------:R-:W4:Y:S04]  /*2ee30*/  LDL.LU.64 R240, [R1+0x1a80] ;  /* 0x001a800001f07983 */ /* 0x000f280000300a00 */
[----:B------:R2:W-:Y:S04]  /*2ee40*/  STL.64 [R1+0x688], R30 ;  /* 0x0006881e01007387 */ /* 0x0005e80000100a00 */
[----:B------:R-:W4:Y:S01]  /*2ee50*/  LDL.LU.64 R242, [R1+0x1a78] ;  /* 0x001a780001f27983 */ /* 0x000f220000300a00 */
[----:B------:R-:W-:-:S05]  /*2ee60*/  VIADD R12, R15, 0xfffffef0 ;  /* 0xfffffef00f0c7836 */ /* 0x000fca0000000000 */
[----:B------:R-:W-:Y:S02]  /*2ee70*/  ISETP.GE.U32.AND P1, PT, R12, 0x7ffffe71, PT ;  /* 0x7ffffe710c00780c */ /* 0x000fe40003f26070 */
[----:B------:R-:W-:Y:S02]  /*2ee80*/  IADD3 R12, R13, -0x12d, RZ ;  /* 0xfffffed30d0c7810 */ /* 0x000fe40007ffe0ff */
[----:B------:R-:W4:Y:S02]  /*2ee90*/  LDC R13, c[0x0][0x230] ;  /* 0x00008c00ff0d7b82 */ /* 0x000f240000000800 */
[----:B------:R-:W-:-:S07]  /*2eea0*/  ISETP.GE.U32.AND P0, PT, R12, 0x7ffffe54, PT ;  /* 0x7ffffe540c00780c */ /* 0x000fce0003f06070 */
[----:B------:R-:W-:Y:S04]  /*2eeb0*/  LDGSTS.E [R11+-0x7fff4], desc[UR60][R36.64], !P1 ;  /* 0x8000c000240b7fae */ /* 0x000fe8000c92187c */
[----:B------:R-:W-:Y:S04]  /*2eec0*/  LDGSTS.E [R10+-0x7bff4], desc[UR60][R34.64], !P1 ;  /* 0x8400c000220a7fae */ /* 0x000fe8000c92187c */
[----:B------:R2:W-:Y:S04]  /*2eed0*/  LDGSTS.E [R9+-0x77ff4], desc[UR60][R32.64], !P1 ;  /* 0x8800c00020097fae */ /* 0x0005e8000c92187c */
[----:B------:R2:W-:Y:S01]  /*2eee0*/  LDGSTS.E [R8+-0x73ff4], desc[UR60][R30.64], !P1 ;  /* 0x8c00c0001e087fae */ /* 0x0005e2000c92187c */
[----:B------:R-:W-:-:S05]  /*2eef0*/  VIADD R12, R14, 0xfffffed2 ;  /* 0xfffffed20e0c7836 */ /* 0x000fca0000000000 */
[----:B------:R-:W-:Y:S01]  /*2ef00*/  ISETP.GE.U32.AND P1, PT, R12, 0x7ffffe53, PT ;  /* 0x7ffffe530c00780c */ /* 0x000fe20003f26070 */
[----:B-1----:R-:W-:Y:S02]  /*2ef10*/  VIADD R12, R16, 0xfffffed1 ;  /* 0xfffffed1100c7836 */ /* 0x002fe40000000000 */
[----:B--2---:R-:W-:-:S04]  /*2ef20*/  IMAD.WIDE R32, R4, 0x4, R28 ;  /* 0x0000000404207825 */ /* 0x004fc800078e021c */
[C---:B------:R-:W-:Y:S01]  /*2ef30*/  IMAD.WIDE R20, R4.reuse, 0x4, R20 ;  /* 0x0000000404147825 */ /* 0x040fe200078e0214 */
[----:B------:R-:W-:Y:S03]  /*2ef40*/  STL.64 [R1+0x3e8], R32 ;  /* 0x0003e82001007387 */ /* 0x000fe60000100a00 */
[C---:B------:R-:W-:Y:S01]  /*2ef50*/  IMAD.WIDE R30, R4.reuse, 0x4, R22 ;  /* 0x00000004041e7825 */ /* 0x040fe200078e0216 */
[----:B------:R1:W-:Y:S04]  /*2ef60*/  STL.64 [R1+0x3e0], R20 ;  /* 0x0003e01401007387 */ /* 0x0003e80000100a00 */
[----:B------:R2:W-:Y:S04]  /*2ef70*/  STL.64 [R1+0x3d8], R30 ;  /* 0x0003d81e01007387 */ /* 0x0005e80000100a00 */
[----:B------:R-:W2:Y:S04]  /*2ef80*/  LDL.LU.64 R28, [R1+0x1a70] ;  /* 0x001a7000011c7983 */ /* 0x000ea80000300a00 */
[----:B------:R4:W-:Y:S04]  /*2ef90*/  LDGSTS.E [R11+-0x70000], desc[UR60][R32.64], !P0 ;  /* 0x90000000200b7fae */ /* 0x0009e8000c12187c */
[----:B------:R-:W-:Y:S01]  /*2efa0*/  LDGSTS.E [R10+-0x6c000], desc[UR60][R20.64], !P0 ;  /* 0x94000000140a7fae */ /* 0x000fe2000c12187c */
[----:B------:R-:W-:-:S03]  /*2efb0*/  IMAD.WIDE R14, R4, 0x4, R18 ;  /* 0x00000004040e7825 */ /* 0x000fc600078e0212 */
[----:B------:R2:W-:Y:S04]  /*2efc0*/  LDGSTS.E [R9+-0x68000], desc[UR60][R30.64], !P0 ;  /* 0x980000001e097fae */ /* 0x0005e8000c12187c */
[----:B------:R-:W2:Y:S04]  /*2efd0*/  LDL.LU.64 R18, [R1+0x1a68] ;  /* 0x001a680001127983 */ /* 0x000ea80000300a00 */
[----:B------:R-:W2:Y:S04]  /*2efe0*/  LDL.LU.64 R22, [R1+0x1a60] ;  /* 0x001a600001167983 */ /* 0x000ea80000300a00 */
[----:B------:R2:W-:Y:S04]  /*2eff0*/  STL.64 [R1+0x3d0], R14 ;  /* 0x0003d00e01007387 */ /* 0x0005e80000100a00 */
[----:B-1----:R-:W2:Y:S01]  /*2f000*/  LDL.LU.64 R20, [R1+0x1a58] ;  /* 0x001a580001147983 */ /* 0x002ea20000300a00 */
[----:B---3--:R-:W-:-:S03]  /*2f010*/  IMAD.WIDE R34, R4, 0x4, R26 ;  /* 0x0000000404227825 */ /* 0x008fc600078e021a */
[----:B------:R1:W-:Y:S01]  /*2f020*/  LDGSTS.E [R8+-0x64000], desc[UR60][R14.64], !P0 ;  /* 0x9c0000000e087fae */ /* 0x0003e2000c12187c */
[----:B----4-:R-:W-:-:S04]  /*2f030*/  IMAD.WIDE R32, R4, 0x4, R24 ;  /* 0x0000000404207825 */ /* 0x010fc800078e0218 */
[C---:B--2---:R-:W-:Y:S01]  /*2f040*/  IMAD.WIDE R30, R4.reuse, 0x4, R240 ;  /* 0x00000004041e7825 */ /* 0x044fe200078e02f0 */
[----:B------:R-:W-:Y:S04]  /*2f050*/  STL.64 [R1+0x3c8], R34 ;  /* 0x0003c82201007387 */ /* 0x000fe80000100a00 */
[----:B------:R-:W-:Y:S01]  /*2f060*/  STL.64 [R1+0x3c0], R32 ;  /* 0x0003c02001007387 */ /* 0x000fe20000100a00 */
[----:B-1----:R-:W1:Y:S03]  /*2f070*/  LDC R15, c[0x0][0x230] ;  /* 0x00008c00ff0f7b82 */ /* 0x002e660000000800 */
[----:B------:R-:W-:Y:S01]  /*2f080*/  STL.64 [R1+0x3b8], R30 ;  /* 0x0003b81e01007387 */ /* 0x000fe20000100a00 */
[----:B------:R-:W-:-:S03]  /*2f090*/  IMAD.WIDE R16, R4, 0x4, R242 ;  /* 0x0000000404107825 */ /* 0x000fc600078e02f2 */
[----:B------:R-:W2:Y:S01]  /*2f0a0*/  LDL.LU.64 R26, [R1+0x1a50] ;  /* 0x001a5000011a7983 */ /* 0x000ea20000300a00 */
[----:B------:R-:W3:Y:S03]  /*2f0b0*/  LDC R14, c[0x0][0x230] ;  /* 0x00008c00ff0e7b82 */ /* 0x000ee60000000800 */
[----:B------:R-:W4:Y:S04]  /*2f0c0*/  LDL.LU.64 R24, [R1+0x1a48] ;  /* 0x001a480001187983 */ /* 0x000f280000300a00 */
[----:B------:R-:W3:Y:S04]  /*2f0d0*/  LDL.LU.64 R240, [R1+0x1a40] ;  /* 0x001a400001f07983 */ /* 0x000ee80000300a00 */
[----:B------:R2:W-:Y:S04]  /*2f0e0*/  STL.64 [R1+0x3b0], R16 ;  /* 0x0003b01001007387 */ /* 0x0005e80000100a00 */
[----:B------:R-:W3:Y:S01]  /*2f0f0*/  LDL.LU.64 R242, [R1+0x1a38] ;  /* 0x001a380001f27983 */ /* 0x000ee20000300a00 */
[----:B------:R-:W-:-:S03]  /*2f100*/  ISETP.GE.U32.AND P0, PT, R12, 0x7ffffe52, PT ;  /* 0x7ffffe520c00780c */ /* 0x000fc60003f06070 */
[----:B------:R-:W-:Y:S04]  /*2f110*/  LDGSTS.E [R11+-0x6fffc], desc[UR60][R34.64], !P1 ;  /* 0x90004000220b7fae */ /* 0x000fe8000c92187c */
[----:B------:R-:W-:Y:S04]  /*2f120*/  LDGSTS.E [R10+-0x6bffc], desc[UR60][R32.64], !P1 ;  /* 0x94004000200a7fae */ /* 0x000fe8000c92187c */
[----:B------:R-:W-:Y:S04]  /*2f130*/  LDGSTS.E [R9+-0x67ffc], desc[UR60][R30.64], !P1 ;  /* 0x980040001e097fae */ /* 0x000fe8000c92187c */
[----:B------:R1:W-:Y:S01]  /*2f140*/  LDGSTS.E [R8+-0x63ffc], desc[UR60][R16.64], !P1 ;  /* 0x9c00400010087fae */ /* 0x0003e2000c92187c */
[----:B------:R-:W-:-:S04]  /*2f150*/  IMAD.WIDE R18, R4, 0x4, R18 ;  /* 0x0000000404127825 */ /* 0x000fc800078e0212 */
[C---:B--2---:R-:W-:Y:S01]  /*2f160*/  IMAD.WIDE R36, R4.reuse, 0x4, R26 ;  /* 0x0000000404247825 */ /* 0x044fe200078e021a */
[----:B------:R-:W-:Y:S01]  /*2f170*/  IADD3 R12, R13, -0x130, RZ ;  /* 0xfffffed00d0c7810 */ /* 0x000fe20007ffe0ff */
[----:B-1----:R-:W1:Y:S02]  /*2f180*/  LDC R16, c[0x0][0x230] ;  /* 0x00008c00ff107b82 */ /* 0x002e640000000800 */
[----:B------:R-:W-:-:S04]  /*2f190*/  IMAD.WIDE R34, R4, 0x4, R28 ;  /* 0x0000000404227825 */ /* 0x000fc800078e021c */
[C---:B------:R-:W-:Y:S01]  /*2f1a0*/  IMAD.WIDE R32, R4.reuse, 0x4, R22 ;  /* 0x0000000404207825 */ /* 0x040fe200078e0216 */
[----:B------:R4:W-:Y:S01]  /*2f1b0*/  STL.64 [R1+0x3a8], R34 ;  /* 0x0003a82201007387 */ /* 0x0009e20000100a00 */
[----:B------:R-:W2:Y:S03]  /*2f1c0*/  LDC R13, c[0x0][0x230] ;  /* 0x00008c00ff0d7b82 */ /* 0x000ea60000000800 */
[----:B------:R3:W-:Y:S01]  /*2f1d0*/  STL.64 [R1+0x3a0], R18 ;  /* 0x0003a01201007387 */ /* 0x0007e20000100a00 */
[----:B------:R-:W-:-:S03]  /*2f1e0*/  IMAD.WIDE R30, R4, 0x4, R20 ;  /* 0x00000004041e7825 */ /* 0x000fc600078e0214 */
[----:B------:R3:W-:Y:S04]  /*2f1f0*/  STL.64 [R1+0x398], R32 ;  /* 0x0003982001007387 */ /* 0x0007e80000100a00 */
[----:B------:R-:W2:Y:S04]  /*2f200*/  LDL.LU.64 R28, [R1+0x16b8] ;  /* 0x0016b800011c7983 */ /* 0x000ea80000300a00 */
[----:B------:R-:W2:Y:S04]  /*2f210*/  LDL.LU.64 R20, [R1+0x16b0] ;  /* 0x0016b00001147983 */ /* 0x000ea80000300a00 */
[----:B------:R-:W2:Y:S04]  /*2f220*/  LDL.LU.64 R22, [R1+0x16a8] ;  /* 0x0016a80001167983 */ /* 0x000ea80000300a00 */
[----:B------:R4:W-:Y:S04]  /*2f230*/  LDGSTS.E [R11+-0x6fff8], desc[UR60][R34.64], !P0 ;  /* 0x90008000220b7fae */ /* 0x0009e8000c12187c */
[----:B------:R1:W-:Y:S04]  /*2f240*/  STL.64 [R1+0x390], R30 ;  /* 0x0003901e01007387 */ /* 0x0003e80000100a00 */
[----:B------:R-:W-:Y:S04]  /*2f250*/  LDGSTS.E [R10+-0x6bff8], desc[UR60][R18.64], !P0 ;  /* 0x94008000120a7fae */ /* 0x000fe8000c12187c */
[----:B------:R1:W-:Y:S01]  /*2f260*/  LDGSTS.E [R9+-0x67ff8], desc[UR60][R32.64], !P0 ;  /* 0x9800800020097fae */ /* 0x0003e2000c12187c */
[----:B----4-:R-:W-:-:S03]  /*2f270*/  IMAD.WIDE R34, R4, 0x4, R24 ;  /* 0x0000000404227825 */ /* 0x010fc600078e0218 */
[----:B------:R4:W-:Y:S04]  /*2f280*/  LDGSTS.E [R8+-0x63ff8], desc[UR60][R30.64], !P0 ;  /* 0x9c0080001e087fae */ /* 0x0009e8000c12187c */
[----:B---3--:R-:W3:Y:S01]  /*2f290*/  LDL.LU.64 R18, [R1+0x16a0] ;  /* 0x0016a00001127983 */ /* 0x008ee20000300a00 */
[----:B-1----:R-:W-:-:S03]  /*2f2a0*/  IMAD.WIDE R32, R4, 0x4, R240 ;  /* 0x0000000404207825 */ /* 0x002fc600078e02f0 */
        /* <DEDUP_REMOVED lines=10> */
[----:B------:R-:W-:-:S05]  /*2f350*/  VIADD R12, R15, 0xfffffeb3 ;  /* 0xfffffeb30f0c7836 */ /* 0x000fca0000000000 */
[----:B------:R-:W-:-:S07]  /*2f360*/  ISETP.GE.U32.AND P0, PT, R12, 0x7ffffe34, PT ;  /* 0x7ffffe340c00780c */ /* 0x000fce0003f06070 */
[----:B------:R-:W-:Y:S04]  /*2f370*/  LDGSTS.E [R11+-0x6fff4], desc[UR60][R36.64], !P1 ;  /* 0x9000c000240b7fae */ /* 0x000fe8000c92187c */
[----:B------:R-:W-:Y:S04]  /*2f380*/  LDGSTS.E [R10+-0x6bff4], desc[UR60][R34.64], !P1 ;  /* 0x9400c000220a7fae */ /* 0x000fe8000c92187c */
[----:B------:R2:W-:Y:S04]  /*2f390*/  LDGSTS.E [R9+-0x67ff4], desc[UR60][R32.64], !P1 ;  /* 0x9800c00020097fae */ /* 0x0005e8000c92187c */
[----:B------:R1:W-:Y:S01]  /*2f3a0*/  LDGSTS.E [R8+-0x63ff4], desc[UR60][R30.64], !P1 ;  /* 0x9c00c0001e087fae */ /* 0x0003e2000c92187c */
[----:B------:R-:W-:-:S05]  /*2f3b0*/  VIADD R12, R16, 0xfffffeb2 ;  /* 0xfffffeb2100c7836 */ /* 0x000fca0000000000 */
[----:B------:R-:W-:Y:S02]  /*2f3c0*/  ISETP.GE.U32.AND P1, PT, R12, 0x7ffffe33, PT ;  /* 0x7ffffe330c00780c */ /* 0x000fe40003f26070 */
[----:B------:R-:W-:Y:S01]  /*2f3d0*/  IADD3 R12, R14, -0x14f, RZ ;  /* 0xfffffeb10e0c7810 */ /* 0x000fe20007ffe0ff */
[----:B--2---:R-:W-:-:S04]  /*2f3e0*/  IMAD.WIDE R32, R4, 0x4, R28 ;  /* 0x0000000404207825 */ /* 0x004fc800078e021c */
[C---:B------:R-:W-:Y:S01]  /*2f3f0*/  IMAD.WIDE R20, R4.reuse, 0x4, R20 ;  /* 0x0000000404147825 */ /* 0x040fe200078e0214 */
[----:B------:R-:W-:Y:S03]  /*2f400*/  STL.64 [R1+0xe8], R32 ;  /* 0x0000e82001007387 */ /* 0x000fe60000100a00 */
[C---:B-1----:R-:W-:Y:S01]  /*2f410*/  IMAD.WIDE R30, R4.reuse, 0x4, R22 ;  /* 0x00000004041e7825 */ /* 0x042fe200078e0216 */
[----:B------:R1:W-:Y:S04]  /*2f420*/  STL.64 [R1+0xe0], R20 ;  /* 0x0000e01401007387 */ /* 0x0003e80000100a00 */
[----:B------:R2:W-:Y:S04]  /*2f430*/  STL.64 [R1+0xd8], R30 ;  /* 0x0000d81e01007387 */ /* 0x0005e80000100a00 */
[----:B------:R2:W-:Y:S04]  /*2f440*/  LDGSTS.E [R11+-0x60000], desc[UR60][R32.64], !P0 ;  /* 0xa0000000200b7fae */ /* 0x0005e8000c12187c */
[----:B------:R-:W-:Y:S04]  /*2f450*/  LDGSTS.E [R10+-0x5c000], desc[UR60][R20.64], !P0 ;  /* 0xa4000000140a7fae */ /* 0x000fe8000c12187c */
[----:B------:R2:W-:Y:S01]  /*2f460*/  LDGSTS.E [R9+-0x58000], desc[UR60][R30.64], !P0 ;  /* 0xa80000001e097fae */ /* 0x0005e2000c12187c */
[----:B---3--:R-:W-:-:S03]  /*2f470*/  IMAD.WIDE R16, R4, 0x4, R18 ;  /* 0x0000000404107825 */ /* 0x008fc600078e0212 */
[----:B------:R-:W3:Y:S04]  /*2f480*/  LDL.LU.64 R18, [R1+0x1678] ;  /* 0x0016780001127983 */ /* 0x000ee80000300a00 */
[----:B------:R-:W3:Y:S04]  /*2f490*/  LDL.LU.64 R28, [R1+0x1670] ;  /* 0x00167000011c7983 */ /* 0x000ee80000300a00 */
[----:B------:R-:W3:Y:S04]  /*2f4a0*/  LDL.LU.64 R22, [R1+0x1668] ;  /* 0x0016680001167983 */ /* 0x000ee80000300a00 */
[----:B------:R2:W-:Y:S04]  /*2f4b0*/  STL.64 [R1+0xd0], R16 ;  /* 0x0000d01001007387 */ /* 0x0005e80000100a00 */
[----:B-1----:R-:W3:Y:S01]  /*2f4c0*/  LDL.LU.64 R20, [R1+0x1660] ;  /* 0x0016600001147983 */ /* 0x002ee20000300a00 */
[----:B----4-:R-:W-:-:S03]  /*2f4d0*/  IMAD.WIDE R34, R4, 0x4, R26 ;  /* 0x0000000404227825 */ /* 0x010fc600078e021a */
[----:B------:R1:W-:Y:S01]  /*2f4e0*/  LDGSTS.E [R8+-0x54000], desc[UR60][R16.64], !P0 ;  /* 0xac00000010087fae */ /* 0x0003e2000c12187c */
[----:B--2---:R-:W-:-:S04]  /*2f4f0*/  IMAD.WIDE R32, R4, 0x4, R24 ;  /* 0x0000000404207825 */ /* 0x004fc800078e0218 */
[C---:B------:R-:W-:Y:S01]  /*2f500*/  IMAD.WIDE R30, R4.reuse, 0x4, R240 ;  /* 0x00000004041e7825 */ /* 0x040fe200078e02f0 */
[----:B------:R-:W-:Y:S04]  /*2f510*/  STL.64 [R1+0xc8], R34 ;  /* 0x0000c82201007387 */ /* 0x000fe80000100a00 */
[----:B------:R-:W-:Y:S01]  /*2f520*/  STL.64 [R1+0xc0], R32 ;  /* 0x0000c02001007387 */ /* 0x000fe20000100a00 */
[----:B------:R-:W-:Y:S01]  /*2f530*/  IMAD.WIDE R14, R4, 0x4, R242 ;  /* 0x00000004040e7825 */ /* 0x000fe200078e02f2 */
[----:B-1----:R-:W1:Y:S02]  /*2f540*/  LDC R16, c[0x0][0x230] ;  /* 0x00008c00ff107b82 */ /* 0x002e640000000800 */
[----:B------:R-:W-:Y:S04]  /*2f550*/  STL.64 [R1+0xb8], R30 ;  /* 0x0000b81e01007387 */ /* 0x000fe80000100a00 */
[----:B------:R-:W2:Y:S04]  /*2f560*/  LDL.LU.64 R26, [R1+0x1658] ;  /* 0x00165800011a7983 */ /* 0x000ea80000300a00 */
[----:B------:R-:W4:Y:S04]  /*2f570*/  LDL.LU.64 R24, [R1+0x1650] ;  /* 0x0016500001187983 */ /* 0x000f280000300a00 */
[----:B------:R-:W4:Y:S04]  /*2f580*/  LDL.LU.64 R240, [R1+0x1648] ;  /* 0x0016480001f07983 */ /* 0x000f280000300a00 */
[----:B------:R1:W-:Y:S04]  /*2f590*/  STL.64 [R1+0xb0], R14 ;  /* 0x0000b00e01007387 */ /* 0x0003e80000100a00 */
[----:B------:R-:W4:Y:S01]  /*2f5a0*/  LDL.LU.64 R242, [R1+0x1640] ;  /* 0x0016400001f27983 */ /* 0x000f220000300a00 */
[----:B------:R-:W-:-:S03]  /*2f5b0*/  ISETP.GE.U32.AND P0, PT, R12, 0x7ffffe32, PT ;  /* 0x7ffffe320c00780c */ /* 0x000fc60003f06070 */
[----:B------:R-:W-:Y:S04]  /*2f5c0*/  LDGSTS.E [R11+-0x5fffc], desc[UR60][R34.64], !P1 ;  /* 0xa0004000220b7fae */ /* 0x000fe8000c92187c */
[----:B------:R-:W-:Y:S01]  /*2f5d0*/  LDGSTS.E [R10+-0x5bffc], desc[UR60][R32.64], !P1 ;  /* 0xa4004000200a7fae */ /* 0x000fe2000c92187c */
[----:B------:R-:W-:Y:S02]  /*2f5e0*/  VIADD R12, R13, 0xfffffeb0 ;  /* 0xfffffeb00d0c7836 */ /* 0x000fe40000000000 */
[----:B------:R-:W4:Y:S01]  /*2f5f0*/  LDC R13, c[0x0][0x230] ;  /* 0x00008c00ff0d7b82 */ /* 0x000f220000000800 */
[----:B------:R-:W-:Y:S04]  /*2f600*/  LDGSTS.E [R9+-0x57ffc], desc[UR60][R30.64], !P1 ;  /* 0xa80040001e097fae */ /* 0x000fe8000c92187c */
[----:B------:R1:W-:Y:S01]  /*2f610*/  LDGSTS.E [R8+-0x53ffc], desc[UR60][R14.64], !P1 ;  /* 0xac0040000e087fae */ /* 0x0003e2000c92187c */
[----:B------:R-:W-:Y:S01]  /*2f620*/  ISETP.GE.U32.AND P1, PT, R12, 0x7ffffe31, PT ;  /* 0x7ffffe310c00780c */ /* 0x000fe20003f26070 */
[----:B-1----:R-:W-:Y:S01]  /*2f630*/  VIADD R12, R16, 0xfffffe93 ;  /* 0xfffffe93100c7836 */ /* 0x002fe20000000000 */
[----:B------:R-:W1:Y:S08]  /*2f640*/  LDC R15, c[0x0][0x230] ;  /* 0x00008c00ff0f7b82 */ /* 0x000e700000000800 */
[----:B------:R-:W1:Y:S01]  /*2f650*/  LDC R14, c[0x0][0x230] ;  /* 0x00008c00ff0e7b82 */ /* 0x000e620000000800 */
[----:B---3--:R-:W-:-:S04]  /*2f660*/  IMAD.WIDE R18, R4, 0x4, R18 ;  /* 0x0000000404127825 */ /* 0x008fc800078e0212 */
[C---:B------:R-:W-:Y:S01]  /*2f670*/  IMAD.WIDE R34, R4.reuse, 0x4, R28 ;  /* 0x0000000404227825 */ /* 0x040fe200078e021c */
[----:B------:R3:W-:Y:S03]  /*2f680*/  STL.64 [R1+0xa8], R18 ;  /* 0x0000a81201007387 */ /* 0x0007e60000100a00 */
[C---:B------:R-:W-:Y:S01]  /*2f690*/  IMAD.WIDE R32, R4.reuse, 0x4, R22 ;  /* 0x0000000404207825 */ /* 0x040fe200078e0216 */
[----:B------:R-:W-:Y:S04]  /*2f6a0*/  STL.64 [R1+0xa0], R34 ;  /* 0x0000a02201007387 */ /* 0x000fe80000100a00 */
[----:B------:R-:W-:Y:S01]  /*2f6b0*/  STL.64 [R1+0x98], R32 ;  /* 0x0000982001007387 */ /* 0x000fe20000100a00 */
[----:B------:R-:W-:-:S03]  /*2f6c0*/  IMAD.WIDE R30, R4, 0x4, R20 ;  /* 0x00000004041e7825 */ /* 0x000fc600078e0214 */
[----:B------:R-:W4:Y:S04]  /*2f6d0*/  LDL.LU.64 R28, [R1+0x1360] ;  /* 0x00136000011c7983 */ /* 0x000f280000300a00 */
[----:B------:R-:W4:Y:S04]  /*2f6e0*/  LDL.LU.64 R22, [R1+0x1358] ;  /* 0x0013580001167983 */ /* 0x000f280000300a00 */
[----:B------:R-:W4:Y:S04]  /*2f6f0*/  LDL.LU.64 R20, [R1+0x1350] ;  /* 0x0013500001147983 */ /* 0x000f280000300a00 */
[----:B------:R1:W-:Y:S04]  /*2f700*/  STL.64 [R1+0x90], R30 ;  /* 0x0000901e01007387 */ /* 0x0003e80000100a00 */
[----:B------:R-:W-:Y:S04]  /*2f710*/  LDGSTS.E [R11+-0x5fff8], desc[UR60][R18.64], !P0 ;  /* 0xa0008000120b7fae */ /* 0x000fe8000c12187c */
[----:B------:R-:W-:Y:S01]  /*2f720*/  LDGSTS.E [R10+-0x5bff8], desc[UR60][R34.64], !P0 ;  /* 0xa4008000220a7fae */ /* 0x000fe2000c12187c */
[----:B--2---:R-:W-:-:S03]  /*2f730*/  IMAD.WIDE R26, R4, 0x4, R26 ;  /* 0x00000004041a7825 */ /* 0x004fc600078e021a */
[----:B------:R-:W-:Y:S04]  /*2f740*/  LDGSTS.E [R9+-0x57ff8], desc[UR60][R32.64], !P0 ;  /* 0xa800800020097fae */ /* 0x000fe8000c12187c */
[----:B---3--:R-:W2:Y:S01]  /*2f750*/  LDL.LU.64 R18, [R1+0x1348] ;  /* 0x0013480001127983 */ /* 0x008ea20000300a00 */
[----:B----4-:R-:W-:-:S03]  /*2f760*/  IMAD.WIDE R24, R4, 0x4, R24 ;  /* 0x0000000404187825 */ /* 0x010fc600078e0218 */
[----:B------:R1:W-:Y:S01]  /*2f770*/  LDGSTS.E [R8+-0x53ff8], desc[UR60][R30.64], !P0 ;  /* 0xac0080001e087fae */ /* 0x0003e2000c12187c */
[----:B------:R-:W-:-:S03]  /*2f780*/  IMAD.WIDE R16, R4, 0x4, R242 ;  /* 0x0000000404107825 */ /* 0x000fc600078e02f2 */
[----:B------:R3:W-:Y:S01]  /*2f790*/  STL.64 [R1+0x88], R26 ;  /* 0x0000881a01007387 */ /* 0x0007e20000100a00 */
[----:B-1----:R-:W-:-:S03]  /*2f7a0*/  IMAD.WIDE R30, R4, 0x4, R240 ;  /* 0x00000004041e7825 */ /* 0x002fc600078e02f0 */
[----:B------:R1:W-:Y:S04]  /*2f7b0*/  STL.64 [R1+0x80], R24 ;  /* 0x0000801801007387 */ /* 0x0003e80000100a00 */
[----:B------:R4:W-:Y:S04]  /*2f7c0*/  STL.64 [R1+0x78], R30 ;  /* 0x0000781e01007387 */ /* 0x0009e80000100a00 */
[----:B------:R-:W-:Y:S04]  /*2f7d0*/  LDGSTS.E [R11+-0x5fff4], desc[UR60][R26.64], !P1 ;  /* 0xa000c0001a0b7fae */ /* 0x000fe8000c92187c */
[----:B------:R4:W-:Y:S04]  /*2f7e0*/  STL.64 [R1+0x70], R16 ;  /* 0x0000701001007387 */ /* 0x0009e80000100a00 */
[----:B------:R-:W-:Y:S04]  /*2f7f0*/  LDGSTS.E [R10+-0x5bff4], desc[UR60][R24.64], !P1 ;  /* 0xa400c000180a7fae */ /* 0x000fe8000c92187c */
[----:B---3--:R-:W3:Y:S01]  /*2f800*/  LDL.LU.64 R26, [R1+0x1340] ;  /* 0x00134000011a7983 */ /* 0x008ee20000300a00 */
[----:B------:R-:W-:-:S03]  /*2f810*/  IMAD.WIDE R70, R4, 0x4, R28 ;  /* 0x0000000404467825 */ /* 0x000fc600078e021c */
[----:B-1----:R-:W4:Y:S04]  /*2f820*/  LDL.LU.64 R24, [R1+0x1338] ;  /* 0x0013380001187983 */ /* 0x002f280000300a00 */
[----:B------:R-:W4:Y:S04]  /*2f830*/  LDL.LU.64 R240, [R1+0x1330] ;  /* 0x0013300001f07983 */ /* 0x000f280000300a00 */
[----:B------:R-:W4:Y:S01]  /*2f840*/  LDL.LU.64 R242, [R1+0x1328] ;  /* 0x0013280001f27983 */ /* 0x000f220000300a00 */
[----:B------:R-:W-:-:S03]  /*2f850*/  IMAD.WIDE R68, R4, 0x4, R22 ;  /* 0x0000000404447825 */ /* 0x000fc600078e0216 */
[----:B------:R-:W4:Y:S01]  /*2f860*/  LDL.LU.64 R28, [R1+0x1320] ;  /* 0x00132000011c7983 */ /* 0x000f220000300a00 */
[----:B------:R-:W-:-:S03]  /*2f870*/  IMAD.WIDE R66, R4, 0x4, R20 ;  /* 0x0000000404427825 */ /* 0x000fc600078e0214 */
[----:B------:R-:W4:Y:S04]  /*2f880*/  LDL.LU.64 R22, [R1+0x1318] ;  /* 0x0013180001167983 */ /* 0x000f280000300a00 */
[----:B------:R-:W4:Y:S01]  /*2f890*/  LDL.LU.64 R20, [R1+0x1310] ;  /* 0x0013100001147983 */ /* 0x000f220000300a00 */
[----:B--2---:R-:W-:Y:S01]  /*2f8a0*/  IMAD.WIDE R64, R4, 0x4, R18 ;  /* 0x0000000404407825 */ /* 0x004fe200078e0212 */
[----:B------:R-:W-:Y:S02]  /*2f8b0*/  ISETP.GE.U32.AND P0, PT, R12, 0x7ffffe14, PT ;  /* 0x7ffffe140c00780c */ /* 0x000fe40003f06070 */
[----:B------:R-:W2:Y:S04]  /*2f8c0*/  LDL.LU.64 R18, [R1+0x1308] ;  /* 0x0013080001127983 */ /* 0x000ea80000300a00 */
[----:B------:R-:W-:Y:S04]  /*2f8d0*/  STL.64 [R1+0x2e80], R70 ;  /* 0x002e804601007387 */ /* 0x000fe80000100a00 */
[----:B------:R-:W-:Y:S04]  /*2f8e0*/  STL.64 [R1+0x2e88], R68 ;  /* 0x002e884401007387 */ /* 0x000fe80000100a00 */
[----:B------:R-:W-:Y:S04]  /*2f8f0*/  STL.64 [R1+0x2e90], R66 ;  /* 0x002e904201007387 */ /* 0x000fe80000100a00 */
[----:B------:R-:W-:Y:S04]  /*2f900*/  STL.64 [R1+0x2e98], R64 ;  /* 0x002e984001007387 */ /* 0x000fe80000100a00 */
[----:B------:R1:W-:Y:S01]  /*2f910*/  LDGSTS.E [R9+-0x57ff4], desc[UR60][R30.64], !P1 ;  /* 0xa800c0001e097fae */ /* 0x0003e2000c92187c */
[----:B---3--:R-:W-:-:S04]  /*2f920*/  IMAD.WIDE R62, R4, 0x4, R26 ;  /* 0x00000004043e7825 */ /* 0x008fc800078e021a */
[C---:B----4-:R-:W-:Y:S01]  /*2f930*/  IMAD.WIDE R60, R4.reuse, 0x4, R24 ;  /* 0x00000004043c7825 */ /* 0x050fe200078e0218 */
[----:B------:R-:W3:Y:S03]  /*2f940*/  LDL.LU.64 R26, [R1+0x1300] ;  /* 0x00130000011a7983 */ /* 0x000ee60000300a00 */
[C---:B------:R-:W-:Y:S01]  /*2f950*/  IMAD.WIDE R58, R4.reuse, 0x4, R240 ;  /* 0x00000004043a7825 */ /* 0x040fe200078e02f0 */
[----:B------:R-:W4:Y:S04]  /*2f960*/  LDL.LU.64 R24, [R1+0x12f8] ;  /* 0x0012f80001187983 */ /* 0x000f280000300a00 */
[----:B------:R-:W4:Y:S01]  /*2f970*/  LDL.LU.64 R240, [R1+0x12f0] ;  /* 0x0012f00001f07983 */ /* 0x000f220000300a00 */
[----:B------:R-:W-:-:S03]  /*2f980*/  IMAD.WIDE R56, R4, 0x4, R242 ;  /* 0x0000000404387825 */ /* 0x000fc600078e02f2 */
[----:B------:R-:W4:Y:S01]  /*2f990*/  LDL.LU.64 R242, [R1+0x12e8] ;  /* 0x0012e80001f27983 */ /* 0x000f220000300a00 */
[----:B------:R-:W-:-:S03]  /*2f9a0*/  IMAD.WIDE R54, R4, 0x4, R28 ;  /* 0x0000000404367825 */ /* 0x000fc600078e021c */
[----:B------:R-:W-:Y:S04]  /*2f9b0*/  STL.64 [R1+0x2ea0], R62 ;  /* 0x002ea03e01007387 */ /* 0x000fe80000100a00 */
[----:B------:R-:W-:Y:S01]  /*2f9c0*/  STL.64 [R1+0x2ea8], R60 ;  /* 0x002ea83c01007387 */ /* 0x000fe20000100a00 */
[----:B------:R-:W-:-:S03]  /*2f9d0*/  IMAD.WIDE R50, R4, 0x4, R20 ;  /* 0x0000000404327825 */ /* 0x000fc600078e0214 */
[----:B------:R-:W-:Y:S01]  /*2f9e0*/  STL.64 [R1+0x2eb0], R58 ;  /* 0x002eb03a01007387 */ /* 0x000fe20000100a00 */
[----:B------:R-:W-:-:S03]  /*2f9f0*/  IMAD.WIDE R52, R4, 0x4, R22 ;  /* 0x0000000404347825 */ /* 0x000fc600078e0216 */
[----:B------:R-:W-:Y:S04]  /*2fa00*/  STL.64 [R1+0x2eb8], R56 ;  /* 0x002eb83801007387 */ /* 0x000fe80000100a00 */
[----:B------:R-:W4:Y:S04]  /*2fa10*/  LDL.LU.64 R28, [R1+0x1e18] ;  /* 0x001e1800011c7983 */ /* 0x000f280000300a00 */
[----:B------:R-:W4:Y:S04]  /*2fa20*/  LDL.LU.64 R20, [R1+0x1e10] ;  /* 0x001e100001147983 */ /* 0x000f280000300a00 */
[----:B------:R-:W1:Y:S01]  /*2fa30*/  LDL.LU.64 R22, [R1+0x1e08] ;  /* 0x001e080001167983 */ /* 0x000e620000300a00 */
[----:B--2---:R-:W-:-:S03]  /*2fa40*/  IMAD.WIDE R48, R4, 0x4, R18 ;  /* 0x0000000404307825 */ /* 0x004fc600078e0212 */
[----:B------:R-:W2:Y:S04]  /*2fa50*/  LDL.LU.64 R18, [R1+0x1e00] ;  /* 0x001e000001127983 */ /* 0x000ea80000300a00 */
[----:B------:R-:W-:Y:S04]  /*2fa60*/  STL.64 [R1+0x2ec0], R54 ;  /* 0x002ec03601007387 */ /* 0x000fe80000100a00 */
[----:B------:R-:W-:Y:S04]  /*2fa70*/  STL.64 [R1+0x2ec8], R52 ;  /* 0x002ec83401007387 */ /* 0x000fe80000100a00 */
[----:B------:R-:W-:Y:S04]  /*2fa80*/  STL.64 [R1+0x2ed0], R50 ;  /* 0x002ed03201007387 */ /* 0x000fe80000100a00 */
[----:B------:R-:W-:Y:S01]  /*2fa90*/  STL.64 [R1+0x2ed8], R48 ;  /* 0x002ed83001007387 */ /* 0x000fe20000100a00 */
[----:B------:R-:W-:-:S02]  /*2faa0*/  IADD3 R12, R15, -0x16e, RZ ;  /* 0xfffffe920f0c7810 */ /* 0x000fc40007ffe0ff */
[----:B------:R-:W4:Y:S01]  /*2fab0*/  LDC R15, c[0x0][0x230] ;  /* 0x00008c00ff0f7b82 */ /* 0x000f220000000800 */
[----:B------:R2:W-:Y:S01]  /*2fac0*/  LDGSTS.E [R8+-0x53ff4], desc[UR60][R16.64], !P1 ;  /* 0xac00c00010087fae */ /* 0x0005e2000c92187c */
[----:B---3--:R-:W-:-:S04]  /*2fad0*/  IMAD.WIDE R46, R4, 0x4, R26 ;  /* 0x00000004042e7825 */ /* 0x008fc800078e021a */
[C---:B----4-:R-:W-:Y:S01]  /*2fae0*/  IMAD.WIDE R44, R4.reuse, 0x4, R24 ;  /* 0x00000004042c7825 */ /* 0x050fe200078e0218 */
[----:B------:R-:W3:Y:S03]  /*2faf0*/  LDL.LU.64 R26, [R1+0x1df8] ;  /* 0x001df800011a7983 */ /* 0x000ee60000300a00 */
[----:B------:R-:W-:Y:S01]  /*2fb00*/  IMAD.WIDE R42, R4, 0x4, R240 ;  /* 0x00000004042a7825 */ /* 0x000fe200078e02f0 */
[----:B------:R-:W4:Y:S04]  /*2fb10*/  LDL.LU.64 R24, [R1+0x1df0] ;  /* 0x001df00001187983 */ /* 0x000f280000300a00 */
[----:B------:R-:W4:Y:S01]  /*2fb20*/  LDL.LU.64 R240, [R1+0x1de8] ;  /* 0x001de80001f07983 */ /* 0x000f220000300a00 */
[----:B------:R-:W-:Y:S01]  /*2fb30*/  ISETP.GE.U32.AND P1, PT, R12, 0x7ffffe13, PT ;  /* 0x7ffffe130c00780c */ /* 0x000fe20003f26070 */
[----:B------:R-:W-:-:S02]  /*2fb40*/  VIADD R12, R14, 0xfffffe91 ;  /* 0xfffffe910e0c7836 */ /* 0x000fc40000000000 */
[----:B------:R-:W-:Y:S01]  /*2fb50*/  LDGSTS.E [R11+-0x50000], desc[UR60][R70.64], !P0 ;  /* 0xb0000000460b7fae */ /* 0x000fe2000c12187c */
[----:B------:R-:W-:Y:S01]  /*2fb60*/  IMAD.WIDE R40, R4, 0x4, R242 ;  /* 0x0000000404287825 */ /* 0x000fe200078e02f2 */
[----:B------:R-:W4:Y:S02]  /*2fb70*/  LDC R14, c[0x0][0x230] ;  /* 0x00008c00ff0e7b82 */ /* 0x000f240000000800 */
[----:B------:R-:W-:Y:S04]  /*2fb80*/  LDGSTS.E [R10+-0x4c000], desc[UR60][R68.64], !P0 ;  /* 0xb4000000440a7fae */ /* 0x000fe8000c12187c */
[----:B------:R-:W-:Y:S04]  /*2fb90*/  LDGSTS.E [R9+-0x48000], desc[UR60][R66.64], !P0 ;  /* 0xb800000042097fae */ /* 0x000fe8000c12187c */
[----:B------:R-:W-:Y:S01]  /*2fba0*/  LDGSTS.E [R8+-0x44000], desc[UR60][R64.64], !P0 ;  /* 0xbc00000040087fae */ /* 0x000fe2000c12187c */
        /* <DEDUP_REMOVED lines=8> */
[----:B------:R-:W-:-:S02]  /*2fc30*/  ISETP.GE.U32.AND P1, PT, R12, 0x7ffffe11, PT ;  /* 0x7ffffe110c00780c */ /* 0x000fc40003f26070 */
[----:B------:R-:W-:Y:S01]  /*2fc40*/  IADD3 R12, R15, -0x111, RZ ;  /* 0xfffffeef0f0c7810 */ /* 0x000fe20007ffe0ff */
[----:B------:R-:W-:Y:S01]  /*2fc50*/  LDGSTS.E [R11+-0x4fff8], desc[UR60][R54.64], !P0 ;  /* 0xb0008000360b7fae */ /* 0x000fe2000c12187c */
[C---:B------:R-:W-:Y:S01]  /*2fc60*/  IMAD.WIDE R20, R4.reuse, 0x4, R20 ;  /* 0x0000000404147825 */ /* 0x040fe200078e0214 */
[----:B------:R-:W4:Y:S02]  /*2fc70*/  LDC R15, c[0x0][0x230] ;  /* 0x00008c00ff0f7b82 */ /* 0x000f240000000800 */
[----:B------:R-:W-:Y:S01]  /*2fc80*/  LDGSTS.E [R10+-0x4bff8], desc[UR60][R52.64], !P0 ;  /* 0xb4008000340a7fae */ /* 0x000fe2000c12187c */
[----:B-1----:R-:W-:-:S03]  /*2fc90*/  IMAD.WIDE R30, R4, 0x4, R22 ;  /* 0x00000004041e7825 */ /* 0x002fc600078e0216 */
[----:B------:R-:W-:Y:S04]  /*2fca0*/  LDGSTS.E [R9+-0x47ff8], desc[UR60][R50.64], !P0 ;  /* 0xb800800032097fae */ /* 0x000fe8000c12187c */
[----:B------:R-:W-:Y:S01]  /*2fcb0*/  LDGSTS.E [R8+-0x43ff8], desc[UR60][R48.64], !P0 ;  /* 0xbc00800030087fae */ /* 0x000fe2000c12187c */
[----:B------:R-:W-:-:S03]  /*2fcc0*/  ISETP.GE.U32.AND P0, PT, R12, 0x7ffffe70, PT ;  /* 0x7ffffe700c00780c */ /* 0x000fc60003f06070 */
[----:B------:R-:W4:Y:S04]  /*2fcd0*/  LDL.LU.64 R242, [R1+0x1de0] ;  /* 0x001de00001f27983 */ /* 0x000f280000300a00 */
[----:B------:R-:W-:Y:S04]  /*2fce0*/  STL.64 [R1+0x2ee0], R46 ;  /* 0x002ee02e01007387 */ /* 0x000fe80000100a00 */
[----:B------:R-:W-:Y:S04]  /*2fcf0*/  STL.64 [R1+0x2ef0], R44 ;  /* 0x002ef02c01007387 */ /* 0x000fe80000100a00 */
[----:B------:R-:W-:Y:S04]  /*2fd00*/  STL.64 [R1+0x2ef8], R42 ;  /* 0x002ef82a01007387 */ /* 0x000fe80000100a00 */
[----:B------:R-:W-:Y:S01]  /*2fd10*/  STL.64 [R1+0x2f00], R40 ;  /* 0x002f002801007387 */ /* 0x000fe20000100a00 */
[----:B--2---:R-:W-:-:S03]  /*2fd20*/  IMAD.WIDE R16, R4, 0x4, R18 ;  /* 0x0000000404107825 */ /* 0x004fc600078e0212 */
[----:B------:R-:W-:Y:S04]  /*2fd30*/  STL.64 [R1+0x680], R32 ;  /* 0x0006802001007387 */ /* 0x000fe80000100a00 */
[----:B------:R1:W-:Y:S04]  /*2fd40*/  STL.64 [R1+0x678], R20 ;  /* 0x0006781401007387 */ /* 0x0003e80000100a00 */
[----:B------:R2:W-:Y:S04]  /*2fd50*/  STL.64 [R1+0x670], R30 ;  /* 0x0006701e01007387 */ /* 0x0005e80000100a00 */
[----:B------:R1:W-:Y:S04]  /*2fd60*/  LDGSTS.E [R11+-0x4fff4], desc[UR60][R46.64], !P1 ;  /* 0xb000c0002e0b7fae */ /* 0x0003e8000c92187c */
[----:B------:R-:W2:Y:S04]  /*2fd70*/  LDL.LU.64 R28, [R1+0x1dd8] ;  /* 0x001dd800011c7983 */ /* 0x000ea80000300a00 */
[----:B------:R1:W-:Y:S02]  /*2fd80*/  LDGSTS.E [R10+-0x4bff4], desc[UR60][R44.64], !P1 ;  /* 0xb400c0002c0a7fae */ /* 0x0003e4000c92187c */
[----:B-1----:R-:W-:-:S02]  /*2fd90*/  VIADD R11, R249, 0x100000 ;  /* 0x00100000f90b7836 */ /* 0x002fc40000000000 */
[----:B------:R-:W2:Y:S04]  /*2fda0*/  LDL.LU.64 R18, [R1+0x1dd0] ;  /* 0x001dd00001127983 */ /* 0x000ea80000300a00 */
[----:B------:R-:W2:Y:S01]  /*2fdb0*/  LDL.LU.64 R22, [R1+0x1dc8] ;  /* 0x001dc80001167983 */ /* 0x000ea20000300a00 */
[----:B------:R-:W-:-:S03]  /*2fdc0*/  IADD3 R10, R249, 0x100000, RZ ;  /* 0x00100000f90a7810 */ /* 0x000fc60007ffe0ff */
[----:B------:R1:W-:Y:S04]  /*2fdd0*/  LDGSTS.E [R9+-0x47ff4], desc[UR60][R42.64], !P1 ;  /* 0xb800c0002a097fae */ /* 0x0003e8000c92187c */
[----:B------:R-:W-:Y:S04]  /*2fde0*/  LDGSTS.E [R8+-0x43ff4], desc[UR60][R40.64], !P1 ;  /* 0xbc00c00028087fae */ /* 0x000fe8000c92187c */
[----:B------:R4:W-:Y:S04]  /*2fdf0*/  LDGSTS.E [R11+-0x80000], desc[UR60][R32.64], !P0 ;  /* 0x80000000200b7fae */ /* 0x0009e8000c12187c */
[----:B------:R2:W-:Y:S01]  /*2fe00*/  STL.64 [R1+0x668], R16 ;  /* 0x0006681001007387 */ /* 0x0005e20000100a00 */
[----:B-1----:R-:W-:-:S03]  /*2fe10*/  VIADD R9, R249, 0x100000 ;  /* 0x00100000f9097836 */ /* 0x002fc60000000000 */
[----:B------:R-:W-:Y:S04]  /*2fe20*/  LDGSTS.E [R10+-0x7c000], desc[UR60][R20.64], !P0 ;  /* 0x84000000140a7fae */ /* 0x000fe8000c12187c */
[----:B------:R2:W-:Y:S04]  /*2fe30*/  LDGSTS.E [R9+-0x78000], desc[UR60][R30.64], !P0 ;  /* 0x880000001e097fae */ /* 0x0005e8000c12187c */
[----:B------:R-:W2:Y:S01]  /*2fe40*/  LDL.LU.64 R20, [R1+0x1dc0] ;  /* 0x001dc00001147983 */ /* 0x000ea20000300a00 */
[----:B---3--:R-:W-:-:S04]  /*2fe50*/  IMAD.WIDE R34, R4, 0x4, R26 ;  /* 0x0000000404227825 */ /* 0x008fc800078e021a */
[C---:B----4-:R-:W-:Y:S01]  /*2fe60*/  IMAD.WIDE R32, R4.reuse, 0x4, R24 ;  /* 0x0000000404207825 */ /* 0x050fe200078e0218 */
[----:B------:R-:W-:Y:S03]  /*2fe70*/  STL.64 [R1+0x660], R34 ;  /* 0x0006602201007387 */ /* 0x000fe60000100a00 */
[----:B--2---:R-:W-:Y:S01]  /*2fe80*/  IMAD.WIDE R30, R4, 0x4, R240 ;  /* 0x00000004041e7825 */ /* 0x004fe200078e02f0 */
[----:B------:R1:W-:Y:S04]  /*2fe90*/  STL.64 [R1+0x658], R32 ;  /* 0x0006582001007387 */ /* 0x0003e80000100a00 */
[----:B------:R2:W-:Y:S04]  /*2fea0*/  STL.64 [R1+0x650], R30 ;  /* 0x0006501e01007387 */ /* 0x0005e80000100a00 */
[----:B------:R-:W3:Y:S04]  /*2feb0*/  LDL.LU.64 R26, [R1+0x1db8] ;  /* 0x001db800011a7983 */ /* 0x000ee80000300a00 */
[----:B------:R-:W4:Y:S04]  /*2fec0*/  LDL.LU.64 R24, [R1+0x1db0] ;  /* 0x001db00001187983 */ /* 0x000f280000300a00 */
[----:B------:R-:W4:Y:S01]  /*2fed0*/  LDL.LU.64 R240, [R1+0x1da8] ;  /* 0x001da80001f07983 */ /* 0x000f220000300a00 */
[----:B------:R-:W-:-:S02]  /*2fee0*/  VIADD R12, R14, 0xfffffeee ;  /* 0xfffffeee0e0c7836 */ /* 0x000fc40000000000 */
[----:B------:R-:W-:Y:S01]  /*2fef0*/  VIADD R8, R249, 0x100000 ;  /* 0x00100000f9087836 */ /* 0x000fe20000000000 */
[----:B------:R-:W4:Y:S02]  /*2ff00*/  LDC R14, c[0x0][0x230] ;  /* 0x00008c00ff0e7b82 */ /* 0x000f240000000800 */
[----:B------:R-:W-:Y:S02]  /*2ff10*/  ISETP.GE.U32.AND P1, PT, R12, 0x7ffffe6f, PT ;  /* 0x7ffffe6f0c00780c */ /* 0x000fe40003f26070 */
[----:B------:R1:W-:Y:S01]  /*2ff20*/  LDGSTS.E [R8+-0x74000], desc[UR60][R16.64], !P0 ;  /* 0x8c00000010087fae */ /* 0x0003e2000c12187c */
[----:B------:R-:W-:-:S03]  /*2ff30*/  IADD3 R12, R13, -0x113, RZ ;  /* 0xfffffeed0d0c7810 */ /* 0x000fc60007ffe0ff */
[----:B------:R-:W4:Y:S01]  /*2ff40*/  LDC R13, c[0x0][0x230] ;  /* 0x00008c00ff0d7b82 */ /* 0x000f220000000800 */
[----:B------:R-:W-:-:S06]  /*2ff50*/  ISETP.GE.U32.AND P0, PT, R12, 0x7ffffe6e, PT ;  /* 0x7ffffe6e0c00780c */ /* 0x000fcc0003f06070 */
[----:B------:R-:W-:Y:S04]  /*2ff60*/  LDGSTS.E [R11+-0x7fffc], desc[UR60][R34.64], !P1 ;  /* 0x80004000220b7fae */ /* 0x000fe8000c92187c */
[----:B------:R1:W-:Y:S04]  /*2ff70*/  LDGSTS.E [R10+-0x7bffc], desc[UR60][R32.64], !P1 ;  /* 0x84004000200a7fae */ /* 0x0003e8000c92187c */
[----:B------:R2:W-:Y:S01]  /*2ff80*/  LDGSTS.E [R9+-0x77ffc], desc[UR60][R30.64], !P1 ;  /* 0x880040001e097fae */ /* 0x0005e2000c92187c */
[----:B-1----:R-:W-:-:S05]  /*2ff90*/  IMAD.WIDE R16, R4, 0x4, R242 ;  /* 0x0000000404107825 */ /* 0x002fca00078e02f2 */
[----:B------:R1:W-:Y:S04]  /*2ffa0*/  STL.64 [R1+0x648], R16 ;  /* 0x0006481001007387 */ /* 0x0003e80000100a00 */
[----:B------:R-:W4:Y:S04]  /*2ffb0*/  LDL.LU.64 R242, [R1+0x1da0] ;  /* 0x001da00001f27983 */ /* 0x000f280000300a00 */
[----:B------:R1:W-:Y:S01]  /*2ffc0*/  LDGSTS.E [R8+-0x73ffc], desc[UR60][R16.64], !P1 ;  /* 0x8c00400010087fae */ /* 0x0003e2000c92187c */
[----:B------:R-:W-:-:S05]  /*2ffd0*/  IMAD.WIDE R32, R4, 0x4, R28 ;  /* 0x0000000404207825 */ /* 0x000fca00078e021c */
[----:B------:R-:W-:Y:S01]  /*2ffe0*/  STL.64 [R1+0x640], R32 ;  /* 0x0006402001007387 */ /* 0x000fe20000100a00 */
[----:B------:R-:W-:-:S03]  /*2fff0*/  IMAD.WIDE R18, R4, 0x4, R18 ;  /* 0x0000000404127825 */ /* 0x000fc600078e0212 */
[----:B------:R4:W-:Y:S01]  /*30000*/  LDGSTS.E [R11+-0x7fff8], desc[UR60][R32.64], !P0 ;  /* 0x80008000200b7fae */ /* 0x0009e2000c12187c */
[----:B--2---:R-:W-:-:S03]  /*30010*/  IMAD.WIDE R30, R4, 0x4, R22 ;  /* 0x00000004041e7825 */ /* 0x004fc600078e0216 */
[----:B------:R2:W-:Y:S04]  /*30020*/  STL.64 [R1+0x638], R18 ;  /* 0x0006381201007387 */ /* 0x0005e80000100a00 */
[----:B------:R4:W-:Y:S04]  /*30030*/  STL.64 [R1+0x630], R30 ;  /* 0x0006301e01007387 */ /* 0x0009e80000100a00 */
[----:B------:R-:W4:Y:S04]  /*30040*/  LDL.LU.64 R28, [R1+0x1a30] ;  /* 0x001a3000011c7983 */ /* 0x000f280000300a00 */
[----:B------:R-:W-:Y:S04]  /*30050*/  LDGSTS.E [R10+-0x7bff8], desc[UR60][R18.64], !P0 ;  /* 0x84008000120a7fae */ /* 0x000fe8000c12187c */
[----:B------:R4:W-:Y:S01]  /*30060*/  LDGSTS.E [R9+-0x77ff8], desc[UR60][R30.64], !P0 ;  /* 0x880080001e097fae */ /* 0x0009e2000c12187c */
[----:B-1----:R-:W-:-:S03]  /*30070*/  IMAD.WIDE R16, R4, 0x4, R20 ;  /* 0x0000000404107825 */ /* 0x002fc600078e0214 */
[----:B------:R-:W4:Y:S04]  /*30080*/  LDL.LU.64 R20, [R1+0x1a28] ;  /* 0x001a280001147983 */ /* 0x000f280000300a00 */
[----:B------:R-:W4:Y:S04]  /*30090*/  LDL.LU.64 R22, [R1+0x1a20] ;  /* 0x001a200001167983 */ /* 0x000f280000300a00 */
[----:B------:R1:W-:Y:S04]  /*300a0*/  STL.64 [R1+0x628], R16 ;  /* 0x0006281001007387 */ /* 0x0003e80000100a00 */
[----:B--2---:R-:W2:Y:S01]  /*300b0*/  LDL.LU.64 R18, [R1+0x1a18] ;  /* 0x001a180001127983 */ /* 0x004ea20000300a00 */
[----:B------:R-:W-:-:S02]  /*300c0*/  VIADD R12, R15, 0xfffffeec ;  /* 0xfffffeec0f0c7836 */ /* 0x000fc40000000000 */
[----:B------:R-:W2:Y:S01]  /*300d0*/  LDC R15, c[0x0][0x230] ;  /* 0x00008c00ff0f7b82 */ /* 0x000ea20000000800 */
[----:B------:R1:W-:Y:S01]  /*300e0*/  LDGSTS.E [R8+-0x73ff8], desc[UR60][R16.64], !P0 ;  /* 0x8c00800010087fae */ /* 0x0003e2000c12187c */
[----:B---3--:R-:W-:-:S04]  /*300f0*/  IMAD.WIDE R34, R4, 0x4, R26 ;  /* 0x0000000404227825 */ /* 0x008fc800078e021a */
[C---:B----4-:R-:W-:Y:S01]  /*30100*/  IMAD.WIDE R32, R4.reuse, 0x4, R24 ;  /* 0x0000000404207825 */ /* 0x050fe200078e0218 */
[----:B------:R-:W-:Y:S03]  /*30110*/  STL.64 [R1+0x620], R34 ;  /* 0x0006202201007387 */ /* 0x000fe60000100a00 */
[----:B------:R-:W-:Y:S01]  /*30120*/  IMAD.WIDE R30, R4, 0x4, R240 ;  /* 0x00000004041e7825 */ /* 0x000fe200078e02f0 */
[----:B------:R3:W-:Y:S04]  /*30130*/  STL.64 [R1+0x618], R32 ;  /* 0x0006182001007387 */ /* 0x0007e80000100a00 */
[----:B------:R4:W-:Y:S04]  /*30140*/  STL.64 [R1+0x610], R30 ;  /* 0x0006101e01007387 */ /* 0x0009e80000100a00 */
[----:B------:R-:W2:Y:S04]  /*30150*/  LDL.LU.64 R26, [R1+0x1a10] ;  /* 0x001a1000011a7983 */ /* 0x000ea80000300a00 */
[----:B------:R-:W2:Y:S04]  /*30160*/  LDL.LU.64 R24, [R1+0x1a08] ;  /* 0x001a080001187983 */ /* 0x000ea80000300a00 */
[----:B------:R-:W2:Y:S01]  /*30170*/  LDL.LU.64 R240, [R1+0x1a00] ;  /* 0x001a000001f07983 */ /* 0x000ea20000300a00 */
[----:B------:R-:W-:Y:S01]  /*30180*/  ISETP.GE.U32.AND P1, PT, R12, 0x7ffffe6d, PT ;  /* 0x7ffffe6d0c00780c */ /* 0x000fe20003f26070 */
[----:B------:R-:W-:-:S02]  /*30190*/  VIADD R12, R14, 0xfffffecf ;  /* 0xfffffecf0e0c7836 */ /* 0x000fc40000000000 */
[----:B------:R-:W2:Y:S03]  /*301a0*/  LDC R14, c[0x0][0x230] ;  /* 0x00008c00ff0e7b82 */ /* 0x000ea60000000800 */
[----:B------:R-:W-:-:S07]  /*301b0*/  ISETP.GE.U32.AND P0, PT, R12, 0x7ffffe50, PT ;  /* 0x7ffffe500c00780c */ /* 0x000fce0003f06070 */
[----:B------:R-:W-:Y:S04]  /*301c0*/  LDGSTS.E [R11+-0x7fff4], desc[UR60][R34.64], !P1 ;  /* 0x8000c000220b7fae */ /* 0x000fe8000c92187c */
[----:B------:R3:W-:Y:S04]  /*301d0*/  LDGSTS.E [R10+-0x7bff4], desc[UR60][R32.64], !P1 ;  /* 0x8400c000200a7fae */ /* 0x0007e8000c92187c */
[----:B------:R4:W-:Y:S01]  /*301e0*/  LDGSTS.E [R9+-0x77ff4], desc[UR60][R30.64], !P1 ;  /* 0x8800c0001e097fae */ /* 0x0009e2000c92187c */
[----:B-1----:R-:W-:-:S05]  /*301f0*/  IMAD.WIDE R16, R4, 0x4, R242 ;  /* 0x0000000404107825 */ /* 0x002fca00078e02f2 */
[----:B------:R2:W-:Y:S04]  /*30200*/  STL.64 [R1+0x608], R16 ;  /* 0x0006081001007387 */ /* 0x0005e80000100a00 */
[----:B------:R-:W2:Y:S04]  /*30210*/  LDL.LU.64 R242, [R1+0x19f8] ;  /* 0x0019f80001f27983 */ /* 0x000ea80000300a00 */
[----:B------:R2:W-:Y:S01]  /*30220*/  LDGSTS.E [R8+-0x73ff4], desc[UR60][R16.64], !P1 ;  /* 0x8c00c00010087fae */ /* 0x0005e2000c92187c */
[----:B---3--:R-:W-:-:S05]  /*30230*/  IMAD.WIDE R32, R4, 0x4, R28 ;  /* 0x0000000404207825 */ /* 0x008fca00078e021c */
[----:B------:R-:W-:Y:S04]  /*30240*/  STL.64 [R1+0x368], R32 ;  /* 0x0003682001007387 */ /* 0x000fe80000100a00 */
[----:B------:R1:W-:Y:S01]  /*30250*/  LDGSTS.E [R11+-0x70000], desc[UR60][R32.64], !P0 ;  /* 0x90000000200b7fae */ /* 0x0003e2000c12187c */
[----:B------:R-:W-:-:S04]  /*30260*/  IMAD.WIDE R20, R4, 0x4, R20 ;  /* 0x0000000404147825 */ /* 0x000fc800078e0214 */
[C---:B----4-:R-:W-:Y:S01]  /*30270*/  IMAD.WIDE R30, R4.reuse, 0x4, R22 ;  /* 0x00000004041e7825 */ /* 0x050fe200078e0216 */
[----:B------:R3:W-:Y:S04]  /*30280*/  STL.64 [R1+0x360], R20 ;  /* 0x0003601401007387 */ /* 0x0007e80000100a00 */
[----:B------:R4:W-:Y:S01]  /*30290*/  STL.64 [R1+0x358], R30 ;  /* 0x0003581e01007387 */ /* 0x0009e20000100a00 */
[----:B--2---:R-:W-:-:S03]  /*302a0*/  IMAD.WIDE R16, R4, 0x4, R18 ;  /* 0x0000000404107825 */ /* 0x004fc600078e0212 */
[----:B------:R-:W2:Y:S04]  /*302b0*/  LDL.LU.64 R28, [R1+0x19f0] ;  /* 0x0019f000011c7983 */ /* 0x000ea80000300a00 */
[----:B------:R-:W2:Y:S04]  /*302c0*/  LDL.LU.64 R18, [R1+0x19e8] ;  /* 0x0019e80001127983 */ /* 0x000ea80000300a00 */
[----:B------:R-:W2:Y:S04]  /*302d0*/  LDL.LU.64 R22, [R1+0x19e0] ;  /* 0x0019e00001167983 */ /* 0x000ea80000300a00 */
[----:B------:R4:W-:Y:S04]  /*302e0*/  STL.64 [R1+0x350], R16 ;  /* 0x0003501001007387 */ /* 0x0009e80000100a00 */
[----:B------:R-:W-:Y:S04]  /*302f0*/  LDGSTS.E [R10+-0x6c000], desc[UR60][R20.64], !P0 ;  /* 0x94000000140a7fae */ /* 0x000fe8000c12187c */
[----:B------:R4:W-:Y:S01]  /*30300*/  LDGSTS.E [R9+-0x68000], desc[UR60][R30.64], !P0 ;  /* 0x980000001e097fae */ /* 0x0009e2000c12187c */
[----:B------:R-:W-:-:S02]  /*30310*/  IADD3 R12, R13, -0x132, RZ ;  /* 0xfffffece0d0c7810 */ /* 0x000fc40007ffe0ff */
[----:B------:R-:W2:Y:S01]  /*30320*/  LDC R13, c[0x0][0x230] ;  /* 0x00008c00ff0d7b82 */ /* 0x000ea20000000800 */
[----:B------:R4:W-:Y:S04]  /*30330*/  LDGSTS.E [R8+-0x64000], desc[UR60][R16.64], !P0 ;  /* 0x9c00000010087fae */ /* 0x0009e8000c12187c */
[----:B---3--:R-:W3:Y:S01]  /*30340*/  LDL.LU.64 R20, [R1+0x19d8] ;  /* 0x0019d80001147983 */ /* 0x008ee20000300a00 */
[----:B------:R-:W-:-:S04]  /*30350*/  IMAD.WIDE R34, R4, 0x4, R26 ;  /* 0x0000000404227825 */ /* 0x000fc800078e021a */
[C---:B-1----:R-:W-:Y:S01]  /*30360*/  IMAD.WIDE R32, R4.reuse, 0x4, R24 ;  /* 0x0000000404207825 */ /* 0x042fe200078e0218 */
[----:B------:R-:W-:Y:S03]  /*30370*/  STL.64 [R1+0x348], R34 ;  /* 0x0003482201007387 */ /* 0x000fe60000100a00 */
[----:B----4-:R-:W-:Y:S01]  /*30380*/  IMAD.WIDE R30, R4, 0x4, R240 ;  /* 0x00000004041e7825 */ /* 0x010fe200078e02f0 */
[----:B------:R2:W-:Y:S04]  /*30390*/  STL.64 [R1+0x340], R32 ;  /* 0x0003402001007387 */ /* 0x0005e80000100a00 */
[----:B------:R1:W-:Y:S04]  /*303a0*/  STL.64 [R1+0x338], R30 ;  /* 0x0003381e01007387 */ /* 0x0003e80000100a00 */
[----:B------:R-:W4:Y:S04]  /*303b0*/  LDL.LU.64 R26, [R1+0x19d0] ;  /* 0x0019d000011a7983 */ /* 0x000f280000300a00 */
[----:B------:R-:W4:Y:S04]  /*303c0*/  LDL.LU.64 R24, [R1+0x19c8] ;  /* 0x0019c80001187983 */ /* 0x000f280000300a00 */
[----:B------:R-:W4:Y:S01]  /*303d0*/  LDL.LU.64 R240, [R1+0x19c0] ;  /* 0x0019c00001f07983 */ /* 0x000f220000300a00 */
[----:B------:R-:W-:Y:S01]  /*303e0*/  ISETP.GE.U32.AND P1, PT, R12, 0x7ffffe4f, PT ;  /* 0x7ffffe4f0c00780c */ /* 0x000fe20003f26070 */
[----:B------:R-:W-:-:S02]  /*303f0*/  VIADD R12, R15, 0xfffffecd ;  /* 0xfffffecd0f0c7836 */ /* 0x000fc40000000000 */
[----:B------:R-:W4:Y:S03]  /*30400*/  LDC R15, c[0x0][0x230] ;  /* 0x00008c00ff0f7b82 */ /* 0x000f260000000800 */
[----:B------:R-:W-:-:S07]  /*30410*/  ISETP.GE.U32.AND P0, PT, R12, 0x7ffffe4e, PT ;  /* 0x7ffffe4e0c00780c */ /* 0x000fce0003f06070 */
[----:B------:R-:W-:Y:S04]  /*30420*/  LDGSTS.E [R11+-0x6fffc], desc[UR60][R34.64], !P1 ;  /* 0x90004000220b7fae */ /* 0x000fe8000c92187c */
[----:B------:R2:W-:Y:S01]  /*30430*/  LDGSTS.E [R10+-0x6bffc], desc[UR60][R32.64], !P1 ;  /* 0x94004000200a7fae */ /* 0x0005e2000c92187c */
[----:B------:R-:W-:-:S03]  /*30440*/  IMAD.WIDE R16, R4, 0x4, R242 ;  /* 0x0000000404107825 */ /* 0x000fc600078e02f2 */
[----:B------:R1:W-:Y:S04]  /*30450*/  LDGSTS.E [R9+-0x67ffc], desc[UR60][R30.64], !P1 ;  /* 0x980040001e097fae */ /* 0x0003e8000c92187c */
[----:B------:R3:W-:Y:S04]  /*30460*/  STL.64 [R1+0x330], R16 ;  /* 0x0003301001007387 */ /* 0x0007e80000100a00 */
[----:B------:R-:W4:Y:S04]  /*30470*/  LDL.LU.64 R242, [R1+0x19b8] ;  /* 0x0019b80001f27983 */ /* 0x000f280000300a00 */
[----:B------:R3:W-:Y:S01]  /*30480*/  LDGSTS.E [R8+-0x63ffc], desc[UR60][R16.64], !P1 ;  /* 0x9c00400010087fae */ /* 0x0007e2000c92187c */
[----:B--2---:R-:W-:-:S04]  /*30490*/  IMAD.WIDE R32, R4, 0x4, R28 ;  /* 0x0000000404207825 */ /* 0x004fc800078e021c */
[C---:B------:R-:W-:Y:S01]  /*304a0*/  IMAD.WIDE R18, R4.reuse, 0x4, R18 ;  /* 0x0000000404127825 */ /* 0x040fe200078e0212 */
[----:B------:R-:W-:Y:S03]  /*304b0*/  STL.64 [R1+0x328], R32 ;  /* 0x0003282001007387 */ /* 0x000fe60000100a00 */
[C---:B-1----:R-:W-:Y:S01]  /*304c0*/  IMAD.WIDE R30, R4.reuse, 0x4, R22 ;  /* 0x00000004041e7825 */ /* 0x042fe200078e0216 */
[----:B------:R1:W-:Y:S04]  /*304d0*/  STL.64 [R1+0x320], R18 ;  /* 0x0003201201007387 */ /* 0x0003e80000100a00 */
[----:B------:R2:W-:Y:S04]  /*304e0*/  STL.64 [R1+0x318], R30 ;  /* 0x0003181e01007387 */ /* 0x0005e80000100a00 */
[----:B------:R-:W2:Y:S04]  /*304f0*/  LDL.LU.64 R28, [R1+0x1638] ;  /* 0x00163800011c7983 */ /* 0x000ea80000300a00 */
[----:B------:R-:W2:Y:S04]  /*30500*/  LDL.LU.64 R22, [R1+0x1630] ;  /* 0x0016300001167983 */ /* 0x000ea80000300a00 */
[----:B------:R4:W-:Y:S01]  /*30510*/  LDGSTS.E [R11+-0x6fff8], desc[UR60][R32.64], !P0 ;  /* 0x90008000200b7fae */ /* 0x0009e2000c12187c */
[----:B---3--:R-:W-:-:S03]  /*30520*/  IMAD.WIDE R16, R4, 0x4, R20 ;  /* 0x0000000404107825 */ /* 0x008fc600078e0214 */
[----:B------:R-:W-:Y:S04]  /*30530*/  LDGSTS.E [R10+-0x6bff8], desc[UR60][R18.64], !P0 ;  /* 0x94008000120a7fae */ /* 0x000fe8000c12187c */
[----:B------:R-:W3:Y:S04]  /*30540*/  LDL.LU.64 R20, [R1+0x1628] ;  /* 0x0016280001147983 */ /* 0x000ee80000300a00 */
[----:B------:R2:W-:Y:S04]  /*30550*/  STL.64 [R1+0x310], R16 ;  /* 0x0003101001007387 */ /* 0x0005e80000100a00 */
[----:B-1----:R-:W3:Y:S04]  /*30560*/  LDL.LU.64 R18, [R1+0x1620] ;  /* 0x0016200001127983 */ /* 0x002ee80000300a00 */
[----:B------:R2:W-:Y:S01]  /*30570*/  LDGSTS.E [R9+-0x67ff8], desc[UR60][R30.64], !P0 ;  /* 0x980080001e097fae */ /* 0x0005e2000c12187c */
[----:B------:R-:W-:-:S02]  /*30580*/  VIADD R12, R14, 0xfffffecc ;  /* 0xfffffecc0e0c7836 */ /* 0x000fc40000000000 */
[----:B------:R-:W1:Y:S01]  /*30590*/  LDC R14, c[0x0][0x230] ;  /* 0x00008c00ff0e7b82 */ /* 0x000e620000000800 */
[----:B------:R2:W-:Y:S01]  /*305a0*/  LDGSTS.E [R8+-0x63ff8], desc[UR60][R16.64], !P0 ;  /* 0x9c00800010087fae */ /* 0x0005e2000c12187c */
[----:B----4-:R-:W-:-:S04]  /*305b0*/  IMAD.WIDE R34, R4, 0x4, R26 ;  /* 0x0000000404227825 */ /* 0x010fc800078e021a */
[C---:B------:R-:W-:Y:S01]  /*305c0*/  IMAD.WIDE R32, R4.reuse, 0x4, R24 ;  /* 0x0000000404207825 */ /* 0x040fe200078e0218 */
[----:B------:R-:W-:Y:S03]  /*305d0*/  STL.64 [R1+0x308], R34 ;  /* 0x0003082201007387 */ /* 0x000fe60000100a00 */
[----:B--2---:R-:W-:Y:S01]  /*305e0*/  IMAD.WIDE R30, R4, 0x4, R240 ;  /* 0x00000004041e7825 */ /* 0x004fe200078e02f0 */
[----:B------:R2:W-:Y:S04]  /*305f0*/  STL.64 [R1+0x300], R32 ;  /* 0x0003002001007387 */ /* 0x0005e80000100a00 */
[----:B------:R3:W-:Y:S04]  /*30600*/  STL.64 [R1+0x2f8], R30 ;  /* 0x0002f81e01007387 */ /* 0x0007e80000100a00 */
[----:B------:R-:W4:Y:S04]  /*30610*/  LDL.LU.64 R26, [R1+0x1618] ;  /* 0x00161800011a7983 */ /* 0x000f280000300a00 */
[----:B------:R-:W4:Y:S04]  /*30620*/  LDL.LU.64 R24, [R1+0x1610] ;  /* 0x0016100001187983 */ /* 0x000f280000300a00 */
[----:B------:R-:W4:Y:S01]  /*30630*/  LDL.LU.64 R240, [R1+0x1608] ;  /* 0x0016080001f07983 */ /* 0x000f220000300a00 */
[----:B------:R-:W-:-:S02]  /*30640*/  ISETP.GE.U32.AND P1, PT, R12, 0x7ffffe4d, PT ;  /* 0x7ffffe4d0c00780c */ /* 0x000fc40003f26070 */
[----:B------:R-:W-:Y:S02]  /*30650*/  IADD3 R12, R13, -0x151, RZ ;  /* 0xfffffeaf0d0c7810 */ /* 0x000fe40007ffe0ff */
[----:B------:R-:W1:Y:S02]  /*30660*/  LDC R13, c[0x0][0x230] ;  /* 0x00008c00ff0d7b82 */ /* 0x000e640000000800 */
[----:B------:R-:W-:Y:S01]  /*30670*/  ISETP.GE.U32.AND P0, PT, R12, 0x7ffffe30, PT ;  /* 0x7ffffe300c00780c */ /* 0x000fe20003f06070 */
[----:B------:R-:W-:-:S06]  /*30680*/  IMAD.WIDE R16, R4, 0x4, R242 ;  /* 0x0000000404107825 */ /* 0x000fcc00078e02f2 */
[----:B------:R-:W-:Y:S04]  /*30690*/  LDGSTS.E [R11+-0x6fff4], desc[UR60][R34.64], !P1 ;  /* 0x9000c000220b7fae */ /* 0x000fe8000c92187c */
[----:B------:R2:W-:Y:S04]  /*306a0*/  LDGSTS.E [R10+-0x6bff4], desc[UR60][R32.64], !P1 ;  /* 0x9400c000200a7fae */ /* 0x0005e8000c92187c */
[----:B------:R3:W-:Y:S04]  /*306b0*/  LDGSTS.E [R9+-0x67ff4], desc[UR60][R30.64], !P1 ;  /* 0x9800c0001e097fae */ /* 0x0007e8000c92187c */
[----:B------:R3:W-:Y:S04]  /*306c0*/  STL.64 [R1+0x2f0], R16 ;  /* 0x0002f01001007387 */ /* 0x0007e80000100a00 */
[----:B------:R-:W4:Y:S04]  /*306d0*/  LDL.LU.64 R242, [R1+0x1600] ;  /* 0x0016000001f27983 */ /* 0x000f280000300a00 */
[----:B------:R1:W-:Y:S01]  /*306e0*/  LDGSTS.E [R8+-0x63ff4], desc[UR60][R16.64], !P1 ;  /* 0x9c00c00010087fae */ /* 0x0003e2000c92187c */
[----:B--2---:R-:W-:-:S04]  /*306f0*/  IMAD.WIDE R32, R4, 0x4, R28 ;  /* 0x0000000404207825 */ /* 0x004fc800078e021c */
[C---:B------:R-:W-:Y:S01]  /*30700*/  IMAD.WIDE R22, R4.reuse, 0x4, R22 ;  /* 0x0000000404167825 */ /* 0x040fe200078e0216 */
[----:B------:R-:W-:Y:S04]  /*30710*/  STL.64 [R1+0x68], R32 ;  /* 0x0000682001007387 */ /* 0x000fe80000100a00 */
[----:B------:R2:W-:Y:S04]  /*30720*/  STL.64 [R1+0x60], R22 ;  /* 0x0000601601007387 */ /* 0x0005e80000100a00 */
[----:B------:R4:W-:Y:S01]  /*30730*/  LDGSTS.E [R11+-0x60000], desc[UR60][R32.64], !P0 ;  /* 0xa0000000200b7fae */ /* 0x0009e2000c12187c */
[----:B---3--:R-:W-:-:S03]  /*30740*/  IMAD.WIDE R30, R4, 0x4, R20 ;  /* 0x00000004041e7825 */ /* 0x008fc600078e0214 */
[----:B------:R-:W-:Y:S04]  /*30750*/  LDGSTS.E [R10+-0x5c000], desc[UR60][R22.64], !P0 ;  /* 0xa4000000160a7fae */ /* 0x000fe8000c12187c */
[----:B------:R3:W-:Y:S01]  /*30760*/  STL.64 [R1+0x58], R30 ;  /* 0x0000581e01007387 */ /* 0x0007e20000100a00 */
[----:B-1----:R-:W-:-:S03]  /*30770*/  IMAD.WIDE R16, R4, 0x4, R18 ;  /* 0x0000000404107825 */ /* 0x002fc600078e0212 */
[----:B------:R-:W3:Y:S04]  /*30780*/  LDL.LU.64 R20, [R1+0x15f8] ;  /* 0x0015f80001147983 */ /* 0x000ee80000300a00 */
[----:B------:R-:W3:Y:S04]  /*30790*/  LDL.LU.64 R18, [R1+0x15f0] ;  /* 0x0015f00001127983 */ /* 0x000ee80000300a00 */
[----:B------:R-:W3:Y:S04]  /*307a0*/  LDL.LU.64 R28, [R1+0x15e8] ;  /* 0x0015e800011c7983 */ /* 0x000ee80000300a00 */
[----:B------:R1:W-:Y:S04]  /*307b0*/  STL.64 [R1+0x50], R16 ;  /* 0x0000501001007387 */ /* 0x0003e80000100a00 */
[----:B--2---:R-:W2:Y:S04]  /*307c0*/  LDL.LU.64 R22, [R1+0x15e0] ;  /* 0x0015e00001167983 */ /* 0x004ea80000300a00 */
[----:B------:R3:W-:Y:S01]  /*307d0*/  LDGSTS.E [R9+-0x58000], desc[UR60][R30.64], !P0 ;  /* 0xa80000001e097fae */ /* 0x0007e2000c12187c */
[----:B------:R-:W-:-:S03]  /*307e0*/  VIADD R12, R15, 0xfffffeae ;  /* 0xfffffeae0f0c7836 */ /* 0x000fc60000000000 */
[----:B------:R1:W-:Y:S01]  /*307f0*/  LDGSTS.E [R8+-0x54000], desc[UR60][R16.64], !P0 ;  /* 0xac00000010087fae */ /* 0x0003e2000c12187c */
[----:B----4-:R-:W-:-:S04]  /*30800*/  IMAD.WIDE R34, R4, 0x4, R26 ;  /* 0x0000000404227825 */ /* 0x010fc800078e021a */
[C---:B------:R-:W-:Y:S01]  /*30810*/  IMAD.WIDE R32, R4.reuse, 0x4, R24 ;  /* 0x0000000404207825 */ /* 0x040fe200078e0218 */
[----:B------:R-:W-:Y:S03]  /*30820*/  STL.64 [R1+0x48], R34 ;  /* 0x0000482201007387 */ /* 0x000fe60000100a00 */
[----:B---3--:R-:W-:Y:S01]  /*30830*/  IMAD.WIDE R30, R4, 0x4, R240 ;  /* 0x00000004041e7825 */ /* 0x008fe200078e02f0 */
[----:B------:R-:W-:Y:S01]  /*30840*/  STL.64 [R1+0x40], R32 ;  /* 0x0000402001007387 */ /* 0x000fe20000100a00 */
[----:B------:R-:W-:Y:S01]  /*30850*/  ISETP.GE.U32.AND P1, PT, R12, 0x7ffffe2f, PT ;  /* 0x7ffffe2f0c00780c */ /* 0x000fe20003f26070 */
[----:B-1----:R-:W1:Y:S02]  /*30860*/  LDC R16, c[0x0][0x230] ;  /* 0x00008c00ff107b82 */ /* 0x002e640000000800 */
[----:B------:R-:W-:Y:S04]  /*30870*/  STL.64 [R1+0x38], R30 ;  /* 0x0000381e01007387 */ /* 0x000fe80000100a00 */
[----:B------:R-:W3:Y:S04]  /*30880*/  LDL.LU.64 R24, [R1+0x15d8] ;  /* 0x0015d80001187983 */ /* 0x000ee80000300a00 */
[----:B------:R-:W4:Y:S01]  /*30890*/  LDL.LU.64 R26, [R1+0x15d0] ;  /* 0x0015d000011a7983 */ /* 0x000f220000300a00 */
[----:B------:R-:W-:-:S03]  /*308a0*/  VIADD R12, R14, 0xfffffead ;  /* 0xfffffead0e0c7836 */ /* 0x000fc60000000000 */
[----:B------:R-:W-:Y:S02]  /*308b0*/  LDGSTS.E [R11+-0x5fffc], desc[UR60][R34.64], !P1 ;  /* 0xa0004000220b7fae */ /* 0x000fe4000c92187c */
[----:B------:R-:W-:Y:S02]  /*308c0*/  ISETP.GE.U32.AND P0, PT, R12, 0x7ffffe2e, PT ;  /* 0x7ffffe2e0c00780c */ /* 0x000fe40003f06070 */
[----:B------:R-:W-:Y:S04]  /*308d0*/  LDGSTS.E [R10+-0x5bffc], desc[UR60][R32.64], !P1 ;  /* 0xa4004000200a7fae */ /* 0x000fe8000c92187c */
[----:B------:R-:W-:Y:S01]  /*308e0*/  LDGSTS.E [R9+-0x57ffc], desc[UR60][R30.64], !P1 ;  /* 0xa80040001e097fae */ /* 0x000fe2000c92187c */
[----:B------:R-:W-:-:S03]  /*308f0*/  IMAD.WIDE R14, R4, 0x4, R242 ;  /* 0x00000004040e7825 */ /* 0x000fc600078e02f2 */
[----:B------:R-:W4:Y:S04]  /*30900*/  LDL.LU.64 R242, [R1+0x15c8] ;  /* 0x0015c80001f27983 */ /* 0x000f280000300a00 */
[----:B------:R1:W-:Y:S04]  /*30910*/  STL.64 [R1+0x30], R14 ;  /* 0x0000300e01007387 */ /* 0x0003e80000100a00 */
[----:B------:R-:W4:Y:S01]  /*30920*/  LDL.LU.64 R240, [R1+0x15c0] ;  /* 0x0015c00001f07983 */ /* 0x000f220000300a00 */
[----:B------:R-:W-:Y:S02]  /*30930*/  IADD3 R12, R13, -0x154, RZ ;  /* 0xfffffeac0d0c7810 */ /* 0x000fe40007ffe0ff */
[----:B------:R-:W4:Y:S01]  /*30940*/  LDC R13, c[0x0][0x230] ;  /* 0x00008c00ff0d7b82 */ /* 0x000f220000000800 */
[----:B------:R1:W-:Y:S01]  /*30950*/  LDGSTS.E [R8+-0x53ffc], desc[UR60][R14.64], !P1 ;  /* 0xac0040000e087fae */ /* 0x0003e2000c92187c */
[----:B------:R-:W-:Y:S01]  /*30960*/  ISETP.GE.U32.AND P1, PT, R12, 0x7ffffe2d, PT ;  /* 0x7ffffe2d0c00780c */ /* 0x000fe20003f26070 */
[----:B-1----:R-:W-:-:S05]  /*30970*/  VIADD R12, R16, 0xfffffe8f ;  /* 0xfffffe8f100c7836 */ /* 0x002fca0000000000 */
[----:B------:R-:W1:Y:S08]  /*30980*/  LDC R15, c[0x0][0x230] ;  /* 0x00008c00ff0f7b82 */ /* 0x000e700000000800 */
[----:B------:R-:W1:Y:S01]  /*30990*/  LDC R14, c[0x0][0x230] ;  /* 0x00008c00ff0e7b82 */ /* 0x000e620000000800 */
[----:B------:R-:W-:-:S04]  /*309a0*/  IMAD.WIDE R20, R4, 0x4, R20 ;  /* 0x0000000404147825 */ /* 0x000fc800078e0214 */
[C---:B------:R-:W-:Y:S01]  /*309b0*/  IMAD.WIDE R18, R4.reuse, 0x4, R18 ;  /* 0x0000000404127825 */ /* 0x040fe200078e0212 */
[----:B------:R1:W-:Y:S03]  /*309c0*/  STL.64 [R1+0x28], R20 ;  /* 0x0000281401007387 */ /* 0x0003e60000100a00 */
[C---:B------:R-:W-:Y:S01]  /*309d0*/  IMAD.WIDE R30, R4.reuse, 0x4, R28 ;  /* 0x00000004041e7825 */ /* 0x040fe200078e021c */
[----:B------:R1:W-:Y:S04]  /*309e0*/  STL.64 [R1+0x20], R18 ;  /* 0x0000201201007387 */ /* 0x0003e80000100a00 */
[----:B------:R-:W-:Y:S01]  /*309f0*/  LDGSTS.E [R11+-0x5fff8], desc[UR60][R20.64], !P0 ;  /* 0xa0008000140b7fae */ /* 0x000fe2000c12187c */
[----:B--2---:R-:W-:-:S03]  /*30a00*/  IMAD.WIDE R28, R4, 0x4, R22 ;  /* 0x00000004041c7825 */ /* 0x004fc600078e0216 */
[----:B------:R2:W-:Y:S04]  /*30a10*/  STL.64 [R1+0x18], R30 ;  /* 0x0000181e01007387 */ /* 0x0005e80000100a00 */
[----:B------:R2:W-:Y:S04]  /*30a20*/  STL.64 [R1+0x10], R28 ;  /* 0x0000101c01007387 */ /* 0x0005e80000100a00 */
[----:B------:R-:W2:Y:S04]  /*30a30*/  LDL.LU.64 R32, [R1+0x12e0] ;  /* 0x0012e00001207983 */ /* 0x000ea80000300a00 */
[----:B------:R-:W2:Y:S04]  /*30a40*/  LDL.LU.64 R22, [R1+0x12d8] ;  /* 0x0012d80001167983 */ /* 0x000ea80000300a00 */
[----:B-1----:R-:W2:Y:S04]  /*30a50*/  LDL.LU.64 R20, [R1+0x12d0] ;  /* 0x0012d00001147983 */ /* 0x002ea80000300a00 */
[----:B------:R-:W-:Y:S04]  /*30a60*/  LDGSTS.E [R10+-0x5bff8], desc[UR60][R18.64], !P0 ;  /* 0xa4008000120a7fae */ /* 0x000fe8000c12187c */
[----:B------:R1:W-:Y:S04]  /*30a70*/  LDGSTS.E [R9+-0x57ff8], desc[UR60][R30.64], !P0 ;  /* 0xa80080001e097fae */ /* 0x0003e8000c12187c */
[----:B------:R1:W-:Y:S04]  /*30a80*/  LDGSTS.E [R8+-0x53ff8], desc[UR60][R28.64], !P0 ;  /* 0xac0080001c087fae */ /* 0x0003e8000c12187c */
[----:B------:R-:W2:Y:S01]  /*30a90*/  LDL.LU.64 R18, [R1+0x12c8] ;  /* 0x0012c80001127983 */ /* 0x000ea20000300a00 */
[----:B---3--:R-:W-:-:S04]  /*30aa0*/  IMAD.WIDE R24, R4, 0x4, R24 ;  /* 0x0000000404187825 */ /* 0x008fc800078e0218 */
[C---:B----4-:R-:W-:Y:S01]  /*30ab0*/  IMAD.WIDE R16, R4.reuse, 0x4, R26 ;  /* 0x0000000404107825 */ /* 0x050fe200078e021a */
[----:B------:R3:W-:Y:S04]  /*30ac0*/  STL.64 [R1+0x8], R24 ;  /* 0x0000081801007387 */ /* 0x0007e80000100a00 */
[----:B------:R4:W-:Y:S04]  /*30ad0*/  STL.64 [R1], R16 ;  /* 0x0000001001007387 */ /* 0x0009e80000100a00 */
[----:B--2---:R-:W1:Y:S04]  /*30ae0*/  LDL.LU.64 R30, [R1+0x12c0] ;  /* 0x0012c000011e7983 */ /* 0x004e680000300a00 */
[----:B------:R-:W2:Y:S04]  /*30af0*/  LDL.LU.64 R28, [R1+0x12b8] ;  /* 0x0012b800011c7983 */ /* 0x000ea80000300a00 */
[----:B------:R4:W-:Y:S04]  /*30b00*/  LDGSTS.E [R11+-0x5fff4], desc[UR60][R24.64], !P1 ;  /* 0xa000c000180b7fae */ /* 0x0009e8000c92187c */
[----:B------:R-:W4:Y:S01]  /*30b10*/  LDL.LU.64 R26, [R1+0x1268] ;  /* 0x00126800011a7983 */ /* 0x000f220000300a00 */
[----:B------:R-:W-:-:S04]  /*30b20*/  IMAD.WIDE R242, R4, 0x4, R242 ;  /* 0x0000000404f27825 */ /* 0x000fc800078e02f2 */
[----:B------:R-:W-:-:S04]  /*30b30*/  IMAD.WIDE R240, R4, 0x4, R240 ;  /* 0x0000000404f07825 */ /* 0x000fc800078e02f0 */
[C---:B------:R-:W-:Y:S01]  /*30b40*/  IMAD.WIDE R38, R4.reuse, 0x4, R32 ;  /* 0x0000000404267825 */ /* 0x040fe200078e0220 */
[----:B---3--:R-:W3:Y:S03]  /*30b50*/  LDL.LU.64 R24, [R1+0x1260] ;  /* 0x0012600001187983 */ /* 0x008ee60000300a00 */
[C---:B------:R-:W-:Y:S01]  /*30b60*/  IMAD.WIDE R36, R4.reuse, 0x4, R22 ;  /* 0x0000000404247825 */ /* 0x040fe200078e0216 */
[----:B------:R-:W-:Y:S03]  /*30b70*/  STL.64 [R1+0x2f08], R242 ;  /* 0x002f08f201007387 */ /* 0x000fe60000100a00 */
[----:B------:R-:W-:Y:S01]  /*30b80*/  IMAD.WIDE R34, R4, 0x4, R20 ;  /* 0x0000000404227825 */ /* 0x000fe200078e0214 */
[----:B------:R-:W-:Y:S04]  /*30b90*/  STL.64 [R1+0x2f10], R240 ;  /* 0x002f10f001007387 */ /* 0x000fe80000100a00 */
[----:B------:R-:W3:Y:S04]  /*30ba0*/  LDL.LU.64 R22, [R1+0x1258] ;  /* 0x0012580001167983 */ /* 0x000ee80000300a00 */
[----:B------:R-:W3:Y:S01]  /*30bb0*/  LDL.LU.64 R20, [R1+0x1250] ;  /* 0x0012500001147983 */ /* 0x000ee20000300a00 */
[----:B------:R-:W-:-:S03]  /*30bc0*/  ISETP.GE.U32.AND P0, PT, R12, 0x7ffffe10, PT ;  /* 0x7ffffe100c00780c */ /* 0x000fc60003f06070 */
[----:B------:R3:W-:Y:S01]  /*30bd0*/  LDGSTS.E [R10+-0x5bff4], desc[UR60][R16.64], !P1 ;  /* 0xa400c000100a7fae */ /* 0x0007e2000c92187c */
[----:B------:R-:W-:-:S03]  /*30be0*/  IMAD.WIDE R32, R4, 0x4, R18 ;  /* 0x0000000404207825 */ /* 0x000fc600078e0212 */
[----:B------:R-:W-:Y:S04]  /*30bf0*/  LDGSTS.E [R9+-0x57ff4], desc[UR60][R242.64], !P1 ;  /* 0xa800c000f2097fae */ /* 0x000fe8000c92187c */
[----:B------:R-:W3:Y:S04]  /*30c00*/  LDL.LU.64 R18, [R1+0x1248] ;  /* 0x0012480001127983 */ /* 0x000ee80000300a00 */
[----:B------:R-:W3:Y:S04]  /*30c10*/  LDL.LU.64 R188, [R1+0x1240] ;  /* 0x0012400001bc7983 */ /* 0x000ee80000300a00 */
[----:B------:R-:W-:Y:S04]  /*30c20*/  STL.64 [R1+0x2f18], R38 ;  /* 0x002f182601007387 */ /* 0x000fe80000100a00 */
[----:B------:R-:W-:Y:S04]  /*30c30*/  STL.64 [R1+0x2f20], R36 ;  /* 0x002f202401007387 */ /* 0x000fe80000100a00 */
[----:B------:R-:W-:Y:S04]  /*30c40*/  STL.64 [R1+0x2f28], R34 ;  /* 0x002f282201007387 */ /* 0x000fe80000100a00 */
[----:B------:R-:W-:Y:S04]  /*30c50*/  STL.64 [R1+0x2f30], R32 ;  /* 0x002f302001007387 */ /* 0x000fe80000100a00 */
[----:B------:R-:W3:Y:S04]  /*30c60*/  LDL.LU.64 R186, [R1+0x1238] ;  /* 0x0012380001ba7983 */ /* 0x000ee80000300a00 */
[----:B------:R-:W3:Y:S04]  /*30c70*/  LDL.LU.64 R184, [R1+0x1228] ;  /* 0x0012280001b87983 */ /* 0x000ee80000300a00 */
[----:B------:R-:W3:Y:S04]  /*30c80*/  LDL.LU.64 R178, [R1+0x1220] ;  /* 0x0012200001b27983 */ /* 0x000ee80000300a00 */
[----:B------:R-:W3:Y:S01]  /*30c90*/  LDL.LU.64 R176, [R1+0x1210] ;  /* 0x0012100001b07983 */ /* 0x000ee20000300a00 */
[----:B-1----:R-:W-:-:S03]  /*30ca0*/  IMAD.WIDE R30, R4, 0x4, R30 ;  /* 0x00000004041e7825 */ /* 0x002fc600078e021e */
[----:B------:R-:W-:Y:S01]  /*30cb0*/  LDGSTS.E [R8+-0x53ff4], desc[UR60][R240.64], !P1 ;  /* 0xac00c000f0087fae */ /* 0x000fe2000c92187c */
[----:B--2---:R-:W-:-:S03]  /*30cc0*/  IMAD.WIDE R28, R4, 0x4, R28 ;  /* 0x00000004041c7825 */ /* 0x004fc600078e021c */
[----:B------:R-:W-:Y:S01]  /*30cd0*/  STL.64 [R1+0x2f38], R30 ;  /* 0x002f381e01007387 */ /* 0x000fe20000100a00 */
[----:B----4-:R-:W-:-:S03]  /*30ce0*/  IMAD.WIDE R26, R4, 0x4, R26 ;  /* 0x00000004041a7825 */ /* 0x010fc600078e021a */
[----:B------:R-:W-:Y:S04]  /*30cf0*/  STL.64 [R1+0x2f40], R28 ;  /* 0x002f401c01007387 */ /* 0x000fe80000100a00 */
[----:B------:R-:W-:Y:S01]  /*30d00*/  STL.64 [R1+0x2f48], R26 ;  /* 0x002f481a01007387 */ /* 0x000fe20000100a00 */
[----:B---3--:R-:W-:-:S03]  /*30d10*/  IMAD.WIDE R24, R4, 0x4, R24 ;  /* 0x0000000404187825 */ /* 0x008fc600078e0218 */
[----:B------:R-:W-:Y:S04]  /*30d20*/  LDGSTS.E [R11+-0x50000], desc[UR60][R38.64], !P0 ;  /* 0xb0000000260b7fae */ /* 0x000fe8000c12187c */
[----:B------:R-:W-:Y:S04]  /*30d30*/  STL.64 [R1+0x2f50], R24 ;  /* 0x002f501801007387 */ /* 0x000fe80000100a00 */
[----:B------:R-:W2:Y:S04]  /*30d40*/  LDL.LU.64 R196, [R1+0x1d98] ;  /* 0x001d980001c47983 */ /* 0x000ea80000300a00 */
[----:B------:R-:W3:Y:S04]  /*30d50*/  LDL.LU.64 R194, [R1+0x1d90] ;  /* 0x001d900001c27983 */ /* 0x000ee80000300a00 */
[----:B------:R-:W4:Y:S01]  /*30d60*/  LDL.LU.64 R192, [R1+0x1d88] ;  /* 0x001d880001c07983 */ /* 0x000f220000300a00 */
[----:B------:R-:W-:-:S02]  /*30d70*/  VIADD R12, R15, 0xfffffe8e ;  /* 0xfffffe8e0f0c7836 */ /* 0x000fc40000000000 */
[----:B------:R-:W-:Y:S01]  /*30d80*/  IMAD.WIDE R22, R4, 0x4, R22 ;  /* 0x0000000404167825 */ /* 0x000fe200078e0216 */
[----:B------:R-:W-:Y:S02]  /*30d90*/  LDGSTS.E [R10+-0x4c000], desc[UR60][R36.64], !P0 ;  /* 0xb4000000240a7fae */ /* 0x000fe4000c12187c */
[----:B------:R-:W-:Y:S02]  /*30da0*/  ISETP.GE.U32.AND P1, PT, R12, 0x7ffffe0f, PT ;  /* 0x7ffffe0f0c00780c */ /* 0x000fe40003f26070 */
[----:B------:R-:W-:Y:S01]  /*30db0*/  IADD3 R12, R14, -0x173, RZ ;  /* 0xfffffe8d0e0c7810 */ /* 0x000fe20007ffe0ff */
[----:B------:R-:W-:Y:S01]  /*30dc0*/  LDGSTS.E [R9+-0x48000], desc[UR60][R34.64], !P0 ;  /* 0xb800000022097fae */ /* 0x000fe2000c12187c */
[----:B------:R-:W-:-:S03]  /*30dd0*/  IMAD.WIDE R20, R4, 0x4, R20 ;  /* 0x0000000404147825 */ /* 0x000fc600078e0214 */
[----:B------:R-:W-:Y:S01]  /*30de0*/  LDGSTS.E [R8+-0x44000], desc[UR60][R32.64], !P0 ;  /* 0xbc00000020087fae */ /* 0x000fe2000c12187c */
[----:B------:R-:W-:Y:S01]  /*30df0*/  IMAD.WIDE R18, R4, 0x4, R18 ;  /* 0x0000000404127825 */ /* 0x000fe200078e0212 */
[----:B------:R-:W-:-:S03]  /*30e00*/  ISETP.GE.U32.AND P0, PT, R12, 0x7ffffe0e, PT ;  /* 0x7ffffe0e0c00780c */ /* 0x000fc60003f06070 */
[C---:B------:R-:W-:Y:S01]  /*30e10*/  IMAD.WIDE R16, R4.reuse, 0x4, R188 ;  /* 0x0000000404107825 */ /* 0x040fe200078e02bc */
[----:B------:R-:W-:Y:S03]  /*30e20*/  STL.64 [R1+0x2f58], R22 ;  /* 0x002f581601007387 */ /* 0x000fe60000100a00 */
[----:B------:R-:W-:Y:S01]  /*30e30*/  VIADD R12, R13, 0xfffffe8c ;  /* 0xfffffe8c0d0c7836 */ /* 0x000fe20000000000 */
[----:B------:R-:W-:Y:S04]  /*30e40*/  STL.64 [R1+0x2f60], R20 ;  /* 0x002f601401007387 */ /* 0x000fe80000100a00 */
[----:B------:R-:W-:Y:S04]  /*30e50*/  LDGSTS.E [R11+-0x4fffc], desc[UR60][R30.64], !P1 ;  /* 0xb00040001e0b7fae */ /* 0x000fe8000c92187c */
[----:B------:R-:W-:Y:S04]  /*30e60*/  STL.64 [R1+0x2f68], R18 ;  /* 0x002f681201007387 */ /* 0x000fe80000100a00 */
[----:B------:R-:W-:Y:S04]  /*30e70*/  LDGSTS.E [R10+-0x4bffc], desc[UR60][R28.64], !P1 ;  /* 0xb40040001c0a7fae */ /* 0x000fe8000c92187c */
[----:B------:R2:W-:Y:S01]  /*30e80*/  STL.64 [R1+0x2f70], R16 ;  /* 0x002f701001007387 */ /* 0x0005e20000100a00 */
[----:B------:R-:W-:-:S03]  /*30e90*/  IMAD.WIDE R14, R4, 0x4, R186 ;  /* 0x00000004040e7825 */ /* 0x000fc600078e02ba */
[----:B------:R-:W-:Y:S04]  /*30ea0*/  LDGSTS.E [R9+-0x47ffc], desc[UR60][R26.64], !P1 ;  /* 0xb80040001a097fae */ /* 0x000fe8000c92187c */
[----:B------:R-:W4:Y:S04]  /*30eb0*/  LDL.LU.64 R190, [R1+0x1d80] ;  /* 0x001d800001be7983 */ /* 0x000f280000300a00 */
[----:B------:R-:W-:Y:S01]  /*30ec0*/  LDGSTS.E [R8+-0x43ffc], desc[UR60][R24.64], !P1 ;  /* 0xbc00400018087fae */ /* 0x000fe2000c92187c */
[----:B------:R-:W-:-:S03]  /*30ed0*/  ISETP.GE.U32.AND P1, PT, R12, 0x7ffffe0d, PT ;  /* 0x7ffffe0d0c00780c */ /* 0x000fc60003f26070 */
[----:B------:R-:W4:Y:S04]  /*30ee0*/  LDL.LU.64 R198, [R1+0x1d78] ;  /* 0x001d780001c67983 */ /* 0x000f280000300a00 */
[----:B------:R-:W4:Y:S04]  /*30ef0*/  LDL.LU.64 R188, [R1+0x1d70] ;  /* 0x001d700001bc7983 */ /* 0x000f280000300a00 */
[----:B------:R-:W4:Y:S04]  /*30f00*/  LDL.LU.64 R186, [R1+0x1d68] ;  /* 0x001d680001ba7983 */ /* 0x000f280000300a00 */
[----:B------:R-:W-:Y:S01]  /*30f10*/  LDGSTS.E [R11+-0x4fff8], desc[UR60][R22.64], !P0 ;  /* 0xb0008000160b7fae */ /* 0x000fe2000c12187c */
[----:B------:R-:W-:-:S03]  /*30f20*/  IMAD.WIDE R12, R4, 0x4, R184 ;  /* 0x00000004040c7825 */ /* 0x000fc600078e02b8 */
[----:B------:R1:W-:Y:S04]  /*30f30*/  LDGSTS.E [R10+-0x4bff8], desc[UR60][R20.64], !P0 ;  /* 0xb4008000140a7fae */ /* 0x0003e8000c12187c */
[----:B------:R-:W-:Y:S04]  /*30f40*/  LDGSTS.E [R9+-0x47ff8], desc[UR60][R18.64], !P0 ;  /* 0xb800800012097fae */ /* 0x000fe8000c12187c */
[----:B------:R1:W-:Y:S02]  /*30f50*/  LDGSTS.E [R8+-0x43ff8], desc[UR60][R16.64], !P0 ;  /* 0xbc00800010087fae */ /* 0x0003e4000c12187c */
[----:B-1----:R-:W-:Y:S01]  /*30f60*/  IMAD.WIDE R10, R4, 0x4, R178 ;  /* 0x00000004040a7825 */ /* 0x002fe200078e02b2 */
[C---:B------:R-:W-:Y:S01]  /*30f70*/  IADD3 R179, R249.reuse, 0x100000, RZ ;  /* 0x00100000f9b37810 */ /* 0x040fe20007ffe0ff */
[----:B------:R-:W4:Y:S02]  /*30f80*/  LDL.LU.64 R184, [R1+0x1d60] ;  /* 0x001d600001b87983 */ /* 0x000f240000300a00 */
[----:B------:R-:W-:-:S02]  /*30f90*/  VIADD R178, R249, 0x100000 ;  /* 0x00100000f9b27836 */ /* 0x000fc40000000000 */
[C---:B------:R-:W-:Y:S01]  /*30fa0*/  IMAD.WIDE R8, R4.reuse, 0x4, R176 ;  /* 0x0000000404087825 */ /* 0x040fe200078e02b0 */
[----:B------:R-:W-:Y:S03]  /*30fb0*/  STL.64 [R1+0x2f78], R248 ;  /* 0x002f78f801007387 */ /* 0x000fe60000100a00 */
[----:B------:R-:W-:Y:S01]  /*30fc0*/  VIADD R177, R249, 0x100000 ;  /* 0x00100000f9b17836 */ /* 0x000fe20000000000 */
[----:B------:R-:W-:Y:S04]  /*30fd0*/  LDGSTS.E [R179+-0x4fff4], desc[UR60][R14.64], !P1 ;  /* 0xb000c0000eb37fae */ /* 0x000fe8000c92187c */
[----:B------:R-:W-:Y:S04]  /*30fe0*/  STL.64 [R1+0x2f80], R14 ;  /* 0x002f800e01007387 */ /* 0x000fe80000100a00 */
[----:B------:R3:W-:Y:S04]  /*30ff0*/  LDGSTS.E [R178+-0x4bff4], desc[UR60][R12.64], !P1 ;  /* 0xb400c0000cb27fae */ /* 0x0007e8000c92187c */
[----:B------:R3:W-:Y:S04]  /*31000*/  STL.64 [R1+0x2f88], R12 ;  /* 0x002f880c01007387 */ /* 0x0007e80000100a00 */
[----:B------:R4:W-:Y:S04]  /*31010*/  LDGSTS.E [R177+-0x47ff4], desc[UR60][R10.64], !P1 ;  /* 0xb800c0000ab17fae */ /* 0x0009e8000c92187c */
[----:B------:R4:W-:Y:S04]  /*31020*/  STL.64 [R1+0x2f90], R10 ;  /* 0x002f900a01007387 */ /* 0x0009e80000100a00 */
[----:B------:R1:W-:Y:S01]  /*31030*/  STL.64 [R1+0x2f98], R8 ;  /* 0x002f980801007387 */ /* 0x0003e20000100a00 */
[----:B--2---:R-:W-:-:S04]  /*31040*/  IMAD.WIDE R16, R4, 0x4, R196 ;  /* 0x0000000404107825 */ /* 0x004fc800078e02c4 */
[C---:B---3--:R-:W-:Y:S01]  /*31050*/  IMAD.WIDE R12, R4.reuse, 0x4, R194 ;  /* 0x00000004040c7825 */ /* 0x048fe200078e02c2 */
[----:B------:R-:W-:Y:S03]  /*31060*/  STL.64 [R1+0x600], R16 ;  /* 0x0006001001007387 */ /* 0x000fe60000100a00 */
[----:B----4-:R-:W-:Y:S01]  /*31070*/  IMAD.WIDE R10, R4, 0x4, R192 ;  /* 0x00000004040a7825 */ /* 0x010fe200078e02c0 */
[----:B------:R2:W-:Y:S04]  /*31080*/  STL.64 [R1+0x5f8], R12 ;  /* 0x0005f80c01007387 */ /* 0x0005e80000100a00 */
[----:B------:R3:W-:Y:S04]  /*31090*/  STL.64 [R1+0x5f0], R10 ;  /* 0x0005f00a01007387 */ /* 0x0007e80000100a00 */
[----:B------:R-:W4:Y:S04]  /*310a0*/  LDL.LU.64 R196, [R1+0x1d58] ;  /* 0x001d580001c47983 */ /* 0x000f280000300a00 */
[----:B------:R-:W4:Y:S04]  /*310b0*/  LDL.LU.64 R194, [R1+0x1d50] ;  /* 0x001d500001c27983 */ /* 0x000f280000300a00 */
[----:B------:R-:W4:Y:S01]  /*310c0*/  LDL.LU.64 R192, [R1+0x1d48] ;  /* 0x001d480001c07983 */ /* 0x000f220000300a00 */
[----:B------:R-:W-:-:S05]  /*310d0*/  VIADD R180, R180, 0xfffffeeb ;  /* 0xfffffeebb4b47836 */ /* 0x000fca0000000000 */
[----:B------:R-:W-:Y:S02]  /*310e0*/  ISETP.GE.U32.AND P0, PT, R180, 0x7ffffe6c, PT ;  /* 0x7ffffe6cb400780c */ /* 0x000fe40003f06070 */
[----:B------:R-:W-:Y:S01]  /*310f0*/  IADD3 R176, R249, 0x100000, RZ ;  /* 0x00100000f9b07810 */ /* 0x000fe20007ffe0ff */
[C---:B------:R-:W-:Y:S01]  /*31100*/  VIADD R179, R250.reuse, 0x100000 ;  /* 0x00100000fab37836 */ /* 0x040fe20000000000 */
[C---:B------:R-:W-:Y:S01]  /*31110*/  IADD3 R178, R250.reuse, 0x100000, RZ ;  /* 0x00100000fab27810 */ /* 0x040fe20007ffe0ff */
[----:B------:R-:W-:Y:S02]  /*31120*/  VIADD R177, R250, 0x100000 ;  /* 0x00100000fab17836 */ /* 0x000fe40000000000 */
[----:B------:R1:W-:Y:S01]  /*31130*/  LDGSTS.E [R176+-0x43ff4], desc[UR60][R8.64], !P1 ;  /* 0xbc00c00008b07fae */ /* 0x0003e2000c92187c */
[----:B------:R-:W-:Y:S02]  /*31140*/  VIADD R180, R182, 0xfffffeea ;  /* 0xfffffeeab6b47836 */ /* 0x000fe40000000000 */
[----:B------:R-:W4:Y:S03]  /*31150*/  LDC R182, c[0x0][0x230] ;  /* 0x00008c00ffb67b82 */ /* 0x000f260000000800 */
[----:B------:R-:W-:Y:S04]  /*31160*/  LDGSTS.E [R179+-0x80000], desc[UR60][R16.64], !P0 ;  /* 0x8000000010b37fae */ /* 0x000fe8000c12187c */
[----:B------:R2:W-:Y:S04]  /*31170*/  LDGSTS.E [R178+-0x7c000], desc[UR60][R12.64], !P0 ;  /* 0x840000000cb27fae */ /* 0x0005e8000c12187c */
[----:B------:R3:W-:Y:S01]  /*31180*/  LDGSTS.E [R177+-0x78000], desc[UR60][R10.64], !P0 ;  /* 0x880000000ab17fae */ /* 0x0007e2000c12187c */
[----:B-1----:R-:W-:-:S04]  /*31190*/  IMAD.WIDE R8, R4, 0x4, R190 ;  /* 0x0000000404087825 */ /* 0x002fc800078e02be */
[----:B------:R-:W-:Y:S01]  /*311a0*/  VIADD R176, R250, 0x100000 ;  /* 0x00100000fab07836 */ /* 0x000fe20000000000 */
[----:B------:R1:W-:Y:S01]  /*311b0*/  STL.64 [R1+0x5e8], R8 ;  /* 0x0005e80801007387 */ /* 0x0003e20000100a00 */
[----:B------:R-:W-:-:S03]  /*311c0*/  IMAD.WIDE R14, R4, 0x4, R198 ;  /* 0x00000004040e7825 */ /* 0x000fc600078e02c6 */
[----:B------:R-:W4:Y:S01]  /*311d0*/  LDL.LU.64 R190, [R1+0x1d40] ;  /* 0x001d400001be7983 */ /* 0x000f220000300a00 */
[----:B--2---:R-:W-:-:S03]  /*311e0*/  IMAD.WIDE R12, R4, 0x4, R188 ;  /* 0x00000004040c7825 */ /* 0x004fc600078e02bc */
[----:B------:R4:W-:Y:S01]  /*311f0*/  STL.64 [R1+0x5e0], R14 ;  /* 0x0005e00e01007387 */ /* 0x0009e20000100a00 */
[----:B---3--:R-:W-:-:S03]  /*31200*/  IMAD.WIDE R10, R4, 0x4, R186 ;  /* 0x00000004040a7825 */ /* 0x008fc600078e02ba */
[----:B------:R2:W-:Y:S01]  /*31210*/  STL.64 [R1+0x5d8], R12 ;  /* 0x0005d80c01007387 */ /* 0x0005e20000100a00 */
[----:B------:R-:W-:-:S03]  /*31220*/  ISETP.GE.U32.AND P1, PT, R180, 0x7ffffe6b, PT ;  /* 0x7ffffe6bb400780c */ /* 0x000fc60003f26070 */
[----:B------:R3:W-:Y:S04]  /*31230*/  STL.64 [R1+0x5d0], R10 ;  /* 0x0005d00a01007387 */ /* 0x0007e80000100a00 */
[----:B------:R-:W3:Y:S04]  /*31240*/  LDL.LU.64 R198, [R1+0x1d38] ;  /* 0x001d380001c67983 */ /* 0x000ee80000300a00 */
[----:B------:R1:W-:Y:S04]  /*31250*/  LDGSTS.E [R176+-0x74000], desc[UR60][R8.64], !P0 ;  /* 0x8c00000008b07fae */ /* 0x0003e8000c12187c */
[----:B------:R-:W3:Y:S04]  /*31260*/  LDL.LU.64 R188, [R1+0x1d30] ;  /* 0x001d300001bc7983 */ /* 0x000ee80000300a00 */
[----:B------:R-:W3:Y:S01]  /*31270*/  LDL.LU.64 R186, [R1+0x1d28] ;  /* 0x001d280001ba7983 */ /* 0x000ee20000300a00 */
[----:B-1----:R-:W-:-:S03]  /*31280*/  IMAD.WIDE R8, R4, 0x4, R184 ;  /* 0x0000000404087825 */ /* 0x002fc600078e02b8 */
[----:B------:R4:W-:Y:S04]  /*31290*/  LDGSTS.E [R179+-0x7fffc], desc[UR60][R14.64], !P1 ;  /* 0x800040000eb37fae */ /* 0x0009e8000c92187c */
[----:B------:R1:W-:Y:S04]  /*312a0*/  STL.64 [R1+0x5c8], R8 ;  /* 0x0005c80801007387 */ /* 0x0003e80000100a00 */
[----:B------:R-:W3:Y:S04]  /*312b0*/  LDL.LU.64 R184, [R1+0x1d20] ;  /* 0x001d200001b87983 */ /* 0x000ee80000300a00 */
[----:B------:R2:W-:Y:S04]  /*312c0*/  LDGSTS.E [R178+-0x7bffc], desc[UR60][R12.64], !P1 ;  /* 0x840040000cb27fae */ /* 0x0005e8000c92187c */
[----:B------:R3:W-:Y:S01]  /*312d0*/  LDGSTS.E [R177+-0x77ffc], desc[UR60][R10.64], !P1 ;  /* 0x880040000ab17fae */ /* 0x0007e2000c92187c */
[----:B------:R-:W-:-:S02]  /*312e0*/  IADD3 R180, R181, -0x117, RZ ;  /* 0xfffffee9b5b47810 */ /* 0x000fc40007ffe0ff */
[----:B------:R-:W1:Y:S01]  /*312f0*/  LDC R181, c[0x0][0x230] ;  /* 0x00008c00ffb57b82 */ /* 0x000e620000000800 */
[----:B------:R1:W-:Y:S01]  /*31300*/  LDGSTS.E [R176+-0x73ffc], desc[UR60][R8.64], !P1 ;  /* 0x8c00400008b07fae */ /* 0x0003e2000c92187c */
[----:B----4-:R-:W-:-:S04]  /*31310*/  IMAD.WIDE R14, R4, 0x4, R196 ;  /* 0x00000004040e7825 */ /* 0x010fc800078e02c4 */
[C---:B--2---:R-:W-:Y:S01]  /*31320*/  IMAD.WIDE R12, R4.reuse, 0x4, R194 ;  /* 0x00000004040c7825 */ /* 0x044fe200078e02c2 */
[----:B------:R2:W-:Y:S03]  /*31330*/  STL.64 [R1+0x5c0], R14 ;  /* 0x0005c00e01007387 */ /* 0x0005e60000100a00 */
[----:B---3--:R-:W-:Y:S01]  /*31340*/  IMAD.WIDE R10, R4, 0x4, R192 ;  /* 0x00000004040a7825 */ /* 0x008fe200078e02c0 */
[----:B------:R3:W-:Y:S04]  /*31350*/  STL.64 [R1+0x5b8], R12 ;  /* 0x0005b80c01007387 */ /* 0x0007e80000100a00 */
[----:B------:R4:W-:Y:S04]  /*31360*/  STL.64 [R1+0x5b0], R10 ;  /* 0x0005b00a01007387 */ /* 0x0009e80000100a00 */
[----:B------:R-:W4:Y:S04]  /*31370*/  LDL.LU.64 R196, [R1+0x19b0] ;  /* 0x0019b00001c47983 */ /* 0x000f280000300a00 */
[----:B------:R-:W4:Y:S04]  /*31380*/  LDL.LU.64 R194, [R1+0x19a8] ;  /* 0x0019a80001c27983 */ /* 0x000f280000300a00 */
[----:B------:R-:W4:Y:S01]  /*31390*/  LDL.LU.64 R192, [R1+0x19a0] ;  /* 0x0019a00001c07983 */ /* 0x000f220000300a00 */
[----:B------:R-:W-:Y:S01]  /*313a0*/  ISETP.GE.U32.AND P0, PT, R180, 0x7ffffe6a, PT ;  /* 0x7ffffe6ab400780c */ /* 0x000fe20003f06070 */
[----:B------:R-:W-:-:S02]  /*313b0*/  VIADD R180, R183, 0xfffffee8 ;  /* 0xfffffee8b7b47836 */ /* 0x000fc40000000000 */
[----:B------:R-:W4:Y:S10]  /*313c0*/  LDC R183, c[0x0][0x230] ;  /* 0x00008c00ffb77b82 */ /* 0x000f340000000800 */
[----:B------:R2:W-:Y:S04]  /*313d0*/  LDGSTS.E [R179+-0x7fff8], desc[UR60][R14.64], !P0 ;  /* 0x800080000eb37fae */ /* 0x0005e8000c12187c */
[----:B------:R3:W-:Y:S01]  /*313e0*/  LDGSTS.E [R178+-0x7bff8], desc[UR60][R12.64], !P0 ;  /* 0x840080000cb27fae */ /* 0x0007e2000c12187c */
[----:B-1----:R-:W-:-:S03]  /*313f0*/  IMAD.WIDE R8, R4, 0x4, R190 ;  /* 0x0000000404087825 */ /* 0x002fc600078e02be */
[----:B------:R4:W-:Y:S04]  /*31400*/  LDGSTS.E [R177+-0x77ff8], desc[UR60][R10.64], !P0 ;  /* 0x880080000ab17fae */ /* 0x0009e8000c12187c */
[----:B------:R1:W-:Y:S04]  /*31410*/  STL.64 [R1+0x5a8], R8 ;  /* 0x0005a80801007387 */ /* 0x0003e80000100a00 */
[----:B------:R-:W4:Y:S01]  /*31420*/  LDL.LU.64 R190, [R1+0x1998] ;  /* 0x0019980001be7983 */ /* 0x000f220000300a00 */
[----:B------:R-:W-:-:S03]  /*31430*/  ISETP.GE.U32.AND P1, PT, R180, 0x7ffffe69, PT ;  /* 0x7ffffe69b400780c */ /* 0x000fc60003f26070 */
[----:B------:R1:W-:Y:S01]  /*31440*/  LDGSTS.E [R176+-0x73ff8], desc[UR60][R8.64], !P0 ;  /* 0x8c00800008b07fae */ /* 0x0003e2000c12187c */
[----:B--2---:R-:W-:-:S04]  /*31450*/  IMAD.WIDE R14, R4, 0x4, R198 ;  /* 0x00000004040e7825 */ /* 0x004fc800078e02c6 */
[C---:B---3--:R-:W-:Y:S01]  /*31460*/  IMAD.WIDE R12, R4.reuse, 0x4, R188 ;  /* 0x00000004040c7825 */ /* 0x048fe200078e02bc */
[----:B------:R2:W-:Y:S03]  /*31470*/  STL.64 [R1+0x5a0], R14 ;  /* 0x0005a00e01007387 */ /* 0x0005e60000100a00 */
[C---:B----4-:R-:W-:Y:S01]  /*31480*/  IMAD.WIDE R10, R4.reuse, 0x4, R186 ;  /* 0x00000004040a7825 */ /* 0x050fe200078e02ba */
[----:B------:R3:W-:Y:S04]  /*31490*/  STL.64 [R1+0x598], R12 ;  /* 0x0005980c01007387 */ /* 0x0007e80000100a00 */
[----:B------:R4:W-:Y:S04]  /*314a0*/  STL.64 [R1+0x590], R10 ;  /* 0x0005900a01007387 */ /* 0x0009e80000100a00 */
[----:B------:R-:W4:Y:S01]  /*314b0*/  LDL.LU.64 R198, [R1+0x1990] ;  /* 0x0019900001c67983 */ /* 0x000f220000300a00 */
[----:B-1----:R-:W-:-:S03]  /*314c0*/  IMAD.WIDE R8, R4, 0x4, R184 ;  /* 0x0000000404087825 */ /* 0x002fc600078e02b8 */
[----:B------:R-:W4:Y:S04]  /*314d0*/  LDL.LU.64 R188, [R1+0x1988] ;  /* 0x0019880001bc7983 */ /* 0x000f280000300a00 */
[----:B------:R-:W4:Y:S04]  /*314e0*/  LDL.LU.64 R186, [R1+0x1980] ;  /* 0x0019800001ba7983 */ /* 0x000f280000300a00 */
[----:B------:R1:W-:Y:S04]  /*314f0*/  STL.64 [R1+0x588], R8 ;  /* 0x0005880801007387 */ /* 0x0003e80000100a00 */
[----:B------:R-:W4:Y:S04]  /*31500*/  LDL.LU.64 R184, [R1+0x1978] ;  /* 0x0019780001b87983 */ /* 0x000f280000300a00 */
[----:B------:R2:W-:Y:S04]  /*31510*/  LDGSTS.E [R179+-0x7fff4], desc[UR60][R14.64], !P1 ;  /* 0x8000c0000eb37fae */ /* 0x0005e8000c92187c */
[----:B------:R3:W-:Y:S04]  /*31520*/  LDGSTS.E [R178+-0x7bff4], desc[UR60][R12.64], !P1 ;  /* 0x8400c0000cb27fae */ /* 0x0007e8000c92187c */
[----:B------:R4:W-:Y:S01]  /*31530*/  LDGSTS.E [R177+-0x77ff4], desc[UR60][R10.64], !P1 ;  /* 0x8800c0000ab17fae */ /* 0x0009e2000c92187c */
[----:B------:R-:W-:-:S02]  /*31540*/  VIADD R180, R182, 0xfffffecb ;  /* 0xfffffecbb6b47836 */ /* 0x000fc40000000000 */
[----:B------:R-:W1:Y:S01]  /*31550*/  LDC R182, c[0x0][0x230] ;  /* 0x00008c00ffb67b82 */ /* 0x000e620000000800 */
[----:B------:R1:W-:Y:S01]  /*31560*/  LDGSTS.E [R176+-0x73ff4], desc[UR60][R8.64], !P1 ;  /* 0x8c00c00008b07fae */ /* 0x0003e2000c92187c */
[----:B--2---:R-:W-:-:S04]  /*31570*/  IMAD.WIDE R14, R4, 0x4, R196 ;  /* 0x00000004040e7825 */ /* 0x004fc800078e02c4 */
[C---:B---3--:R-:W-:Y:S01]  /*31580*/  IMAD.WIDE R12, R4.reuse, 0x4, R194 ;  /* 0x00000004040c7825 */ /* 0x048fe200078e02c2 */
[----:B------:R2:W-:Y:S03]  /*31590*/  STL.64 [R1+0x2e8], R14 ;  /* 0x0002e80e01007387 */ /* 0x0005e60000100a00 */
[----:B----4-:R-:W-:Y:S01]  /*315a0*/  IMAD.WIDE R10, R4, 0x4, R192 ;  /* 0x00000004040a7825 */ /* 0x010fe200078e02c0 */
[----:B------:R3:W-:Y:S04]  /*315b0*/  STL.64 [R1+0x2e0], R12 ;  /* 0x0002e00c01007387 */ /* 0x0007e80000100a00 */
[----:B------:R4:W-:Y:S04]  /*315c0*/  STL.64 [R1+0x2d8], R10 ;  /* 0x0002d80a01007387 */ /* 0x0009e80000100a00 */
[----:B------:R-:W4:Y:S04]  /*315d0*/  LDL.LU.64 R196, [R1+0x1970] ;  /* 0x0019700001c47983 */ /* 0x000f280000300a00 */
[----:B------:R-:W4:Y:S04]  /*315e0*/  LDL.LU.64 R194, [R1+0x1968] ;  /* 0x0019680001c27983 */ /* 0x000f280000300a00 */
[----:B------:R-:W4:Y:S01]  /*315f0*/  LDL.LU.64 R192, [R1+0x1960] ;  /* 0x0019600001c07983 */ /* 0x000f220000300a00 */
[----:B------:R-:W-:-:S02]  /*31600*/  ISETP.GE.U32.AND P0, PT, R180, 0x7ffffe4c, PT ;  /* 0x7ffffe4cb400780c */ /* 0x000fc40003f06070 */
[----:B------:R-:W-:Y:S02]  /*31610*/  IADD3 R180, R181, -0x136, RZ ;  /* 0xfffffecab5b47810 */ /* 0x000fe40007ffe0ff */
[----:B------:R-:W4:Y:S01]  /*31620*/  LDC R181, c[0x0][0x230] ;  /* 0x00008c00ffb57b82 */ /* 0x000f220000000800 */
[----:B-1----:R-:W-:-:S08]  /*31630*/  IMAD.WIDE R8, R4, 0x4, R190 ;  /* 0x0000000404087825 */ /* 0x002fd000078e02be */
[----:B------:R2:W-:Y:S04]  /*31640*/  LDGSTS.E [R179+-0x70000], desc[UR60][R14.64], !P0 ;  /* 0x900000000eb37fae */ /* 0x0005e8000c12187c */
[----:B------:R3:W-:Y:S04]  /*31650*/  LDGSTS.E [R178+-0x6c000], desc[UR60][R12.64], !P0 ;  /* 0x940000000cb27fae */ /* 0x0007e8000c12187c */
        /* <DEDUP_REMOVED lines=10> */
[----:B------:R4:W-:Y:S01]  /*31700*/  STL.64 [R1+0x2b8], R10 ;  /* 0x0002b80a01007387 */ /* 0x0009e20000100a00 */
[----:B-1----:R-:W-:-:S03]  /*31710*/  IMAD.WIDE R8, R4, 0x4, R184 ;  /* 0x0000000404087825 */ /* 0x002fc600078e02b8 */
[----:B------:R-:W4:Y:S01]  /*31720*/  LDL.LU.64 R200, [R1+0x1950] ;  /* 0x0019500001c87983 */ /* 0x000f220000300a00 */
[----:B------:R-:W1:Y:S03]  /*31730*/  LDC R184, c[0x0][0x230] ;  /* 0x00008c00ffb87b82 */ /* 0x000e660000000800 */
        /* <DEDUP_REMOVED lines=19> */
[----:B------:R-:W-:Y:S01]  /*31870*/  ISETP.GE.U32.AND P0, PT, R180, 0x7ffffe4a, PT ;  /* 0x7ffffe4ab400780c */ /* 0x000fe20003f06070 */
[----:B-1----:R-:W-:-:S12]  /*31880*/  IMAD.WIDE R8, R4, 0x4, R190 ;  /* 0x0000000404087825 */ /* 0x002fd800078e02be */
[----:B------:R2:W-:Y:S04]  /*31890*/  LDGSTS.E [R179+-0x6fff8], desc[UR60][R14.64], !P0 ;  /* 0x900080000eb37fae */ /* 0x0005e8000c12187c */
[----:B------:R3:W-:Y:S04]  /*318a0*/  LDGSTS.E [R178+-0x6bff8], desc[UR60][R12.64], !P0 ;  /* 0x940080000cb27fae */ /* 0x0007e8000c12187c */
[----:B------:R4:W-:Y:S04]  /*318b0*/  LDGSTS.E [R177+-0x67ff8], desc[UR60][R10.64], !P0 ;  /* 0x980080000ab17fae */ /* 0x0009e8000c12187c */
[----:B------:R1:W-:Y:S04]  /*318c0*/  STL.64 [R1+0x290], R8 ;  /* 0x0002900801007387 */ /* 0x0003e80000100a00 */
[----:B------:R1:W-:Y:S04]  /*318d0*/  LDGSTS.E [R176+-0x63ff8], desc[UR60][R8.64], !P0 ;  /* 0x9c00800008b07fae */ /* 0x0003e8000c12187c */
[----:B------:R-:W4:Y:S01]  /*318e0*/  LDL.LU.64 R190, [R1+0x15a0] ;  /* 0x0015a00001be7983 */ /* 0x000f220000300a00 */
[----:B--2---:R-:W-:-:S04]  /*318f0*/  IMAD.WIDE R14, R4, 0x4, R200 ;  /* 0x00000004040e7825 */ /* 0x004fc800078e02c8 */
[C---:B---3--:R-:W-:Y:S01]  /*31900*/  IMAD.WIDE R12, R4.reuse, 0x4, R198 ;  /* 0x00000004040c7825 */ /* 0x048fe200078e02c6 */
[----:B------:R-:W-:Y:S03]  /*31910*/  STL.64 [R1+0x288], R14 ;  /* 0x0002880e01007387 */ /* 0x000fe60000100a00 */
[C---:B----4-:R-:W-:Y:S01]  /*31920*/  IMAD.WIDE R10, R4.reuse, 0x4, R188 ;  /* 0x00000004040a7825 */ /* 0x050fe200078e02bc */
[----:B------:R2:W-:Y:S03]  /*31930*/  STL.64 [R1+0x280], R12 ;  /* 0x0002800c01007387 */ /* 0x0005e60000100a00 */
[C---:B-1----:R-:W-:Y:S01]  /*31940*/  IMAD.WIDE R8, R4.reuse, 0x4, R186 ;  /* 0x0000000404087825 */ /* 0x042fe200078e02ba */
[----:B------:R1:W-:Y:S04]  /*31950*/  STL.64 [R1+0x278], R10 ;  /* 0x0002780a01007387 */ /* 0x0003e80000100a00 */
[----:B------:R3:W-:Y:S04]  /*31960*/  STL.64 [R1+0x270], R8 ;  /* 0x0002700801007387 */ /* 0x0007e80000100a00 */
[----:B------:R-:W4:Y:S04]  /*31970*/  LDL.LU.64 R200, [R1+0x1598] ;  /* 0x0015980001c87983 */ /* 0x000f280000300a00 */
[----:B------:R-:W2:Y:S04]  /*31980*/  LDL.LU.64 R198, [R1+0x1590] ;  /* 0x0015900001c67983 */ /* 0x000ea80000300a00 */
[----:B------:R-:W3:Y:S04]  /*31990*/  LDL.LU.64 R188, [R1+0x1588] ;  /* 0x0015880001bc7983 */ /* 0x000ee80000300a00 */
[----:B------:R-:W3:Y:S04]  /*319a0*/  LDL.LU.64 R186, [R1+0x1580] ;  /* 0x0015800001ba7983 */ /* 0x000ee80000300a00 */
[----:B------:R-:W3:Y:S01]  /*319b0*/  LDL.LU.64 R204, [R1+0x1578] ;  /* 0x0015780001cc7983 */ /* 0x000ee20000300a00 */
[----:B------:R-:W-:-:S03]  /*319c0*/  IMAD.WIDE R238, R4, 0x4, R196 ;  /* 0x0000000404ee7825 */ /* 0x000fc600078e02c4 */
[----:B------:R-:W3:Y:S01]  /*319d0*/  LDL.LU.64 R196, [R1+0x1570] ;  /* 0x0015700001c47983 */ /* 0x000ee20000300a00 */
[----:B------:R-:W-:-:S03]  /*319e0*/  IMAD.WIDE R236, R4, 0x4, R194 ;  /* 0x0000000404ec7825 */ /* 0x000fc600078e02c2 */
[----:B------:R-:W3:Y:S01]  /*319f0*/  LDL.LU.64 R194, [R1+0x1200] ;  /* 0x0012000001c27983 */ /* 0x000ee20000300a00 */
[----:B------:R-:W-:-:S03]  /*31a00*/  IMAD.WIDE R234, R4, 0x4, R192 ;  /* 0x0000000404ea7825 */ /* 0x000fc600078e02c0 */
[----:B------:R-:W3:Y:S01]  /*31a10*/  LDL.LU.64 R192, [R1+0x11f8] ;  /* 0x0011f80001c07983 */ /* 0x000ee20000300a00 */
[----:B------:R-:W-:-:S03]  /*31a20*/  VIADD R180, R182, 0xfffffec8 ;  /* 0xfffffec8b6b47836 */ /* 0x000fc60000000000 */
[----:B------:R-:W-:Y:S01]  /*31a30*/  STL.64 [R1+0x2fa0], R238 ;  /* 0x002fa0ee01007387 */ /* 0x000fe20000100a00 */
[----:B------:R-:W1:Y:S01]  /*31a40*/  LDC R182, c[0x0][0x230] ;  /* 0x00008c00ffb67b82 */ /* 0x000e620000000800 */
[----:B------:R-:W-:Y:S02]  /*31a50*/  ISETP.GE.U32.AND P1, PT, R180, 0x7ffffe49, PT ;  /* 0x7ffffe49b400780c */ /* 0x000fe40003f26070 */
[----:B------:R-:W-:-:S04]  /*31a60*/  IADD3 R180, R181, -0x155, RZ ;  /* 0xfffffeabb5b47810 */ /* 0x000fc80007ffe0ff */
[----:B------:R-:W-:Y:S01]  /*31a70*/  ISETP.GE.U32.AND P0, PT, R180, 0x7ffffe2c, PT ;  /* 0x7ffffe2cb400780c */ /* 0x000fe20003f06070 */
[----:B------:R-:W-:Y:S01]  /*31a80*/  VIADD R180, R184, 0xfffffeaa ;  /* 0xfffffeaab8b47836 */ /* 0x000fe20000000000 */
[----:B------:R-:W-:Y:S05]  /*31a90*/  STL.64 [R1+0x2fa8], R236 ;  /* 0x002fa8ec01007387 */ /* 0x000fea0000100a00 */
[----:B------:R-:W-:Y:S04]  /*31aa0*/  LDGSTS.E [R179+-0x6fff4], desc[UR60][R14.64], !P1 ;  /* 0x9000c0000eb37fae */ /* 0x000fe8000c92187c */
[----:B------:R1:W-:Y:S04]  /*31ab0*/  LDGSTS.E [R178+-0x6bff4], desc[UR60][R12.64], !P1 ;  /* 0x9400c0000cb27fae */ /* 0x0003e8000c92187c */
[----:B------:R1:W-:Y:S04]  /*31ac0*/  LDGSTS.E [R177+-0x67ff4], desc[UR60][R10.64], !P1 ;  /* 0x9800c0000ab17fae */ /* 0x0003e8000c92187c */
[----:B------:R1:W-:Y:S01]  /*31ad0*/  LDGSTS.E [R176+-0x63ff4], desc[UR60][R8.64], !P1 ;  /* 0x9c00c00008b07fae */ /* 0x0003e2000c92187c */
[----:B------:R-:W-:Y:S01]  /*31ae0*/  IMAD.WIDE R232, R4, 0x4, R190 ;  /* 0x0000000404e87825 */ /* 0x000fe200078e02be */
[----:B------:R-:W-:Y:S01]  /*31af0*/  ISETP.GE.U32.AND P1, PT, R180, 0x7ffffe2b, PT ;  /* 0x7ffffe2bb400780c */ /* 0x000fe20003f26070 */
[----:B------:R-:W1:Y:S01]  /*31b00*/  LDC R190, c[0x0][0x230] ;  /* 0x00008c00ffbe7b82 */ /* 0x000e620000000800 */
[----:B------:R-:W-:Y:S04]  /*31b10*/  STL.64 [R1+0x2fb0], R234 ;  /* 0x002fb0ea01007387 */ /* 0x000fe80000100a00 */
[----:B------:R-:W-:Y:S01]  /*31b20*/  STL.64 [R1+0x2fb8], R232 ;  /* 0x002fb8e801007387 */ /* 0x000fe20000100a00 */
[----:B----4-:R-:W-:-:S03]  /*31b30*/  IMAD.WIDE R230, R4, 0x4, R200 ;  /* 0x0000000404e67825 */ /* 0x010fc600078e02c8 */
[----:B------:R-:W4:Y:S01]  /*31b40*/  LDL.LU.64 R202, [R1+0x11f0] ;  /* 0x0011f00001ca7983 */ /* 0x000f220000300a00 */
[----:B--2---:R-:W-:-:S03]  /*31b50*/  IMAD.WIDE R228, R4, 0x4, R198 ;  /* 0x0000000404e47825 */ /* 0x004fc600078e02c6 */
[----:B------:R-:W2:Y:S01]  /*31b60*/  LDL.LU.64 R200, [R1+0x11e0] ;  /* 0x0011e00001c87983 */ /* 0x000ea20000300a00 */
[----:B---3--:R-:W-:-:S03]  /*31b70*/  IMAD.WIDE R226, R4, 0x4, R188 ;  /* 0x0000000404e27825 */ /* 0x008fc600078e02bc */
[----:B------:R-:W-:Y:S01]  /*31b80*/  LDGSTS.E [R179+-0x60000], desc[UR60][R238.64], !P0 ;  /* 0xa0000000eeb37fae */ /* 0x000fe2000c12187c */
[----:B------:R-:W-:-:S03]  /*31b90*/  IMAD.WIDE R224, R4, 0x4, R186 ;  /* 0x0000000404e07825 */ /* 0x000fc600078e02ba */
[----:B------:R-:W3:Y:S01]  /*31ba0*/  LDL.LU.64 R188, [R1+0x11d0] ;  /* 0x0011d00001bc7983 */ /* 0x000ee20000300a00 */
[----:B------:R-:W-:-:S03]  /*31bb0*/  IMAD.WIDE R220, R4, 0x4, R196 ;  /* 0x0000000404dc7825 */ /* 0x000fc600078e02c4 */
[----:B------:R-:W4:Y:S01]  /*31bc0*/  LDL.LU.64 R186, [R1+0x11c8] ;  /* 0x0011c80001ba7983 */ /* 0x000f220000300a00 */
[----:B------:R-:W-:-:S03]  /*31bd0*/  IMAD.WIDE R218, R4, 0x4, R194 ;  /* 0x0000000404da7825 */ /* 0x000fc600078e02c2 */
[----:B------:R-:W-:Y:S01]  /*31be0*/  LDGSTS.E [R178+-0x5c000], desc[UR60][R236.64], !P0 ;  /* 0xa4000000ecb27fae */ /* 0x000fe2000c12187c */
[----:B-1----:R-:W-:Y:S01]  /*31bf0*/  IADD3 R182, R182, -0x158, RZ ;  /* 0xfffffea8b6b67810 */ /* 0x002fe20007ffe0ff */
[----:B------:R-:W1:Y:S02]  /*31c00*/  LDC R198, c[0x0][0x230] ;  /* 0x00008c00ffc67b82 */ /* 0x000e640000000800 */
[----:B------:R-:W-:Y:S04]  /*31c10*/  LDGSTS.E [R177+-0x58000], desc[UR60][R234.64], !P0 ;  /* 0xa8000000eab17fae */ /* 0x000fe8000c12187c */
[----:B------:R-:W-:Y:S01]  /*31c20*/  STL.64 [R1+0x2fc0], R230 ;  /* 0x002fc0e601007387 */ /* 0x000fe20000100a00 */
[----:B------:R-:W-:-:S04]  /*31c30*/  IMAD.WIDE R222, R4, 0x4, R204 ;  /* 0x0000000404de7825 */ /* 0x000fc800078e02cc */
[----:B------:R-:W-:Y:S01]  /*31c40*/  VIADD R181, R250, 0x100000 ;  /* 0x00100000fab57836 */ /* 0x000fe20000000000 */
[----:B------:R-:W-:Y:S01]  /*31c50*/  LDGSTS.E [R176+-0x54000], desc[UR60][R232.64], !P0 ;  /* 0xac000000e8b07fae */ /* 0x000fe2000c12187c */
[----:B------:R-:W-:Y:S01]  /*31c60*/  VIADD R206, R206, 0xfffffe89 ;  /* 0xfffffe89cece7836 */ /* 0x000fe20000000000 */
[----:B------:R-:W-:Y:S01]  /*31c70*/  IADD3 R214, R214, -0x178, RZ ;  /* 0xfffffe88d6d67810 */ /* 0x000fe20007ffe0ff */
[----:B------:R-:W-:Y:S01]  /*31c80*/  VIADD R12, R215, 0xfffffee7 ;  /* 0xfffffee7d70c7836 */ /* 0x000fe20000000000 */
[----:B------:R-:W-:Y:S01]  /*31c90*/  STL.64 [R1+0x2fc8], R228 ;  /* 0x002fc8e401007387 */ /* 0x000fe20000100a00 */
[C---:B------:R-:W-:Y:S01]  /*31ca0*/  IADD3 R14, R250.reuse, 0x100000, RZ ;  /* 0x00100000fa0e7810 */ /* 0x040fe20007ffe0ff */
[C---:B------:R-:W-:Y:S01]  /*31cb0*/  VIADD R13, R250.reuse, 0x100000 ;  /* 0x00100000fa0d7836 */ /* 0x040fe20000000000 */
[C---:B------:R-:W-:Y:S01]  /*31cc0*/  IADD3 R17, R251.reuse, 0x100000, RZ ;  /* 0x00100000fb117810 */ /* 0x040fe20007ffe0ff */
[----:B------:R-:W-:Y:S01]  /*31cd0*/  LDGSTS.E [R179+-0x5fffc], desc[UR60][R230.64], !P1 ;  /* 0xa0004000e6b37fae */ /* 0x000fe2000c92187c */
[----:B------:R-:W-:Y:S01]  /*31ce0*/  VIADD R11, R250, 0x100000 ;  /* 0x00100000fa0b7836 */ /* 0x000fe20000000000 */
[----:B------:R-:W1:Y:S02]  /*31cf0*/  LDC R9, c[0x0][0x230] ;  /* 0x00008c00ff097b82 */ /* 0x000e640000000800 */
[----:B------:R-:W-:Y:S04]  /*31d00*/  STL.64 [R1+0x2fd0], R226 ;  /* 0x002fd0e201007387 */ /* 0x000fe80000100a00 */
[----:B------:R-:W-:Y:S01]  /*31d10*/  LDGSTS.E [R178+-0x5bffc], desc[UR60][R228.64], !P1 ;  /* 0xa4004000e4b27fae */ /* 0x000fe2000c92187c */
[----:B------:R-:W-:Y:S01]  /*31d20*/  VIADD R20, R251, 0x100000 ;  /* 0x00100000fb147836 */ /* 0x000fe20000000000 */
[----:B------:R-:W1:Y:S02]  /*31d30*/  LDC R10, c[0x0][0x230] ;  /* 0x00008c00ff0a7b82 */ /* 0x000e640000000800 */
[----:B------:R-:W-:Y:S04]  /*31d40*/  STL.64 [R1+0x2fd8], R224 ;  /* 0x002fd8e001007387 */ /* 0x000fe80000100a00 */
[----:B------:R-:W-:Y:S04]  /*31d50*/  LDGSTS.E [R177+-0x57ffc], desc[UR60][R226.64], !P1 ;  /* 0xa8004000e2b17fae */ /* 0x000fe8000c92187c */
[----:B------:R-:W4:Y:S04]  /*31d60*/  LDL.LU.64 R208, [R1+0x11b8] ;  /* 0x0011b80001d07983 */ /* 0x000f280000300a00 */
[----:B------:R1:W-:Y:S04]  /*31d70*/  LDGSTS.E [R176+-0x53ffc], desc[UR60][R224.64], !P1 ;  /* 0xac004000e0b07fae */ /* 0x0003e8000c92187c */
[----:B------:R-:W4:Y:S04]  /*31d80*/  LDL.LU.64 R196, [R1+0x11b0] ;  /* 0x0011b00001c47983 */ /* 0x000f280000300a00 */
[----:B------:R-:W4:Y:S01]  /*31d90*/  LDL.LU.64 R194, [R1+0x11a8] ;  /* 0x0011a80001c27983 */ /* 0x000f220000300a00 */
[----:B-1----:R-:W-:-:S03]  /*31da0*/  IMAD.WIDE R176, R4, 0x4, R192 ;  /* 0x0000000404b07825 */ /* 0x002fc600078e02c0 */
[----:B------:R-:W4:Y:S01]  /*31db0*/  LDL.LU.64 R192, [R1+0x11a0] ;  /* 0x0011a00001c07983 */ /* 0x000f220000300a00 */
[----:B------:R-:W-:-:S05]  /*31dc0*/  VIADD R180, R183, 0xfffffea9 ;  /* 0xfffffea9b7b47836 */ /* 0x000fca0000000000 */
[----:B------:R-:W-:Y:S01]  /*31dd0*/  ISETP.GE.U32.AND P0, PT, R180, 0x7ffffe2a, PT ;  /* 0x7ffffe2ab400780c */ /* 0x000fe20003f06070 */
[----:B------:R-:W-:Y:S01]  /*31de0*/  VIADD R180, R250, 0x100000 ;  /* 0x00100000fab47836 */ /* 0x000fe20000000000 */
[----:B------:R-:W-:Y:S01]  /*31df0*/  ISETP.GE.U32.AND P1, PT, R182, 0x7ffffe29, PT ;  /* 0x7ffffe29b600780c */ /* 0x000fe20003f26070 */
[----:B------:R-:W-:Y:S04]  /*31e00*/  STL.64 [R1+0x2fe0], R222 ;  /* 0x002fe0de01007387 */ /* 0x000fe80000100a00 */
[----:B------:R-:W-:Y:S04]  /*31e10*/  STL.64 [R1+0x2ff0], R220 ;  /* 0x002ff0dc01007387 */ /* 0x000fe80000100a00 */
[----:B------:R-:W-:Y:S04]  /*31e20*/  STL.64 [R1+0x2ff8], R218 ;  /* 0x002ff8da01007387 */ /* 0x000fe80000100a00 */
[----:B------:R-:W-:Y:S04]  /*31e30*/  LDGSTS.E [R181+-0x5fff8], desc[UR60][R222.64], !P0 ;  /* 0xa0008000deb57fae */ /* 0x000fe8000c12187c */
[----:B------:R2:W-:Y:S01]  /*31e40*/  LDGSTS.E [R180+-0x5bff8], desc[UR60][R220.64], !P0 ;  /* 0xa4008000dcb47fae */ /* 0x0005e2000c12187c */
[----:B---3--:R-:W-:-:S03]  /*31e50*/  IMAD.WIDE R182, R4, 0x4, R188 ;  /* 0x0000000404b67825 */ /* 0x008fc600078e02bc */
[----:B------:R-:W-:Y:S01]  /*31e60*/  LDGSTS.E [R179+-0x57ff8], desc[UR60][R218.64], !P0 ;  /* 0xa8008000dab37fae */ /* 0x000fe2000c12187c */
[----:B------:R-:W-:-:S03]  /*31e70*/  VIADD R189, R250, 0x100000 ;  /* 0x00100000fabd7836 */ /* 0x000fc60000000000 */
[----:B------:R4:W-:Y:S04]  /*31e80*/  LDGSTS.E [R178+-0x53ff8], desc[UR60][R176.64], !P0 ;  /* 0xac008000b0b27fae */ /* 0x0009e8000c12187c */
[----:B------:R-:W-:Y:S01]  /*31e90*/  STL.64 [R1+0x3000], R176 ;  /* 0x003000b001007387 */ /* 0x000fe20000100a00 */
[----:B--2---:R-:W-:-:S03]  /*31ea0*/  IMAD.WIDE R180, R4, 0x4, R200 ;  /* 0x0000000404b47825 */ /* 0x004fc600078e02c8 */
[----:B------:R-:W2:Y:S01]  /*31eb0*/  LDL.LU.64 R216, [R1+0x1190] ;  /* 0x0011900001d87983 */ /* 0x000ea20000300a00 */
[----:B------:R-:W-:Y:S02]  /*31ec0*/  VIADD R188, R250, 0x100000 ;  /* 0x00100000fabc7836 */ /* 0x000fe40000000000 */
[----:B----4-:R-:W-:Y:S01]  /*31ed0*/  IMAD.WIDE R178, R4, 0x4, R202 ;  /* 0x0000000404b27825 */ /* 0x010fe200078e02ca */
[----:B------:R-:W3:Y:S04]  /*31ee0*/  LDL.LU.64 R204, [R1+0x1188] ;  /* 0x0011880001cc7983 */ /* 0x000ee80000300a00 */
[----:B------:R-:W4:Y:S04]  /*31ef0*/  LDL.LU.64 R202, [R1+0x10e8] ;  /* 0x0010e80001ca7983 */ /* 0x000f280000300a00 */
[----:B------:R-:W4:Y:S01]  /*31f00*/  LDL.LU.64 R200, [R1+0x10d8] ;  /* 0x0010d80001c87983 */ /* 0x000f220000300a00 */
[----:B------:R-:W-:-:S03]  /*31f10*/  IADD3 R190, R190, -0x175, RZ ;  /* 0xfffffe8bbebe7810 */ /* 0x000fc60007ffe0ff */
[----:B------:R-:W-:Y:S04]  /*31f20*/  STL.64 [R1+0x3008], R178 ;  /* 0x003008b201007387 */ /* 0x000fe80000100a00 */
[----:B------:R-:W-:Y:S04]  /*31f30*/  STL.64 [R1+0x3010], R180 ;  /* 0x003010b401007387 */ /* 0x000fe80000100a00 */
[----:B------:R-:W-:Y:S04]  /*31f40*/  LDGSTS.E [R189+-0x5fff4], desc[UR60][R178.64], !P1 ;  /* 0xa000c000b2bd7fae */ /* 0x000fe8000c92187c */
[----:B------:R-:W-:Y:S04]  /*31f50*/  STL.64 [R1+0x3018], R182 ;  /* 0x003018b601007387 */ /* 0x000fe80000100a00 */
[----:B------:R-:W-:Y:S01]  /*31f60*/  LDGSTS.E [R188+-0x5bff4], desc[UR60][R180.64], !P1 ;  /* 0xa400c000b4bc7fae */ /* 0x000fe2000c92187c */
[----:B------:R-:W-:Y:S01]  /*31f70*/  ISETP.GE.U32.AND P0, PT, R190, 0x7ffffe0c, PT ;  /* 0x7ffffe0cbe00780c */ /* 0x000fe20003f06070 */
[----:B------:R-:W-:Y:S01]  /*31f80*/  IMAD.WIDE R184, R4, 0x4, R186 ;  /* 0x0000000404b87825 */ /* 0x000fe200078e02ba */
[----:B------:R-:W-:-:S03]  /*31f90*/  IADD3 R187, R250, 0x100000, RZ ;  /* 0x00100000fabb7810 */ /* 0x000fc60007ffe0ff */
[----:B------:R-:W-:Y:S01]  /*31fa0*/  VIADD R186, R250, 0x100000 ;  /* 0x00100000faba7836 */ /* 0x000fe20000000000 */
        /* <DEDUP_REMOVED lines=8> */
[----:B------:R-:W-:-:S03]  /*32030*/  IMAD.WIDE R188, R4, 0x4, R196 ;  /* 0x0000000404bc7825 */ /* 0x000fc600078e02c4 */
[----:B------:R-:W-:Y:S01]  /*32040*/  STL.64 [R1+0x3028], R186 ;  /* 0x003028ba01007387 */ /* 0x000fe20000100a00 */
[----:B------:R-:W-:-:S03]  /*32050*/  IMAD.WIDE R190, R4, 0x4, R194 ;  /* 0x0000000404be7825 */ /* 0x000fc600078e02c2 */
[----:B------:R-:W-:Y:S01]  /*32060*/  STL.64 [R1+0x3030], R188 ;  /* 0x003030bc01007387 */ /* 0x000fe20000100a00 */
[----:B------:R-:W-:-:S03]  /*32070*/  IMAD.WIDE R192, R4, 0x4, R192 ;  /* 0x0000000404c07825 */ /* 0x000fc600078e02c0 */
[----:B------:R-:W-:Y:S04]  /*32080*/  STL.64 [R1+0x3038], R190 ;  /* 0x003038be01007387 */ /* 0x000fe80000100a00 */
[----:B------:R-:W-:Y:S04]  /*32090*/  STL.64 [R1+0x3040], R192 ;  /* 0x003040c001007387 */ /* 0x000fe80000100a00 */
[----:B------:R-:W4:Y:S04]  /*320a0*/  LDL.LU.64 R172, [R1+0x1080] ;  /* 0x0010800001ac7983 */ /* 0x000f280000300a00 */
[----:B------:R-:W4:Y:S04]  /*320b0*/  LDL.LU.64 R174, [R1+0x1068] ;  /* 0x0010680001ae7983 */ /* 0x000f280000300a00 */
[----:B------:R-:W4:Y:S01]  /*320c0*/  LDL.LU.64 R158, [R1+0x1048] ;  /* 0x00104800019e7983 */ /* 0x000f220000300a00 */
[----:B------:R-:W-:Y:S01]  /*320d0*/  VIADD R198, R198, 0xfffffe8a ;  /* 0xfffffe8ac6c67836 */ /* 0x000fe20000000000 */
[C---:B------:R-:W-:Y:S01]  /*320e0*/  IADD3 R197, R250.reuse, 0x100000, RZ ;  /* 0x00100000fac57810 */ /* 0x040fe20007ffe0ff */
[C---:B------:R-:W-:Y:S01]  /*320f0*/  VIADD R196, R250.reuse, 0x100000 ;  /* 0x00100000fac47836 */ /* 0x040fe20000000000 */
[C---:B------:R-:W-:Y:S01]  /*32100*/  IADD3 R194, R250.reuse, 0x100000, RZ ;  /* 0x00100000fac27810 */ /* 0x040fe20007ffe0ff */
[----:B------:R-:W-:Y:S01]  /*32110*/  VIADD R195, R250, 0x100000 ;  /* 0x00100000fac37836 */ /* 0x000fe20000000000 */
[----:B------:R-:W-:Y:S01]  /*32120*/  ISETP.GE.U32.AND P1, PT, R198, 0x7ffffe0b, PT ;  /* 0x7ffffe0bc600780c */ /* 0x000fe20003f26070 */
[----:B------:R-:W-:Y:S04]  /*32130*/  LDGSTS.E [R197+-0x50000], desc[UR60][R186.64], !P0 ;  /* 0xb0000000bac57fae */ /* 0x000fe8000c12187c */
[----:B------:R3:W-:Y:S04]  /*32140*/  LDGSTS.E [R196+-0x4c000], desc[UR60][R188.64], !P0 ;  /* 0xb4000000bcc47fae */ /* 0x0007e8000c12187c */
[----:B------:R-:W-:Y:S04]  /*32150*/  LDGSTS.E [R195+-0x48000], desc[UR60][R190.64], !P0 ;  /* 0xb8000000bec37fae */ /* 0x000fe8000c12187c */
[----:B------:R2:W-:Y:S01]  /*32160*/  LDGSTS.E [R194+-0x44000], desc[UR60][R192.64], !P0 ;  /* 0xbc000000c0c27fae */ /* 0x0005e2000c12187c */
[----:B------:R-:W-:Y:S01]  /*32170*/  ISETP.GE.U32.AND P0, PT, R206, 0x7ffffe0a, PT ;  /* 0x7ffffe0ace00780c */ /* 0x000fe20003f06070 */
[----:B---3--:R-:W-:Y:S01]  /*32180*/  IMAD.WIDE R196, R4, 0x4, R204 ;  /* 0x0000000404c47825 */ /* 0x008fe200078e02cc */
[----:B------:R-:W-:-:S03]  /*32190*/  IADD3 R204, R250, 0x100000, RZ ;  /* 0x00100000facc7810 */ /* 0x000fc60007ffe0ff */
[----:B--2---:R-:W-:Y:S02]  /*321a0*/  IMAD.WIDE R194, R4, 0x4, R216 ;  /* 0x0000000404c27825 */ /* 0x004fe400078e02d8 */
[----:B------:R-:W2:Y:S02]  /*321b0*/  LDL.LU.64 R216, [R1+0x1000] ;  /* 0x0010000001d87983 */ /* 0x000ea40000300a00 */
[----:B------:R-:W-:Y:S02]  /*321c0*/  VIADD R205, R250, 0x100000 ;  /* 0x00100000facd7836 */ /* 0x000fe40000000000 */
[----:B----4-:R-:W-:-:S03]  /*321d0*/  IMAD.WIDE R198, R4, 0x4, R202 ;  /* 0x0000000404c67825 */ /* 0x010fc600078e02ca */
[----:B------:R-:W-:Y:S01]  /*321e0*/  LDGSTS.E [R205+-0x4fffc], desc[UR60][R194.64], !P1 ;  /* 0xb0004000c2cd7fae */ /* 0x000fe2000c92187c */
[----:B------:R-:W-:Y:S02]  /*321f0*/  VIADD R203, R250, 0x100000 ;  /* 0x00100000facb7836 */ /* 0x000fe40000000000 */
[----:B------:R-:W-:Y:S01]  /*32200*/  IMAD.WIDE R200, R4, 0x4, R200 ;  /* 0x0000000404c87825 */ /* 0x000fe200078e02c8 */
[----:B------:R-:W-:Y:S03]  /*32210*/  LDGSTS.E [R204+-0x4bffc], desc[UR60][R196.64], !P1 ;  /* 0xb4004000c4cc7fae */ /* 0x000fe6000c92187c */
[----:B------:R-:W-:Y:S01]  /*32220*/  VIADD R202, R250, 0x100000 ;  /* 0x00100000faca7836 */ /* 0x000fe20000000000 */
[----:B------:R-:W-:Y:S04]  /*32230*/  LDGSTS.E [R203+-0x47ffc], desc[UR60][R198.64], !P1 ;  /* 0xb8004000c6cb7fae */ /* 0x000fe8000c92187c */
[----:B------:R1:W-:Y:S04]  /*32240*/  LDGSTS.E [R202+-0x43ffc], desc[UR60][R200.64], !P1 ;  /* 0xbc004000c8ca7fae */ /* 0x0003e8000c92187c */
[----:B------:R-:W-:Y:S04]  /*32250*/  STL.64 [R1+0x3048], R194 ;  /* 0x003048c201007387 */ /* 0x000fe80000100a00 */
[----:B------:R-:W-:Y:S04]  /*32260*/  STL.64 [R1+0x3050], R196 ;  /* 0x003050c401007387 */ /* 0x000fe80000100a00 */
[----:B------:R-:W-:Y:S04]  /*32270*/  STL.64 [R1+0x3058], R198 ;  /* 0x003058c601007387 */ /* 0x000fe80000100a00 */
[----:B------:R-:W-:Y:S04]  /*32280*/  STL.64 [R1+0x3060], R200 ;  /* 0x003060c801007387 */ /* 0x000fe80000100a00 */
[----:B------:R-:W3:Y:S04]  /*32290*/  LDL.LU.64 R162, [R1+0x1d18] ;  /* 0x001d180001a27983 */ /* 0x000ee80000300a00 */
[----:B------:R-:W4:Y:S04]  /*322a0*/  LDL.LU.64 R164, [R1+0x1d10] ;  /* 0x001d100001a47983 */ /* 0x000f280000300a00 */
[----:B------:R-:W4:Y:S04]  /*322b0*/  LDL.LU.64 R166, [R1+0x1d08] ;  /* 0x001d080001a67983 */ /* 0x000f280000300a00 */
[----:B------:R-:W4:Y:S01]  /*322c0*/  LDL.LU.64 R168, [R1+0x1d00] ;  /* 0x001d000001a87983 */ /* 0x000f220000300a00 */
[----:B------:R-:W-:Y:S01]  /*322d0*/  ISETP.GE.U32.AND P1, PT, R214, 0x7ffffe09, PT ;  /* 0x7ffffe09d600780c */ /* 0x000fe20003f26070 */
[----:B-1----:R-:W-:-:S04]  /*322e0*/  IMAD.WIDE R202, R4, 0x4, R170 ;  /* 0x0000000404ca7825 */ /* 0x002fc800078e02aa */
[----:B------:R-:W-:-:S04]  /*322f0*/  IMAD.WIDE R204, R4, 0x4, R212 ;  /* 0x0000000404cc7825 */ /* 0x000fc800078e02d4 */
[----:B------:R-:W-:Y:S02]  /*32300*/  VIADD R213, R250, 0x100000 ;  /* 0x00100000fad57836 */ /* 0x000fe40000000000 */
[----:B------:R-:W-:Y:S01]  /*32310*/  IMAD.WIDE R206, R4, 0x4, R210 ;  /* 0x0000000404ce7825 */ /* 0x000fe200078e02d2 */
[C---:B------:R-:W-:Y:S02]  /*32320*/  IADD3 R211, R250.reuse, 0x100000, RZ ;  /* 0x00100000fad37810 */ /* 0x040fe40007ffe0ff */
[----:B------:R-:W-:Y:S01]  /*32330*/  LDGSTS.E [R213+-0x4fff8], desc[UR60][R202.64], !P0 ;  /* 0xb0008000cad57fae */ /* 0x000fe2000c12187c */
[C---:B------:R-:W-:Y:S02]  /*32340*/  VIADD R212, R250.reuse, 0x100000 ;  /* 0x00100000fad47836 */ /* 0x040fe40000000000 */
[----:B------:R-:W-:-:S03]  /*32350*/  VIADD R210, R250, 0x100000 ;  /* 0x00100000fad27836 */ /* 0x000fc60000000000 */
[----:B------:R-:W-:Y:S04]  /*32360*/  LDGSTS.E [R212+-0x4bff8], desc[UR60][R204.64], !P0 ;  /* 0xb4008000ccd47fae */ /* 0x000fe8000c12187c */
[----:B------:R-:W-:Y:S01]  /*32370*/  LDGSTS.E [R211+-0x47ff8], desc[UR60][R206.64], !P0 ;  /* 0xb8008000ced37fae */ /* 0x000fe2000c12187c */
[----:B------:R-:W-:-:S03]  /*32380*/  IMAD.WIDE R208, R4, 0x4, R208 ;  /* 0x0000000404d07825 */ /* 0x000fc600078e02d0 */
[----:B------:R-:W-:Y:S04]  /*32390*/  STL.64 [R1+0x3068], R202 ;  /* 0x003068ca01007387 */ /* 0x000fe80000100a00 */
[----:B------:R1:W-:Y:S04]  /*323a0*/  LDGSTS.E [R210+-0x43ff8], desc[UR60][R208.64], !P0 ;  /* 0xbc008000d0d27fae */ /* 0x0003e8000c12187c */
[----:B------:R-:W-:Y:S04]  /*323b0*/  STL.64 [R1+0x3070], R204 ;  /* 0x003070cc01007387 */ /* 0x000fe80000100a00 */
[----:B------:R-:W-:Y:S04]  /*323c0*/  STL.64 [R1+0x3078], R206 ;  /* 0x003078ce01007387 */ /* 0x000fe80000100a00 */
[----:B------:R-:W-:Y:S01]  /*323d0*/  STL.64 [R1+0x3080], R208 ;  /* 0x003080d001007387 */ /* 0x000fe20000100a00 */
[----:B-1----:R-:W-:-:S05]  /*323e0*/  IMAD.WIDE R210, R4, 0x4, R172 ;  /* 0x0000000404d27825 */ /* 0x002fca00078e02ac */
[----:B------:R-:W-:Y:S01]  /*323f0*/  STL.64 [R1+0x3088], R210 ;  /* 0x003088d201007387 */ /* 0x000fe20000100a00 */
[----:B------:R-:W-:-:S03]  /*32400*/  IMAD.WIDE R212, R4, 0x4, R174 ;  /* 0x0000000404d47825 */ /* 0x000fc600078e02ae */
[----:B------:R-:W4:Y:S04]  /*32410*/  LDL.LU.64 R170, [R1+0x1cf8] ;  /* 0x001cf80001aa7983 */ /* 0x000f280000300a00 */
[----:B------:R-:W4:Y:S04]  /*32420*/  LDL.LU.64 R172, [R1+0x1cf0] ;  /* 0x001cf00001ac7983 */ /* 0x000f280000300a00 */
[----:B------:R-:W4:Y:S01]  /*32430*/  LDL.LU.64 R174, [R1+0x1ce8] ;  /* 0x001ce80001ae7983 */ /* 0x000f220000300a00 */
[----:B------:R-:W-:-:S03]  /*32440*/  IMAD.WIDE R214, R4, 0x4, R158 ;  /* 0x0000000404d67825 */ /* 0x000fc600078e029e */
[----:B------:R-:W-:Y:S04]  /*32450*/  STL.64 [R1+0x3090], R212 ;  /* 0x003090d401007387 */ /* 0x000fe80000100a00 */
[----:B------:R-:W4:Y:S01]  /*32460*/  LDL.LU.64 R158, [R1+0x1ce0] ;  /* 0x001ce000019e7983 */ /* 0x000f220000300a00 */
[----:B------:R-:W-:-:S03]  /*32470*/  ISETP.GE.U32.AND P0, PT, R12, 0x7ffffe68, PT ;  /* 0x7ffffe680c00780c */ /* 0x000fc60003f06070 */
[----:B------:R-:W-:Y:S01]  /*32480*/  LDGSTS.E [R14+-0x4fff4], desc[UR60][R210.64], !P1 ;  /* 0xb000c000d20e7fae */ /* 0x000fe2000c92187c */
[----:B------:R-:W-:-:S03]  /*32490*/  IADD3 R8, R250, 0x100000, RZ ;  /* 0x00100000fa087810 */ /* 0x000fc60007ffe0ff */
[----:B------:R-:W-:Y:S04]  /*324a0*/  STL.64 [R1+0x3098], R214 ;  /* 0x003098d601007387 */ /* 0x000fe80000100a00 */
[----:B------:R-:W-:Y:S04]  /*324b0*/  LDGSTS.E [R13+-0x4bff4], desc[UR60][R212.64], !P1 ;  /* 0xb400c000d40d7fae */ /* 0x000fe8000c92187c */
[----:B------:R1:W-:Y:S01]  /*324c0*/  LDGSTS.E [R11+-0x47ff4], desc[UR60][R214.64], !P1 ;  /* 0xb800c000d60b7fae */ /* 0x0003e2000c92187c */
[----:B--2---:R-:W-:-:S05]  /*324d0*/  IMAD.WIDE R216, R4, 0x4, R216 ;  /* 0x0000000404d87825 */ /* 0x004fca00078e02d8 */
[----:B------:R-:W-:Y:S01]  /*324e0*/  STL.64 [R1+0x30a0], R216 ;  /* 0x0030a0d801007387 */ /* 0x000fe20000100a00 */
[----:B-1----:R-:W-:-:S03]  /*324f0*/  VIADD R11, R251, 0x100000 ;  /* 0x00100000fb0b7836 */ /* 0x002fc60000000000 */
[----:B------:R1:W-:Y:S01]  /*32500*/  LDGSTS.E [R8+-0x43ff4], desc[UR60][R216.64], !P1 ;  /* 0xbc00c000d8087fae */ /* 0x0003e2000c92187c */
[----:B------:R-:W-:Y:S02]  /*32510*/  VIADD R16, R9, 0xfffffee6 ;  /* 0xfffffee609107836 */ /* 0x000fe40000000000 */
[C---:B---3--:R-:W-:Y:S01]  /*32520*/  IMAD.WIDE R22, R4.reuse, 0x4, R162 ;  /* 0x0000000404167825 */ /* 0x048fe200078e02a2 */
[----:B-1----:R-:W1:Y:S03]  /*32530*/  LDC R8, c[0x0][0x230] ;  /* 0x00008c00ff087b82 */ /* 0x002e660000000800 */
[C---:B----4-:R-:W-:Y:S01]  /*32540*/  IMAD.WIDE R18, R4.reuse, 0x4, R164 ;  /* 0x0000000404127825 */ /* 0x050fe200078e02a4 */
[----:B------:R2:W-:Y:S03]  /*32550*/  STL.64 [R1+0x580], R22 ;  /* 0x0005801601007387 */ /* 0x0005e60000100a00 */
[C---:B------:R-:W-:Y:S01]  /*32560*/  IMAD.WIDE R14, R4.reuse, 0x4, R166 ;  /* 0x00000004040e7825 */ /* 0x040fe200078e02a6 */
[----:B------:R3:W-:Y:S04]  /*32570*/  STL.64 [R1+0x578], R18 ;  /* 0x0005781201007387 */ /* 0x0007e80000100a00 */
[----:B------:R4:W-:Y:S01]  /*32580*/  STL.64 [R1+0x1000], R14 ;  /* 0x0010000e01007387 */ /* 0x0009e20000100a00 */
[----:B------:R-:W-:-:S03]  /*32590*/  IMAD.WIDE R12, R4, 0x4, R168 ;  /* 0x00000004040c7825 */ /* 0x000fc600078e02a8 */
[----:B------:R-:W4:Y:S04]  /*325a0*/  LDL.LU.64 R162, [R1+0x1cd8] ;  /* 0x001cd80001a27983 */ /* 0x000f280000300a00 */
[----:B------:R-:W4:Y:S04]  /*325b0*/  LDL.LU.64 R164, [R1+0x1cd0] ;  /* 0x001cd00001a47983 */ /* 0x000f280000300a00 */
[----:B------:R-:W4:Y:S04]  /*325c0*/  LDL.LU.64 R166, [R1+0x1cc8] ;  /* 0x001cc80001a67983 */ /* 0x000f280000300a00 */
[----:B------:R-:W-:Y:S04]  /*325d0*/  LDGSTS.E [R20+-0x80000], desc[UR60][R22.64], !P0 ;  /* 0x8000000016147fae */ /* 0x000fe8000c12187c */
[----:B------:R-:W-:Y:S04]  /*325e0*/  LDGSTS.E [R17+-0x7c000], desc[UR60][R18.64], !P0 ;  /* 0x8400000012117fae */ /* 0x000fe8000c12187c */
[----:B------:R-:W-:Y:S04]  /*325f0*/  LDGSTS.E [R11+-0x78000], desc[UR60][R14.64], !P0 ;  /* 0x880000000e0b7fae */ /* 0x000fe8000c12187c */
[----:B------:R1:W-:Y:S04]  /*32600*/  STL.64 [R1+0x1048], R12 ;  /* 0x0010480c01007387 */ /* 0x0003e80000100a00 */
[----:B------:R-:W4:Y:S01]  /*32610*/  LDL.LU.64 R168, [R1+0x1cc0] ;  /* 0x001cc00001a87983 */ /* 0x000f220000300a00 */
[----:B------:R-:W-:-:S05]  /*32620*/  VIADD R9, R251, 0x100000 ;  /* 0x00100000fb097836 */ /* 0x000fca0000000000 */
[----:B------:R2:W-:Y:S01]  /*32630*/  LDGSTS.E [R9+-0x74000], desc[UR60][R12.64], !P0 ;  /* 0x8c0000000c097fae */ /* 0x0005e2000c12187c */
[----:B------:R-:W-:Y:S01]  /*32640*/  ISETP.GE.U32.AND P1, PT, R16, 0x7ffffe67, PT ;  /* 0x7ffffe671000780c */ /* 0x000fe20003f26070 */
[----:B--2---:R-:W2:Y:S01]  /*32650*/  LDC R9, c[0x0][0x230] ;  /* 0x00008c00ff097b82 */ /* 0x004ea20000000800 */
[----:B------:R-:W-:-:S04]  /*32660*/  IMAD.WIDE R22, R4, 0x4, R170 ;  /* 0x0000000404167825 */ /* 0x000fc800078e02aa */
[C---:B---3--:R-:W-:Y:S01]  /*32670*/  IMAD.WIDE R18, R4.reuse, 0x4, R172 ;  /* 0x0000000404127825 */ /* 0x048fe200078e02ac */
[----:B------:R3:W-:Y:S03]  /*32680*/  STL.64 [R1+0x570], R22 ;  /* 0x0005701601007387 */ /* 0x0007e60000100a00 */
[C---:B----4-:R-:W-:Y:S01]  /*32690*/  IMAD.WIDE R14, R4.reuse, 0x4, R174 ;  /* 0x00000004040e7825 */ /* 0x050fe200078e02ae */
[----:B------:R4:W-:Y:S04]  /*326a0*/  STL.64 [R1+0x1080], R18 ;  /* 0x0010801201007387 */ /* 0x0009e80000100a00 */
[----:B------:R2:W-:Y:S04]  /*326b0*/  STL.64 [R1+0x10b8], R14 ;  /* 0x0010b80e01007387 */ /* 0x0005e80000100a00 */
[----:B------:R-:W2:Y:S04]  /*326c0*/  LDL.LU.64 R170, [R1+0x1cb8] ;  /* 0x001cb80001aa7983 */ /* 0x000ea80000300a00 */
[----:B------:R-:W2:Y:S04]  /*326d0*/  LDL.LU.64 R172, [R1+0x1168] ;  /* 0x0011680001ac7983 */ /* 0x000ea80000300a00 */
[----:B------:R-:W2:Y:S01]  /*326e0*/  LDL.LU.64 R174, [R1+0x1178] ;  /* 0x0011780001ae7983 */ /* 0x000ea20000300a00 */
[----:B-1----:R-:W-:Y:S01]  /*326f0*/  IMAD.WIDE R12, R4, 0x4, R158 ;  /* 0x00000004040c7825 */ /* 0x002fe200078e029e */
[----:B------:R-:W-:-:S02]  /*32700*/  IADD3 R16, R10, -0x11b, RZ ;  /* 0xfffffee50a107810 */ /* 0x000fc40007ffe0ff */
[----:B------:R3:W-:Y:S04]  /*32710*/  LDGSTS.E [R20+-0x7fffc], desc[UR60][R22.64], !P1 ;  /* 0x8000400016147fae */ /* 0x0007e8000c92187c */
[----:B------:R1:W-:Y:S04]  /*32720*/  STL.64 [R1+0x10c0], R12 ;  /* 0x0010c00c01007387 */ /* 0x0003e80000100a00 */
[----:B------:R-:W2:Y:S01]  /*32730*/  LDL.LU.64 R158, [R1+0x1180] ;  /* 0x00118000019e7983 */ /* 0x000ea20000300a00 */
[----:B------:R-:W-:-:S03]  /*32740*/  ISETP.GE.U32.AND P0, PT, R16, 0x7ffffe66, PT ;  /* 0x7ffffe661000780c */ /* 0x000fc60003f06070 */
[----:B------:R-:W-:Y:S01]  /*32750*/  LDGSTS.E [R17+-0x7bffc], desc[UR60][R18.64], !P1 ;  /* 0x8400400012117fae */ /* 0x000fe2000c92187c */
[----:B------:R-:W-:-:S03]  /*32760*/  VIADD R10, R251, 0x100000 ;  /* 0x00100000fb0a7836 */ /* 0x000fc60000000000 */
[----:B------:R-:W-:Y:S04]  /*32770*/  LDGSTS.E [R11+-0x77ffc], desc[UR60][R14.64], !P1 ;  /* 0x880040000e0b7fae */ /* 0x000fe8000c92187c */
[----:B------:R1:W-:Y:S01]  /*32780*/  LDGSTS.E [R10+-0x73ffc], desc[UR60][R12.64], !P1 ;  /* 0x8c0040000c0a7fae */ /* 0x0003e2000c92187c */
[C---:B---3--:R-:W-:Y:S01]  /*32790*/  IMAD.WIDE R22, R4.reuse, 0x4, R162 ;  /* 0x0000000404167825 */ /* 0x048fe200078e02a2 */
[----:B-1----:R-:W1:Y:S03]  /*327a0*/  LDC R10, c[0x0][0x230] ;  /* 0x00008c00ff0a7b82 */ /* 0x002e660000000800 */
[C---:B----4-:R-:W-:Y:S01]  /*327b0*/  IMAD.WIDE R18, R4.reuse, 0x4, R164 ;  /* 0x0000000404127825 */ /* 0x050fe200078e02a4 */
[----:B------:R3:W-:Y:S03]  /*327c0*/  STL.64 [R1+0x1068], R22 ;  /* 0x0010681601007387 */ /* 0x0007e60000100a00 */
[C---:B--2---:R-:W-:Y:S01]  /*327d0*/  IMAD.WIDE R14, R4.reuse, 0x4, R166 ;  /* 0x00000004040e7825 */ /* 0x044fe200078e02a6 */
[----:B------:R2:W-:Y:S04]  /*327e0*/  STL.64 [R1+0x10d0], R18 ;  /* 0x0010d01201007387 */ /* 0x0005e80000100a00 */
[----:B------:R4:W-:Y:S04]  /*327f0*/  STL.64 [R1+0x10d8], R14 ;  /* 0x0010d80e01007387 */ /* 0x0009e80000100a00 */
[----:B------:R-:W4:Y:S04]  /*32800*/  LDL.LU.64 R162, [R1+0x1150] ;  /* 0x0011500001a27983 */ /* 0x000f280000300a00 */
[----:B------:R-:W4:Y:S04]  /*32810*/  LDL.LU.64 R164, [R1+0x1930] ;  /* 0x0019300001a47983 */ /* 0x000f280000300a00 */
[----:B------:R-:W4:Y:S01]  /*32820*/  LDL.LU.64 R166, [R1+0x1928] ;  /* 0x0019280001a67983 */ /* 0x000f220000300a00 */
[----:B------:R-:W-:-:S03]  /*32830*/  IMAD.WIDE R12, R4, 0x4, R168 ;  /* 0x00000004040c7825 */ /* 0x000fc600078e02a8 */
[----:B------:R3:W-:Y:S04]  /*32840*/  LDGSTS.E [R20+-0x7fff8], desc[UR60][R22.64], !P0 ;  /* 0x8000800016147fae */ /* 0x0007e8000c12187c */
[----:B------:R2:W-:Y:S04]  /*32850*/  LDGSTS.E [R17+-0x7bff8], desc[UR60][R18.64], !P0 ;  /* 0x8400800012117fae */ /* 0x0005e8000c12187c */
[----:B------:R4:W-:Y:S04]  /*32860*/  LDGSTS.E [R11+-0x77ff8], desc[UR60][R14.64], !P0 ;  /* 0x880080000e0b7fae */ /* 0x0009e8000c12187c */
[----:B------:R1:W-:Y:S04]  /*32870*/  STL.64 [R1+0x10e8], R12 ;  /* 0x0010e80c01007387 */ /* 0x0003e80000100a00 */
[----:B------:R-:W4:Y:S01]  /*32880*/  LDL.LU.64 R168, [R1+0x1920] ;  /* 0x0019200001a87983 */ /* 0x000f220000300a00 */
[----:B------:R-:W-:Y:S01]  /*32890*/  VIADD R16, R8, 0xfffffee4 ;  /* 0xfffffee408107836 */ /* 0x000fe20000000000 */
[----:B------:R-:W-:-:S05]  /*328a0*/  IADD3 R8, R251, 0x100000, RZ ;  /* 0x00100000fb087810 */ /* 0x000fca0007ffe0ff */
[----:B------:R1:W-:Y:S01]  /*328b0*/  LDGSTS.E [R8+-0x73ff8], desc[UR60][R12.64], !P0 ;  /* 0x8c0080000c087fae */ /* 0x0003e2000c12187c */
[----:B---3--:R-:W-:-:S04]  /*328c0*/  IMAD.WIDE R22, R4, 0x4, R170 ;  /* 0x0000000404167825 */ /* 0x008fc800078e02aa */
[C---:B--2---:R-:W-:Y:S01]  /*328d0*/  IMAD.WIDE R18, R4.reuse, 0x4, R172 ;  /* 0x0000000404127825 */ /* 0x044fe200078e02ac */
[----:B------:R2:W-:Y:S03]  /*328e0*/  STL.64 [R1+0x10c8], R22 ;  /* 0x0010c81601007387 */ /* 0x0005e60000100a00 */
[----:B----4-:R-:W-:Y:S01]  /*328f0*/  IMAD.WIDE R14, R4, 0x4, R174 ;  /* 0x00000004040e7825 */ /* 0x010fe200078e02ae */
[----:B------:R3:W-:Y:S01]  /*32900*/  STL.64 [R1+0x1168], R18 ;  /* 0x0011681201007387 */ /* 0x0007e20000100a00 */
[----:B------:R-:W-:Y:S01]  /*32910*/  ISETP.GE.U32.AND P1, PT, R16, 0x7ffffe65, PT ;  /* 0x7ffffe651000780c */ /* 0x000fe20003f26070 */
[----:B-1----:R-:W1:Y:S02]  /*32920*/  LDC R8, c[0x0][0x230] ;  /* 0x00008c00ff087b82 */ /* 0x002e640000000800 */
[----:B------:R4:W-:Y:S04]  /*32930*/  STL.64 [R1+0x1178], R14 ;  /* 0x0011780e01007387 */ /* 0x0009e80000100a00 */
[----:B------:R-:W4:Y:S04]  /*32940*/  LDL.LU.64 R170, [R1+0x1918] ;  /* 0x0019180001aa7983 */ /* 0x000f280000300a00 */
[----:B------:R-:W4:Y:S04]  /*32950*/  LDL.LU.64 R172, [R1+0x1910] ;  /* 0x0019100001ac7983 */ /* 0x000f280000300a00 */
[----:B------:R-:W4:Y:S01]  /*32960*/  LDL.LU.64 R174, [R1+0x1908] ;  /* 0x0019080001ae7983 */ /* 0x000f220000300a00 */
[----:B------:R-:W-:-:S03]  /*32970*/  IMAD.WIDE R12, R4, 0x4, R158 ;  /* 0x00000004040c7825 */ /* 0x000fc600078e029e */
[----:B------:R2:W-:Y:S04]  /*32980*/  LDGSTS.E [R20+-0x7fff4], desc[UR60][R22.64], !P1 ;  /* 0x8000c00016147fae */ /* 0x0005e8000c92187c */
[----:B------:R1:W-:Y:S04]  /*32990*/  STL.64 [R1+0x1180], R12 ;  /* 0x0011800c01007387 */ /* 0x0003e80000100a00 */
[----:B------:R-:W4:Y:S01]  /*329a0*/  LDL.LU.64 R158, [R1+0x1900] ;  /* 0x00190000019e7983 */ /* 0x000f220000300a00 */
[----:B------:R-:W-:-:S03]  /*329b0*/  VIADD R16, R9, 0xfffffec7 ;  /* 0xfffffec709107836 */ /* 0x000fc60000000000 */
[----:B------:R3:W-:Y:S02]  /*329c0*/  LDGSTS.E [R17+-0x7bff4], desc[UR60][R18.64], !P1 ;  /* 0x8400c00012117fae */ /* 0x0007e4000c92187c */
[----:B------:R-:W-:Y:S02]  /*329d0*/  ISETP.GE.U32.AND P0, PT, R16, 0x7ffffe48, PT ;  /* 0x7ffffe481000780c */ /* 0x000fe40003f06070 */
[----:B------:R-:W-:Y:S01]  /*329e0*/  LDGSTS.E [R11+-0x77ff4], desc[UR60][R14.64], !P1 ;  /* 0x8800c0000e0b7fae */ /* 0x000fe2000c92187c */
[----:B------:R-:W-:-:S05]  /*329f0*/  VIADD R9, R251, 0x100000 ;  /* 0x00100000fb097836 */ /* 0x000fca0000000000 */
[----:B------:R1:W-:Y:S01]  /*32a00*/  LDGSTS.E [R9+-0x73ff4], desc[UR60][R12.64], !P1 ;  /* 0x8c00c0000c097fae */ /* 0x0003e2000c92187c */
[----:B--2---:R-:W-:-:S04]  /*32a10*/  IMAD.WIDE R22, R4, 0x4, R162 ;  /* 0x0000000404167825 */ /* 0x004fc800078e02a2 */
[----:B---3--:R-:W-:Y:S01]  /*32a20*/  IMAD.WIDE R18, R4, 0x4, R164 ;  /* 0x0000000404127825 */ /* 0x008fe200078e02a4 */
[----:B------:R2:W-:Y:S01]  /*32a30*/  STL.64 [R1+0x1150], R22 ;  /* 0x0011501601007387 */ /* 0x0005e20000100a00 */
[----:B------:R-:W-:Y:S01]  /*32a40*/  IADD3 R16, R10, -0x13a, RZ ;  /* 0xfffffec60a107810 */ /* 0x000fe20007ffe0ff */
[----:B-1----:R-:W1:Y:S01]  /*32a50*/  LDC R9, c[0x0][0x230] ;  /* 0x00008c00ff097b82 */ /* 0x002e620000000800 */
[C---:B----4-:R-:W-:Y:S01]  /*32a60*/  IMAD.WIDE R14, R4.reuse, 0x4, R166 ;  /* 0x00000004040e7825 */ /* 0x050fe200078e02a6 */
[----:B------:R3:W-:Y:S04]  /*32a70*/  STL.64 [R1+0x1190], R18 ;  /* 0x0011901201007387 */ /* 0x0007e80000100a00 */
[----:B------:R4:W-:Y:S04]  /*32a80*/  STL.64 [R1+0x11a0], R14 ;  /* 0x0011a00e01007387 */ /* 0x0009e80000100a00 */
[----:B------:R-:W4:Y:S04]  /*32a90*/  LDL.LU.64 R162, [R1+0x18f8] ;  /* 0x0018f80001a27983 */ /* 0x000f280000300a00 */
[----:B------:R-:W4:Y:S04]  /*32aa0*/  LDL.LU.64 R164, [R1+0x18f0] ;  /* 0x0018f00001a47983 */ /* 0x000f280000300a00 */
[----:B------:R-:W4:Y:S01]  /*32ab0*/  LDL.LU.64 R166, [R1+0x18e8] ;  /* 0x0018e80001a67983 */ /* 0x000f220000300a00 */
[----:B------:R-:W-:-:S03]  /*32ac0*/  IMAD.WIDE R12, R4, 0x4, R168 ;  /* 0x00000004040c7825 */ /* 0x000fc600078e02a8 */
        /* <DEDUP_REMOVED lines=18> */
[----:B-1----:R-:W-:-:S03]  /*32bf0*/  IMAD.WIDE R12, R4, 0x4, R158 ;  /* 0x00000004040c7825 */ /* 0x002fc600078e029e */
[----:B------:R3:W-:Y:S04]  /*32c00*/  LDGSTS.E [R20+-0x6fffc], desc[UR60][R22.64], !P1 ;  /* 0x9000400016147fae */ /* 0x0007e8000c92187c */
[----:B------:R1:W-:Y:S04]  /*32c10*/  STL.64 [R1+0x11d0], R12 ;  /* 0x0011d00c01007387 */ /* 0x0003e80000100a00 */
[----:B------:R-:W2:Y:S01]  /*32c20*/  LDL.LU.64 R158, [R1+0x18c0] ;  /* 0x0018c000019e7983 */ /* 0x000ea20000300a00 */
[----:B------:R-:W-:-:S03]  /*32c30*/  VIADD R16, R8, 0xfffffec5 ;  /* 0xfffffec508107836 */ /* 0x000fc60000000000 */
[----:B------:R-:W-:Y:S02]  /*32c40*/  LDGSTS.E [R17+-0x6bffc], desc[UR60][R18.64], !P1 ;  /* 0x9400400012117fae */ /* 0x000fe4000c92187c */
[----:B------:R-:W-:Y:S02]  /*32c50*/  ISETP.GE.U32.AND P0, PT, R16, 0x7ffffe46, PT ;  /* 0x7ffffe461000780c */ /* 0x000fe40003f06070 */
[----:B------:R-:W-:Y:S01]  /*32c60*/  LDGSTS.E [R11+-0x67ffc], desc[UR60][R14.64], !P1 ;  /* 0x980040000e0b7fae */ /* 0x000fe2000c92187c */
[----:B------:R-:W-:-:S05]  /*32c70*/  IADD3 R8, R251, 0x100000, RZ ;  /* 0x00100000fb087810 */ /* 0x000fca0007ffe0ff */
[----:B------:R1:W-:Y:S01]  /*32c80*/  LDGSTS.E [R8+-0x63ffc], desc[UR60][R12.64], !P1 ;  /* 0x9c0040000c087fae */ /* 0x0003e2000c92187c */
[----:B------:R-:W-:Y:S02]  /*32c90*/  VIADD R16, R9, 0xfffffec4 ;  /* 0xfffffec409107836 */ /* 0x000fe40000000000 */
        /* <DEDUP_REMOVED lines=19> */
[----:B---3--:R-:W3:Y:S01]  /*32dd0*/  LDC R9, c[0x0][0x230] ;  /* 0x00008c00ff097b82 */ /* 0x008ee20000000800 */
[----:B------:R-:W-:-:S04]  /*32de0*/  IMAD.WIDE R22, R4, 0x4, R170 ;  /* 0x0000000404167825 */ /* 0x000fc800078e02aa */
[C---:B--2---:R-:W-:Y:S01]  /*32df0*/  IMAD.WIDE R18, R4.reuse, 0x4, R172 ;  /* 0x0000000404127825 */ /* 0x044fe200078e02ac */
[----:B------:R2:W-:Y:S03]  /*32e00*/  STL.64 [R1+0x11e0], R22 ;  /* 0x0011e01601007387 */ /* 0x0005e60000100a00 */
[C---:B----4-:R-:W-:Y:S01]  /*32e10*/  IMAD.WIDE R14, R4.reuse, 0x4, R174 ;  /* 0x00000004040e7825 */ /* 0x050fe200078e02ae */
[----:B------:R4:W-:Y:S04]  /*32e20*/  STL.64 [R1+0x1220], R18 ;  /* 0x0012201201007387 */ /* 0x0009e80000100a00 */
[----:B------:R3:W-:Y:S04]  /*32e30*/  STL.64 [R1+0x1228], R14 ;  /* 0x0012280e01007387 */ /* 0x0007e80000100a00 */
[----:B------:R-:W3:Y:S04]  /*32e40*/  LDL.LU.64 R170, [R1+0x1548] ;  /* 0x0015480001aa7983 */ /* 0x000ee80000300a00 */
[----:B------:R-:W3:Y:S04]  /*32e50*/  LDL.LU.64 R172, [R1+0x1540] ;  /* 0x0015400001ac7983 */ /* 0x000ee80000300a00 */
[----:B------:R-:W3:Y:S01]  /*32e60*/  LDL.LU.64 R174, [R1+0x1538] ;  /* 0x0015380001ae7983 */ /* 0x000ee20000300a00 */
[----:B-1----:R-:W-:Y:S01]  /*32e70*/  IMAD.WIDE R12, R4, 0x4, R158 ;  /* 0x00000004040c7825 */ /* 0x002fe200078e029e */
[----:B------:R-:W-:-:S02]  /*32e80*/  IADD3 R16, R10, -0x159, RZ ;  /* 0xfffffea70a107810 */ /* 0x000fc40007ffe0ff */
[----:B------:R-:W-:Y:S04]  /*32e90*/  LDGSTS.E [R20+-0x6fff4], desc[UR60][R22.64], !P1 ;  /* 0x9000c00016147fae */ /* 0x000fe8000c92187c */
[----:B------:R1:W-:Y:S04]  /*32ea0*/  STL.64 [R1+0x1238], R12 ;  /* 0x0012380c01007387 */ /* 0x0003e80000100a00 */
[----:B------:R-:W3:Y:S01]  /*32eb0*/  LDL.LU.64 R158, [R1+0x1530] ;  /* 0x00153000019e7983 */ /* 0x000ee20000300a00 */
[----:B------:R-:W-:-:S03]  /*32ec0*/  ISETP.GE.U32.AND P0, PT, R16, 0x7ffffe28, PT ;  /* 0x7ffffe281000780c */ /* 0x000fc60003f06070 */
[----:B------:R-:W-:Y:S01]  /*32ed0*/  LDGSTS.E [R17+-0x6bff4], desc[UR60][R18.64], !P1 ;  /* 0x9400c00012117fae */ /* 0x000fe2000c92187c */
[----:B------:R-:W-:-:S03]  /*32ee0*/  VIADD R10, R251, 0x100000 ;  /* 0x00100000fb0a7836 */ /* 0x000fc60000000000 */
[----:B------:R-:W-:Y:S04]  /*32ef0*/  LDGSTS.E [R11+-0x67ff4], desc[UR60][R14.64], !P1 ;  /* 0x9800c0000e0b7fae */ /* 0x000fe8000c92187c */
[----:B------:R2:W-:Y:S01]  /*32f00*/  LDGSTS.E [R10+-0x63ff4], desc[UR60][R12.64], !P1 ;  /* 0x9c00c0000c0a7fae */ /* 0x0005e2000c92187c */
[----:B------:R-:W-:Y:S01]  /*32f10*/  VIADD R16, R8, 0xfffffea6 ;  /* 0xfffffea608107836 */ /* 0x000fe20000000000 */
[----:B------:R-:W-:Y:S01]  /*32f20*/  IADD3 R8, R251, 0x100000, RZ ;  /* 0x00100000fb087810 */ /* 0x000fe20007ffe0ff */
[----:B--2---:R-:W2:Y:S01]  /*32f30*/  LDC R10, c[0x0][0x230] ;  /* 0x00008c00ff0a7b82 */ /* 0x004ea20000000800 */
[----:B------:R-:W-:-:S04]  /*32f40*/  IMAD.WIDE R22, R4, 0x4, R162 ;  /* 0x0000000404167825 */ /* 0x000fc800078e02a2 */
[C---:B----4-:R-:W-:Y:S01]  /*32f50*/  IMAD.WIDE R18, R4.reuse, 0x4, R164 ;  /* 0x0000000404127825 */ /* 0x050fe200078e02a4 */
[----:B------:R4:W-:Y:S03]  /*32f60*/  STL.64 [R1+0x1210], R22 ;  /* 0x0012101601007387 */ /* 0x0009e60000100a00 */
[C---:B---3--:R-:W-:Y:S01]  /*32f70*/  IMAD.WIDE R14, R4.reuse, 0x4, R166 ;  /* 0x00000004040e7825 */ /* 0x048fe200078e02a6 */
[----:B------:R3:W-:Y:S04]  /*32f80*/  STL.64 [R1+0x1248], R18 ;  /* 0x0012481201007387 */ /* 0x0007e80000100a00 */
[----:B------:R2:W-:Y:S04]  /*32f90*/  STL.64 [R1+0x1250], R14 ;  /* 0x0012500e01007387 */ /* 0x0005e80000100a00 */
[----:B------:R-:W2:Y:S04]  /*32fa0*/  LDL.LU.64 R162, [R1+0x1528] ;  /* 0x0015280001a27983 */ /* 0x000ea80000300a00 */
[----:B------:R-:W2:Y:S04]  /*32fb0*/  LDL.LU.64 R164, [R1+0x1520] ;  /* 0x0015200001a47983 */ /* 0x000ea80000300a00 */
[----:B------:R-:W2:Y:S01]  /*32fc0*/  LDL.LU.64 R166, [R1+0x1518] ;  /* 0x0015180001a67983 */ /* 0x000ea20000300a00 */
[----:B-1----:R-:W-:-:S03]  /*32fd0*/  IMAD.WIDE R12, R4, 0x4, R168 ;  /* 0x00000004040c7825 */ /* 0x002fc600078e02a8 */
[----:B------:R-:W-:Y:S04]  /*32fe0*/  LDGSTS.E [R20+-0x60000], desc[UR60][R22.64], !P0 ;  /* 0xa000000016147fae */ /* 0x000fe8000c12187c */
[----:B------:R-:W-:Y:S04]  /*32ff0*/  LDGSTS.E [R17+-0x5c000], desc[UR60][R18.64], !P0 ;  /* 0xa400000012117fae */ /* 0x000fe8000c12187c */
[----:B------:R-:W-:Y:S04]  /*33000*/  LDGSTS.E [R11+-0x58000], desc[UR60][R14.64], !P0 ;  /* 0xa80000000e0b7fae */ /* 0x000fe8000c12187c */
[----:B------:R1:W-:Y:S04]  /*33010*/  STL.64 [R1+0x1258], R12 ;  /* 0x0012580c01007387 */ /* 0x0003e80000100a00 */
[----:B------:R-:W2:Y:S04]  /*33020*/  LDL.LU.64 R168, [R1+0x1510] ;  /* 0x0015100001a87983 */ /* 0x000ea80000300a00 */
[----:B------:R4:W-:Y:S01]  /*33030*/  LDGSTS.E [R8+-0x54000], desc[UR60][R12.64], !P0 ;  /* 0xac0000000c087fae */ /* 0x0009e2000c12187c */
[----:B------:R-:W-:Y:S01]  /*33040*/  ISETP.GE.U32.AND P1, PT, R16, 0x7ffffe27, PT ;  /* 0x7ffffe271000780c */ /* 0x000fe20003f26070 */
[----:B----4-:R-:W4:Y:S01]  /*33050*/  LDC R8, c[0x0][0x230] ;  /* 0x00008c00ff087b82 */ /* 0x010f220000000800 */
[----:B------:R-:W-:-:S04]  /*33060*/  IMAD.WIDE R22, R4, 0x4, R170 ;  /* 0x0000000404167825 */ /* 0x000fc800078e02aa */
[C---:B---3--:R-:W-:Y:S01]  /*33070*/  IMAD.WIDE R18, R4.reuse, 0x4, R172 ;  /* 0x0000000404127825 */ /* 0x048fe200078e02ac */
[----:B------:R3:W-:Y:S03]  /*33080*/  STL.64 [R1+0x1240], R22 ;  /* 0x0012401601007387 */ /* 0x0007e60000100a00 */
[C---:B--2---:R-:W-:Y:S01]  /*33090*/  IMAD.WIDE R14, R4.reuse, 0x4, R174 ;  /* 0x00000004040e7825 */ /* 0x044fe200078e02ae */
[----:B------:R2:W-:Y:S04]  /*330a0*/  STL.64 [R1+0x1268], R18 ;  /* 0x0012681201007387 */ /* 0x0005e80000100a00 */
[----:B------:R4:W-:Y:S04]  /*330b0*/  STL.64 [R1+0x12f8], R14 ;  /* 0x0012f80e01007387 */ /* 0x0009e80000100a00 */
[----:B------:R-:W4:Y:S04]  /*330c0*/  LDL.LU.64 R170, [R1+0x1508] ;  /* 0x0015080001aa7983 */ /* 0x000f280000300a00 */
[----:B------:R-:W4:Y:S04]  /*330d0*/  LDL.LU.64 R172, [R1+0x1500] ;  /* 0x0015000001ac7983 */ /* 0x000f280000300a00 */
[----:B------:R-:W4:Y:S01]  /*330e0*/  LDL.LU.64 R174, [R1+0x14f8] ;  /* 0x0014f80001ae7983 */ /* 0x000f220000300a00 */
[----:B-1----:R-:W-:-:S03]  /*330f0*/  IMAD.WIDE R12, R4, 0x4, R158 ;  /* 0x00000004040c7825 */ /* 0x002fc600078e029e */
[----:B------:R-:W-:Y:S04]  /*33100*/  LDGSTS.E [R20+-0x5fffc], desc[UR60][R22.64], !P1 ;  /* 0xa000400016147fae */ /* 0x000fe8000c92187c */
[----:B------:R1:W-:Y:S04]  /*33110*/  STL.64 [R1+0x1308], R12 ;  /* 0x0013080c01007387 */ /* 0x0003e80000100a00 */
[----:B------:R-:W4:Y:S01]  /*33120*/  LDL.LU.64 R158, [R1+0x14f0] ;  /* 0x0014f000019e7983 */ /* 0x000f220000300a00 */
[----:B------:R-:W-:-:S03]  /*33130*/  VIADD R16, R9, 0xfffffea5 ;  /* 0xfffffea509107836 */ /* 0x000fc60000000000 */
[----:B------:R-:W-:Y:S02]  /*33140*/  LDGSTS.E [R17+-0x5bffc], desc[UR60][R18.64], !P1 ;  /* 0xa400400012117fae */ /* 0x000fe4000c92187c */
[----:B------:R-:W-:Y:S02]  /*33150*/  ISETP.GE.U32.AND P0, PT, R16, 0x7ffffe26, PT ;  /* 0x7ffffe261000780c */ /* 0x000fe40003f06070 */
[----:B------:R-:W-:Y:S01]  /*33160*/  LDGSTS.E [R11+-0x57ffc], desc[UR60][R14.64], !P1 ;  /* 0xa80040000e0b7fae */ /* 0x000fe2000c92187c */
[----:B------:R-:W-:-:S05]  /*33170*/  VIADD R9, R251, 0x100000 ;  /* 0x00100000fb097836 */ /* 0x000fca0000000000 */
[----:B------:R3:W-:Y:S01]  /*33180*/  LDGSTS.E [R9+-0x53ffc], desc[UR60][R12.64], !P1 ;  /* 0xac0040000c097fae */ /* 0x0007e2000c92187c */
[----:B------:R-:W-:Y:S01]  /*33190*/  IADD3 R16, R10, -0x15c, RZ ;  /* 0xfffffea40a107810 */ /* 0x000fe20007ffe0ff */
[----:B------:R-:W-:Y:S01]  /*331a0*/  VIADD R10, R251, 0x100000 ;  /* 0x00100000fb0a7836 */ /* 0x000fe20000000000 */
        /* <DEDUP_REMOVED lines=10> */
[----:B-1----:R-:W-:-:S03]  /*33250*/  IMAD.WIDE R12, R4, 0x4, R168 ;  /* 0x00000004040c7825 */ /* 0x002fc600078e02a8 */
[----:B------:R-:W-:Y:S04]  /*33260*/  LDGSTS.E [R20+-0x5fff8], desc[UR60][R22.64], !P0 ;  /* 0xa000800016147fae */ /* 0x000fe8000c12187c */
[----:B------:R-:W-:Y:S04]  /*33270*/  LDGSTS.E [R17+-0x5bff8], desc[UR60][R18.64], !P0 ;  /* 0xa400800012117fae */ /* 0x000fe8000c12187c */
[----:B------:R-:W-:Y:S04]  /*33280*/  LDGSTS.E [R11+-0x57ff8], desc[UR60][R14.64], !P0 ;  /* 0xa80080000e0b7fae */ /* 0x000fe8000c12187c */
[----:B------:R1:W-:Y:S04]  /*33290*/  STL.64 [R1+0x1368], R12 ;  /* 0x0013680c01007387 */ /* 0x0003e80000100a00 */
[----:B------:R-:W3:Y:S04]  /*332a0*/  LDL.LU.64 R168, [R1+0x1298] ;  /* 0x0012980001a87983 */ /* 0x000ee80000300a00 */
[----:B------:R2:W-:Y:S01]  /*332b0*/  LDGSTS.E [R10+-0x53ff8], desc[UR60][R12.64], !P0 ;  /* 0xac0080000c0a7fae */ /* 0x0005e2000c12187c */
[----:B------:R-:W-:Y:S01]  /*332c0*/  ISETP.GE.U32.AND P1, PT, R16, 0x7ffffe25, PT ;  /* 0x7ffffe251000780c */ /* 0x000fe20003f26070 */
        /* <DEDUP_REMOVED lines=21> */
[----:B------:R-:W-:Y:S01]  /*33420*/  VIADD R9, R251, 0x100000 ;  /* 0x00100000fb097836 */ /* 0x000fe20000000000 */
        /* <DEDUP_REMOVED lines=12> */
[----:B------:R-:W-:Y:S04]  /*334f0*/  LDGSTS.E [R17+-0x4c000], desc[UR60][R18.64], !P0 ;  /* 0xb400000012117fae */ /* 0x000fe8000c12187c */
[----:B------:R-:W-:Y:S04]  /*33500*/  LDGSTS.E [R11+-0x48000], desc[UR60][R14.64], !P0 ;  /* 0xb80000000e0b7fae */ /* 0x000fe8000c12187c */
[----:B------:R1:W-:Y:S04]  /*33510*/  STL.64 [R1+0x1470], R12 ;  /* 0x0014700c01007387 */ /* 0x0003e80000100a00 */
[----:B------:R-:W4:Y:S04]  /*33520*/  LDL.LU.64 R168, [R1+0x1208] ;  /* 0x0012080001a87983 */ /* 0x000f280000300a00 */
        /* <DEDUP_REMOVED lines=53> */
[----:B------:R1:W-:Y:S04]  /*33880*/  LDGSTS.E [R20+-0x4fff4], desc[UR60][R22.64], !P1 ;  /* 0xb000c00016147fae */ /* 0x0003e8000c92187c */
[----:B------:R4:W-:Y:S04]  /*33890*/  STL.64 [R1+0x1428], R12 ;  /* 0x0014280c01007387 */ /* 0x0009e80000100a00 */
[----:B------:R-:W-:Y:S04]  /*338a0*/  STL.64 [R1+0x30a8], R250 ;  /* 0x0030a8fa01007387 */ /* 0x000fe80000100a00 */
[----:B------:R-:W4:Y:S01]  /*338b0*/  LDL.LU.64 R158, [R1+0x1c78] ;  /* 0x001c7800019e7983 */ /* 0x000f220000300a00 */
[----:B------:R-:W-:-:S03]  /*338c0*/  VIADD R16, R9, 0xfffffee3 ;  /* 0xfffffee309107836 */ /* 0x000fc60000000000 */
[----:B------:R3:W-:Y:S02]  /*338d0*/  LDGSTS.E [R17+-0x4bff4], desc[UR60][R18.64], !P1 ;  /* 0xb400c00012117fae */ /* 0x0007e4000c92187c */
[----:B------:R-:W-:Y:S02]  /*338e0*/  ISETP.GE.U32.AND P0, PT, R16, 0x7ffffe64, PT ;  /* 0x7ffffe641000780c */ /* 0x000fe40003f06070 */
[----:B------:R3:W-:Y:S01]  /*338f0*/  LDGSTS.E [R11+-0x47ff4], desc[UR60][R14.64], !P1 ;  /* 0xb800c0000e0b7fae */ /* 0x0007e2000c92187c */
[----:B------:R-:W-:Y:S02]  /*33900*/  VIADD R9, R251, 0x100000 ;  /* 0x00100000fb097836 */ /* 0x000fe40000000000 */
[----:B-1----:R-:W-:-:S03]  /*33910*/  VIADD R20, R252, 0x100000 ;  /* 0x00100000fc147836 */ /* 0x002fc60000000000 */
[----:B------:R1:W-:Y:S01]  /*33920*/  LDGSTS.E [R9+-0x43ff4], desc[UR60][R12.64], !P1 ;  /* 0xbc00c0000c097fae */ /* 0x0003e2000c92187c */
[C---:B---3--:R-:W-:Y:S01]  /*33930*/  VIADD R17, R252.reuse, 0x100000 ;  /* 0x00100000fc117836 */ /* 0x048fe20000000000 */
[----:B------:R-:W-:Y:S01]  /*33940*/  IADD3 R11, R252, 0x100000, RZ ;  /* 0x00100000fc0b7810 */ /* 0x000fe20007ffe0ff */
[----:B------:R-:W-:-:S04]  /*33950*/  IMAD.WIDE R22, R4, 0x4, R162 ;  /* 0x0000000404167825 */ /* 0x000fc800078e02a2 */
[----:B--2---:R-:W-:Y:S01]  /*33960*/  IMAD.WIDE R18, R4, 0x4, R164 ;  /* 0x0000000404127825 */ /* 0x004fe200078e02a4 */
        /* <DEDUP_REMOVED lines=19> */
[----:B--2---:R-:W-:-:S04]  /*33aa0*/  IMAD.WIDE R22, R4, 0x4, R170 ;  /* 0x0000000404167825 */ /* 0x004fc800078e02aa */
[C---:B------:R-:W-:Y:S01]  /*33ab0*/  IMAD.WIDE R18, R4.reuse, 0x4, R172 ;  /* 0x0000000404127825 */ /* 0x040fe200078e02ac */
        /* <DEDUP_REMOVED lines=9> */
[----:B------:R1:W-:Y:S04]  /*33b50*/  STL.64 [R1+0x1508], R12 ;  /* 0x0015080c01007387 */ /* 0x0003e80000100a00 */
[----:B------:R-:W3:Y:S01]  /*33b60*/  LDL.LU.64 R158, [R1+0x1c38] ;  /* 0x001c3800019e7983 */ /* 0x000ee20000300a00 */
        /* <DEDUP_REMOVED lines=36> */
[----:B-1----:R-:W-:Y:S01]  /*33db0*/  IMAD.WIDE R12, R4, 0x4, R158 ;  /* 0x00000004040c7825 */ /* 0x002fe200078e029e */
[----:B------:R-:W-:-:S02]  /*33dc0*/  IADD3 R16, R10, -0x13d, RZ ;  /* 0xfffffec30a107810 */ /* 0x000fc40007ffe0ff */
[----:B------:R-:W-:Y:S04]  /*33dd0*/  LDGSTS.E [R20+-0x7fff4], desc[UR60][R22.64], !P1 ;  /* 0x8000c00016147fae */ /* 0x000fe8000c92187c */
[----:B------:R1:W-:Y:S04]  /*33de0*/  STL.64 [R1+0x1588], R12 ;  /* 0x0015880c01007387 */ /* 0x0003e80000100a00 */
[----:B------:R-:W4:Y:S01]  /*33df0*/  LDL.LU.64 R158, [R1+0x1880] ;  /* 0x00188000019e7983 */ /* 0x000f220000300a00 */
[----:B------:R-:W-:-:S03]  /*33e00*/  ISETP.GE.U32.AND P0, PT, R16, 0x7ffffe44, PT ;  /* 0x7ffffe441000780c */ /* 0x000fc60003f06070 */
[----:B------:R-:W-:Y:S01]  /*33e10*/  LDGSTS.E [R17+-0x7bff4], desc[UR60][R18.64], !P1 ;  /* 0x8400c00012117fae */ /* 0x000fe2000c92187c */
[----:B------:R-:W-:-:S03]  /*33e20*/  VIADD R10, R252, 0x100000 ;  /* 0x00100000fc0a7836 */ /* 0x000fc60000000000 */
[----:B------:R-:W-:Y:S04]  /*33e30*/  LDGSTS.E [R11+-0x77ff4], desc[UR60][R14.64], !P1 ;  /* 0x8800c0000e0b7fae */ /* 0x000fe8000c92187c */
[----:B------:R3:W-:Y:S01]  /*33e40*/  LDGSTS.E [R10+-0x73ff4], desc[UR60][R12.64], !P1 ;  /* 0x8c00c0000c0a7fae */ /* 0x0007e2000c92187c */
[----:B------:R-:W-:Y:S01]  /*33e50*/  VIADD R16, R8, 0xfffffec2 ;  /* 0xfffffec208107836 */ /* 0x000fe20000000000 */
[----:B------:R-:W-:Y:S01]  /*33e60*/  IADD3 R8, R252, 0x100000, RZ ;  /* 0x00100000fc087810 */ /* 0x000fe20007ffe0ff */
        /* <DEDUP_REMOVED lines=113> */
[----:B------:R-:W-:Y:S01]  /*34580*/  ISETP.GE.U32.AND P0, PT, R16, 0x7ffffe22, PT ;  /* 0x7ffffe221000780c */ /* 0x000fe20003f06070 */
[----:B------:R-:W-:-:S02]  /*34590*/  VIADD R10, R252, 0x100000 ;  /* 0x00100000fc0a7836 */ /* 0x000fc40000000000 */
[----:B------:R-:W-:Y:S04]  /*345a0*/  LDGSTS.E [R17+-0x5bffc], desc[UR60][R18.64], !P1 ;  /* 0xa400400012117fae */ /* 0x000fe8000c92187c */
        /* <DEDUP_REMOVED lines=13> */
[----:B------:R-:W-:Y:S01]  /*34680*/  LDGSTS.E [R20+-0x5fff8], desc[UR60][R22.64], !P0 ;  /* 0xa000800016147fae */ /* 0x000fe2000c12187c */
[----:B-1----:R-:W-:-:S03]  /*34690*/  IMAD.WIDE R12, R4, 0x4, R168 ;  /* 0x00000004040c7825 */ /* 0x002fc600078e02a8 */
[----:B------:R-:W3:Y:S04]  /*346a0*/  LDL.LU.64 R166, [R1+0x10a0] ;  /* 0x0010a00001a67983 */ /* 0x000ee80000300a00 */
        /* <DEDUP_REMOVED lines=14> */
[----:B------:R-:W2:Y:S01]  /*34790*/  LDL.LU.64 R172, [R1+0x1090] ;  /* 0x0010900001ac7983 */ /* 0x000ea20000300a00 */
[----:B-1----:R-:W-:-:S03]  /*347a0*/  IMAD.WIDE R12, R4, 0x4, R158 ;  /* 0x00000004040c7825 */ /* 0x002fc600078e029e */
[----:B------:R-:W2:Y:S04]  /*347b0*/  LDL.LU.64 R174, [R1+0x1088] ;  /* 0x0010880001ae7983 */ /* 0x000ea80000300a00 */
[----:B------:R1:W-:Y:S04]  /*347c0*/  STL.64 [R1+0x1670], R12 ;  /* 0x0016700c01007387 */ /* 0x0003e80000100a00 */
[----:B------:R-:W2:Y:S01]  /*347d0*/  LDL.LU.64 R158, [R1+0x1078] ;  /* 0x00107800019e7983 */ /* 0x000ea20000300a00 */
[----:B------:R-:W-:Y:S02]  /*347e0*/  VIADD R16, R9, 0xfffffe83 ;  /* 0xfffffe8309107836 */ /* 0x000fe40000000000 */
[----:B------:R-:W-:Y:S01]  /*347f0*/  VIADD R9, R252, 0x100000 ;  /* 0x00100000fc097836 */ /* 0x000fe20000000000 */
[----:B------:R-:W-:Y:S02]  /*34800*/  LDGSTS.E [R20+-0x5fff4], desc[UR60][R22.64], !P1 ;  /* 0xa000c00016147fae */ /* 0x000fe4000c92187c */
[----:B------:R-:W-:-:S02]  /*34810*/  ISETP.GE.U32.AND P0, PT, R16, 0x7ffffe04, PT ;  /* 0x7ffffe041000780c */ /* 0x000fc40003f06070 */
[----:B------:R4:W-:Y:S04]  /*34820*/  LDGSTS.E [R17+-0x5bff4], desc[UR60][R18.64], !P1 ;  /* 0xa400c00012117fae */ /* 0x0009e8000c92187c */
[----:B------:R-:W-:Y:S01]  /*34830*/  LDGSTS.E [R11+-0x57ff4], desc[UR60][R14.64], !P1 ;  /* 0xa800c0000e0b7fae */ /* 0x000fe2000c92187c */
[----:B------:R-:W-:-:S03]  /*34840*/  VIADD R16, R252, 0x100000 ;  /* 0x00100000fc107836 */ /* 0x000fc60000000000 */
[----:B------:R1:W-:Y:S01]  /*34850*/  LDGSTS.E [R9+-0x53ff4], desc[UR60][R12.64], !P1 ;  /* 0xac00c0000c097fae */ /* 0x0003e2000c92187c */
[----:B----4-:R-:W-:Y:S01]  /*34860*/  IADD3 R17, R10, -0x17e, RZ ;  /* 0xfffffe820a117810 */ /* 0x010fe20007ffe0ff */
[----:B------:R-:W-:Y:S01]  /*34870*/  VIADD R10, R252, 0x100000 ;  /* 0x00100000fc0a7836 */ /* 0x000fe20000000000 */
[----:B-1----:R-:W1:Y:S01]  /*34880*/  LDC R9, c[0x0][0x230] ;  /* 0x00008c00ff097b82 */ /* 0x002e620000000800 */
[----:B------:R-:W-:-:S04]  /*34890*/  IMAD.WIDE R22, R4, 0x4, R162 ;  /* 0x0000000404167825 */ /* 0x000fc800078e02a2 */
[C---:B---3--:R-:W-:Y:S01]  /*348a0*/  IMAD.WIDE R18, R4.reuse, 0x4, R164 ;  /* 0x0000000404127825 */ /* 0x048fe200078e02a4 */
[----:B------:R-:W-:Y:S04]  /*348b0*/  STL.64 [R1+0x10f0], R22 ;  /* 0x0010f01601007387 */ /* 0x000fe80000100a00 */
[----:B------:R3:W-:Y:S01]  /*348c0*/  STL.64 [R1+0x1668], R18 ;  /* 0x0016681201007387 */ /* 0x0007e20000100a00 */
[----:B--2---:R-:W-:-:S03]  /*348d0*/  IMAD.WIDE R14, R4, 0x4, R166 ;  /* 0x00000004040e7825 */ /* 0x004fc600078e02a6 */
[----:B------:R-:W2:Y:S04]  /*348e0*/  LDL.LU.64 R162, [R1+0x2008] ;  /* 0x0020080001a27983 */ /* 0x000ea80000300a00 */
[----:B------:R4:W-:Y:S04]  /*348f0*/  STL.64 [R1+0x1660], R14 ;  /* 0x0016600e01007387 */ /* 0x0009e80000100a00 */
[----:B------:R-:W2:Y:S04]  /*34900*/  LDL.LU.64 R164, [R1+0x1070] ;  /* 0x0010700001a47983 */ /* 0x000ea80000300a00 */
[----:B------:R-:W2:Y:S01]  /*34910*/  LDL.LU.64 R166, [R1+0x1060] ;  /* 0x0010600001a67983 */ /* 0x000ea20000300a00 */
[----:B------:R-:W-:-:S03]  /*34920*/  IMAD.WIDE R12, R4, 0x4, R168 ;  /* 0x00000004040c7825 */ /* 0x000fc600078e02a8 */
[----:B------:R1:W-:Y:S04]  /*34930*/  LDGSTS.E [R20+-0x50000], desc[UR60][R22.64], !P0 ;  /* 0xb000000016147fae */ /* 0x0003e8000c12187c */
[----:B------:R4:W-:Y:S04]  /*34940*/  STL.64 [R1+0x1658], R12 ;  /* 0x0016580c01007387 */ /* 0x0009e80000100a00 */
[----:B------:R-:W2:Y:S04]  /*34950*/  LDL.LU.64 R168, [R1+0x1058] ;  /* 0x0010580001a87983 */ /* 0x000ea80000300a00 */
[----:B------:R3:W-:Y:S04]  /*34960*/  LDGSTS.E [R16+-0x4c000], desc[UR60][R18.64], !P0 ;  /* 0xb400000012107fae */ /* 0x0007e8000c12187c */
[----:B------:R4:W-:Y:S04]  /*34970*/  LDGSTS.E [R11+-0x48000], desc[UR60][R14.64], !P0 ;  /* 0xb80000000e0b7fae */ /* 0x0009e8000c12187c */
[----:B------:R4:W-:Y:S01]  /*34980*/  LDGSTS.E [R10+-0x44000], desc[UR60][R12.64], !P0 ;  /* 0xbc0000000c0a7fae */ /* 0x0009e2000c12187c */
[----:B-1----:R-:W-:-:S03]  /*34990*/  IMAD.WIDE R20, R4, 0x4, R170 ;  /* 0x0000000404147825 */ /* 0x002fc600078e02aa */
[----:B------:R-:W2:Y:S01]  /*349a0*/  LDL.LU.64 R170, [R1+0x2010] ;  /* 0x0020100001aa7983 */ /* 0x000ea20000300a00 */
[----:B---3--:R-:W-:-:S03]  /*349b0*/  IMAD.WIDE R18, R4, 0x4, R172 ;  /* 0x0000000404127825 */ /* 0x008fc600078e02ac */
[----:B------:R-:W-:Y:S01]  /*349c0*/  STL.64 [R1+0x1628], R20 ;  /* 0x0016281401007387 */ /* 0x000fe20000100a00 */
[----:B----4-:R-:W-:-:S03]  /*349d0*/  IMAD.WIDE R14, R4, 0x4, R174 ;  /* 0x00000004040e7825 */ /* 0x010fc600078e02ae */
[----:B------:R-:W3:Y:S04]  /*349e0*/  LDL.LU.64 R172, [R1+0x1050] ;  /* 0x0010500001ac7983 */ /* 0x000ee80000300a00 */
[----:B------:R-:W-:Y:S04]  /*349f0*/  STL.64 [R1+0x1650], R18 ;  /* 0x0016501201007387 */ /* 0x000fe80000100a00 */
[----:B------:R-:W4:Y:S01]  /*34a00*/  LDL.LU.64 R174, [R1+0x1040] ;  /* 0x0010400001ae7983 */ /* 0x000f220000300a00 */
[----:B------:R-:W-:-:S03]  /*34a10*/  IMAD.WIDE R10, R4, 0x4, R158 ;  /* 0x00000004040a7825 */ /* 0x000fc600078e029e */
[----:B------:R-:W-:Y:S04]  /*34a20*/  STL.64 [R1+0x1648], R14 ;  /* 0x0016480e01007387 */ /* 0x000fe80000100a00 */
[----:B------:R1:W-:Y:S04]  /*34a30*/  STL.64 [R1+0x1640], R10 ;  /* 0x0016400a01007387 */ /* 0x0003e80000100a00 */
[----:B------:R-:W4:Y:S01]  /*34a40*/  LDL.LU.64 R158, [R1+0x1038] ;  /* 0x00103800019e7983 */ /* 0x000f220000300a00 */
[----:B------:R-:W-:Y:S02]  /*34a50*/  ISETP.GE.U32.AND P1, PT, R17, 0x7ffffe03, PT ;  /* 0x7ffffe031100780c */ /* 0x000fe40003f26070 */
[----:B------:R-:W-:Y:S01]  /*34a60*/  IADD3 R12, R8, -0x17f, RZ ;  /* 0xfffffe81080c7810 */ /* 0x000fe20007ffe0ff */
[----:B------:R-:W-:-:S03]  /*34a70*/  VIADD R17, R252, 0x100000 ;  /* 0x00100000fc117836 */ /* 0x000fc60000000000 */
[----:B------:R-:W-:Y:S01]  /*34a80*/  ISETP.GE.U32.AND P0, PT, R12, 0x7ffffe02, PT ;  /* 0x7ffffe020c00780c */ /* 0x000fe20003f06070 */
[C---:B------:R-:W-:Y:S01]  /*34a90*/  VIADD R13, R252.reuse, 0x100000 ;  /* 0x00100000fc0d7836 */ /* 0x040fe20000000000 */
[----:B------:R-:W-:-:S05]  /*34aa0*/  IADD3 R8, R252, 0x100000, RZ ;  /* 0x00100000fc087810 */ /* 0x000fca0007ffe0ff */
[----:B------:R-:W-:Y:S04]  /*34ab0*/  LDGSTS.E [R17+-0x4fffc], desc[UR60][R20.64], !P1 ;  /* 0xb000400014117fae */ /* 0x000fe8000c92187c */
[----:B------:R-:W-:Y:S04]  /*34ac0*/  LDGSTS.E [R16+-0x4bffc], desc[UR60][R18.64], !P1 ;  /* 0xb400400012107fae */ /* 0x000fe8000c92187c */
[----:B------:R-:W-:Y:S04]  /*34ad0*/  LDGSTS.E [R13+-0x47ffc], desc[UR60][R14.64], !P1 ;  /* 0xb80040000e0d7fae */ /* 0x000fe8000c92187c */
[----:B------:R1:W-:Y:S02]  /*34ae0*/  LDGSTS.E [R8+-0x43ffc], desc[UR60][R10.64], !P1 ;  /* 0xbc0040000a087fae */ /* 0x0003e4000c92187c */
[C---:B-1----:R-:W-:Y:S01]  /*34af0*/  VIADD R11, R252.reuse, 0x100000 ;  /* 0x00100000fc0b7836 */ /* 0x042fe20000000000 */
[----:B------:R-:W-:Y:S01]  /*34b00*/  IADD3 R10, R252, 0x100000, RZ ;  /* 0x00100000fc0a7810 */ /* 0x000fe20007ffe0ff */
[----:B------:R-:W1:Y:S01]  /*34b10*/  LDC R8, c[0x0][0x230] ;  /* 0x00008c00ff087b82 */ /* 0x000e620000000800 */
[----:B--2---:R-:W-:-:S05]  /*34b20*/  IMAD.WIDE R20, R4, 0x4, R162 ;  /* 0x0000000404147825 */ /* 0x004fca00078e02a2 */
[----:B------:R2:W-:Y:S01]  /*34b30*/  STL.64 [R1+0x16f0], R20 ;  /* 0x0016f01401007387 */ /* 0x0005e20000100a00 */
[----:B------:R-:W-:-:S03]  /*34b40*/  IMAD.WIDE R18, R4, 0x4, R164 ;  /* 0x0000000404127825 */ /* 0x000fc600078e02a4 */
[----:B------:R2:W-:Y:S01]  /*34b50*/  LDGSTS.E [R17+-0x4fff8], desc[UR60][R20.64], !P0 ;  /* 0xb000800014117fae */ /* 0x0005e2000c12187c */
[----:B------:R-:W-:-:S03]  /*34b60*/  IMAD.WIDE R14, R4, 0x4, R166 ;  /* 0x00000004040e7825 */ /* 0x000fc600078e02a6 */
[----:B------:R-:W-:Y:S04]  /*34b70*/  STL.64 [R1+0x16e8], R18 ;  /* 0x0016e81201007387 */ /* 0x000fe80000100a00 */
[----:B------:R4:W-:Y:S04]  /*34b80*/  STL.64 [R1+0x16e0], R14 ;  /* 0x0016e00e01007387 */ /* 0x0009e80000100a00 */
[----:B------:R3:W-:Y:S01]  /*34b90*/  LDGSTS.E [R16+-0x4bff8], desc[UR60][R18.64], !P0 ;  /* 0xb400800012107fae */ /* 0x0007e2000c12187c */
[----:B------:R-:W-:-:S03]  /*34ba0*/  IMAD.WIDE R12, R4, 0x4, R168 ;  /* 0x00000004040c7825 */ /* 0x000fc600078e02a8 */
[----:B------:R4:W-:Y:S04]  /*34bb0*/  LDGSTS.E [R11+-0x47ff8], desc[UR60][R14.64], !P0 ;  /* 0xb80080000e0b7fae */ /* 0x0009e8000c12187c */
[----:B------:R1:W-:Y:S04]  /*34bc0*/  STL.64 [R1+0x16d8], R12 ;  /* 0x0016d80c01007387 */ /* 0x0003e80000100a00 */
[----:B------:R1:W-:Y:S01]  /*34bd0*/  LDGSTS.E [R10+-0x43ff8], desc[UR60][R12.64], !P0 ;  /* 0xbc0080000c0a7fae */ /* 0x0003e2000c12187c */
[----:B--2---:R-:W-:-:S03]  /*34be0*/  IMAD.WIDE R20, R4, 0x4, R170 ;  /* 0x0000000404147825 */ /* 0x004fc600078e02aa */
[----:B------:R-:W2:Y:S04]  /*34bf0*/  LDL.LU.64 R170, [R1+0x1030] ;  /* 0x0010300001aa7983 */ /* 0x000ea80000300a00 */
[----:B------:R-:W-:Y:S01]  /*34c00*/  STL.64 [R1+0x1710], R20 ;  /* 0x0017101401007387 */ /* 0x000fe20000100a00 */
[----:B---3--:R-:W-:-:S03]  /*34c10*/  IMAD.WIDE R16, R4, 0x4, R172 ;  /* 0x0000000404107825 */ /* 0x008fc600078e02ac */
[----:B------:R-:W3:Y:S01]  /*34c20*/  LDL.LU.64 R138, [R1+0x1028] ;  /* 0x00102800018a7983 */ /* 0x000ee20000300a00 */
[----:B----4-:R-:W-:-:S03]  /*34c30*/  IMAD.WIDE R14, R4, 0x4, R174 ;  /* 0x00000004040e7825 */ /* 0x010fc600078e02ae */
[----:B------:R-:W-:Y:S04]  /*34c40*/  STL.64 [R1+0x1708], R16 ;  /* 0x0017081001007387 */ /* 0x000fe80000100a00 */
[----:B------:R-:W4:Y:S04]  /*34c50*/  LDL.LU.64 R140, [R1+0x1020] ;  /* 0x00102000018c7983 */ /* 0x000f280000300a00 */
[----:B------:R-:W-:Y:S04]  /*34c60*/  STL.64 [R1+0x1700], R14 ;  /* 0x0017000e01007387 */ /* 0x000fe80000100a00 */
[----:B------:R-:W4:Y:S01]  /*34c70*/  LDL.LU.64 R160, [R1+0x1018] ;  /* 0x0010180001a07983 */ /* 0x000f220000300a00 */
[----:B-1----:R-:W-:-:S03]  /*34c80*/  IMAD.WIDE R10, R4, 0x4, R158 ;  /* 0x00000004040a7825 */ /* 0x002fc600078e029e */
[----:B------:R-:W4:Y:S04]  /*34c90*/  LDL.LU.64 R142, [R1+0x1010] ;  /* 0x00101000018e7983 */ /* 0x000f280000300a00 */
[----:B------:R-:W4:Y:S04]  /*34ca0*/  LDL.LU.64 R172, [R1+0x1008] ;  /* 0x0010080001ac7983 */ /* 0x000f280000300a00 */
[----:B------:R-:W4:Y:S04]  /*34cb0*/  LDL.LU.64 R146, [R1+0xff8] ;  /* 0x000ff80001927983 */ /* 0x000f280000300a00 */
[----:B------:R-:W-:Y:S04]  /*34cc0*/  STL.64 [R1+0x16f8], R10 ;  /* 0x0016f80a01007387 */ /* 0x000fe80000100a00 */
[----:B------:R-:W4:Y:S04]  /*34cd0*/  LDL.LU.64 R162, [R1+0xff0] ;  /* 0x000ff00001a27983 */ /* 0x000f280000300a00 */
[----:B------:R-:W4:Y:S04]  /*34ce0*/  LDL.LU.64 R164, [R1+0xfe8] ;  /* 0x000fe80001a47983 */ /* 0x000f280000300a00 */
[----:B------:R-:W4:Y:S04]  /*34cf0*/  LDL.LU.64 R174, [R1+0xfe0] ;  /* 0x000fe00001ae7983 */ /* 0x000f280000300a00 */
[----:B------:R-:W4:Y:S04]  /*34d00*/  LDL.LU.64 R166, [R1+0xfd8] ;  /* 0x000fd80001a67983 */ /* 0x000f280000300a00 */
[----:B------:R-:W4:Y:S04]  /*34d10*/  LDL.LU.64 R144, [R1+0xfd0] ;  /* 0x000fd00001907983 */ /* 0x000f280000300a00 */
[----:B------:R-:W4:Y:S01]  /*34d20*/  LDL.LU.64 R158, [R1+0xfc8] ;  /* 0x000fc800019e7983 */ /* 0x000f220000300a00 */
[----:B------:R-:W1:Y:S01]  /*34d30*/  S2R R169, SR_TID.X ;  /* 0x0000000000a97919 */ /* 0x000e620000002100 */
[----:B------:R-:W-:-:S02]  /*34d40*/  VIADD R9, R9, 0xfffffe80 ;  /* 0xfffffe8009097836 */ /* 0x000fc40000000000 */
[----:B------:R-:W-:Y:S02]  /*34d50*/  VIADD R8, R8, 0xfffffe7f ;  /* 0xfffffe7f08087836 */ /* 0x000fe40000000000 */
[C---:B------:R-:W-:Y:S01]  /*34d60*/  VIADD R18, R252.reuse, 0x100000 ;  /* 0x00100000fc127836 */ /* 0x040fe20000000000 */
[----:B------:R-:W-:Y:S01]  /*34d70*/  ISETP.GE.U32.AND P1, PT, R9, 0x7ffffe01, PT ;  /* 0x7ffffe010900780c */ /* 0x000fe20003f26070 */
[----:B------:R-:W-:Y:S01]  /*34d80*/  VIADD R13, R252, 0x100000 ;  /* 0x00100000fc0d7836 */ /* 0x000fe20000000000 */
[----:B------:R-:W-:Y:S01]  /*34d90*/  ISETP.GE.U32.AND P2, PT, R8, 0x7ffffe00, PT ;  /* 0x7ffffe000800780c */ /* 0x000fe20003f46070 */
[----:B------:R-:W4:Y:S01]  /*34da0*/  LDL.LU.64 R148, [R1+0xfc0] ;  /* 0x000fc00001947983 */ /* 0x000f220000300a00 */
[----:B------:R-:W-:-:S03]  /*34db0*/  IADD3 R12, R252, 0x100000, RZ ;  /* 0x00100000fc0c7810 */ /* 0x000fc60007ffe0ff */
[----:B------:R-:W4:Y:S06]  /*34dc0*/  LDL.LU.64 R150, [R1+0xfb8] ;  /* 0x000fb80001967983 */ /* 0x000f2c0000300a00 */
[----:B------:R-:W-:Y:S04]  /*34dd0*/  LDGSTS.E [R18+-0x4fff4], desc[UR60][R20.64], !P1 ;  /* 0xb000c00014127fae */ /* 0x000fe8000c92187c */
[----:B------:R-:W-:Y:S04]  /*34de0*/  LDGSTS.E [R13+-0x4bff4], desc[UR60][R16.64], !P1 ;  /* 0xb400c000100d7fae */ /* 0x000fe8000c92187c */
[----:B------:R-:W-:Y:S01]  /*34df0*/  LDGSTS.E [R12+-0x47ff4], desc[UR60][R14.64], !P1 ;  /* 0xb800c0000e0c7fae */ /* 0x000fe2000c92187c */
[----:B-1----:R-:W-:-:S04]  /*34e00*/  LOP3.LUT R169, R169, 0x7f, RZ, 0xc0, !PT ;  /* 0x0000007fa9a97812 */ /* 0x002fc800078ec0ff */
[----:B------:R-:W-:Y:S01]  /*34e10*/  ISETP.GE.AND P0, PT, R169, R9, PT ;  /* 0x00000009a900720c */ /* 0x000fe20003f06270 */
[----:B------:R-:W-:-:S03]  /*34e20*/  VIADD R9, R252, 0x100000 ;  /* 0x00100000fc097836 */ /* 0x000fc60000000000 */
[----:B------:R-:W-:Y:S02]  /*34e30*/  SEL R8, RZ, 0x4, P0 ;  /* 0x00000004ff087807 */ /* 0x000fe40000000000 */
[----:B------:R2:W-:Y:S04]  /*34e40*/  LDGSTS.E [R9+-0x43ff4], desc[UR60][R10.64], !P1 ;  /* 0xbc00c0000a097fae */ /* 0x0005e8000c92187c */
[----:B------:R2:W-:Y:S04]  /*34e50*/  STL [R1+0x1038], R8 ;  /* 0x0010380801007387 */ /* 0x0005e80000100800 */
[----:B------:R-:W4:Y:S01]  /*34e60*/  LDL.LU.64 R168, [R1+0xfb0] ;  /* 0x000fb00001a87983 */ /* 0x000f220000300a00 */
[----:B------:R-:W-:-:S03]  /*34e70*/  IMAD.WIDE R96, R5, 0x4, R2 ;  /* 0x0000000405607825 */ /* 0x000fc600078e0202 */
[----:B------:R-:W0:Y:S01]  /*34e80*/  LDGDEPBAR ;  /* 0x00000000000079af */ /* 0x000e220000000000 */
[----:B--2---:R-:W-:-:S03]  /*34e90*/  IMAD.WIDE R8, R5, 0x4, R170 ;  /* 0x0000000405087825 */ /* 0x004fc600078e02aa */
[----:B------:R-:W2:Y:S01]  /*34ea0*/  LDL.LU.64 R170, [R1+0xfa8] ;  /* 0x000fa80001aa7983 */ /* 0x000ea20000300a00 */
[----:B---3--:R-:W-:-:S03]  /*34eb0*/  IMAD.WIDE R12, R5, 0x4, R138 ;  /* 0x00000004050c7825 */ /* 0x008fc600078e028a */
[----:B------:R4:W-:Y:S04]  /*34ec0*/  STL.64 [R1+0x1f18], R8 ;  /* 0x001f180801007387 */ /* 0x0009e80000100a00 */
[----:B------:R-:W-:Y:S01]  /*34ed0*/  STL.64 [R1+0x1f10], R12 ;  /* 0x001f100c01007387 */ /* 0x000fe20000100a00 */
[----:B----4-:R-:W-:-:S04]  /*34ee0*/  IMAD.WIDE R8, R5, 0x4, R140 ;  /* 0x0000000405087825 */ /* 0x010fc800078e028c */
[C---:B------:R-:W-:Y:S02]  /*34ef0*/  IMAD.WIDE R10, R5.reuse, 0x4, R160 ;  /* 0x00000004050a7825 */ /* 0x040fe400078e02a0 */
[----:B------:R-:W3:Y:S04]  /*34f00*/  LDL.LU.64 R160, [R1+0xfa0] ;  /* 0x000fa00001a07983 */ /* 0x000ee80000300a00 */
[----:B------:R1:W-:Y:S01]  /*34f10*/  STL.64 [R1+0x1f08], R8 ;  /* 0x001f080801007387 */ /* 0x0003e20000100a00 */
[----:B------:R-:W-:-:S03]  /*34f20*/  IMAD.WIDE R222, R5, 0x4, R172 ;  /* 0x0000000405de7825 */ /* 0x000fc600078e02ac */
[----:B------:R-:W-:Y:S04]  /*34f30*/  STL.64 [R1+0x1f00], R10 ;  /* 0x001f000a01007387 */ /* 0x000fe80000100a00 */
[----:B------:R-:W4:Y:S01]  /*34f40*/  LDL.LU.64 R172, [R1+0xf98] ;  /* 0x000f980001ac7983 */ /* 0x000f220000300a00 */
[----:B-1----:R-:W-:-:S05]  /*34f50*/  IMAD.WIDE R8, R5, 0x4, R142 ;  /* 0x0000000405087825 */ /* 0x002fca00078e028e */
[----:B------:R1:W-:Y:S01]  /*34f60*/  STL.64 [R1+0x1ef8], R8 ;  /* 0x001ef80801007387 */ /* 0x0003e20000100a00 */
[----:B------:R-:W-:-:S03]  /*34f70*/  IMAD.WIDE R106, R5, 0x4, R162 ;  /* 0x00000004056a7825 */ /* 0x000fc600078e02a2 */
[----:B------:R-:W4:Y:S04]  /*34f80*/  LDL.LU.64 R162, [R1+0xf90] ;  /* 0x000f900001a27983 */ /* 0x000f280000300a00 */
[----:B------:R-:W-:Y:S01]  /*34f90*/  STL.64 [R1+0x1ef0], R222 ;  /* 0x001ef0de01007387 */ /* 0x000fe20000100a00 */
[----:B-1----:R-:W-:-:S05]  /*34fa0*/  IMAD.WIDE R8, R5, 0x4, R164 ;  /* 0x0000000405087825 */ /* 0x002fca00078e02a4 */
[----:B------:R1:W-:Y:S01]  /*34fb0*/  STL.64 [R1+0x1ed8], R8 ;  /* 0x001ed80801007387 */ /* 0x0003e20000100a00 */
[----:B------:R-:W-:-:S03]  /*34fc0*/  IMAD.WIDE R46, R5, 0x4, R146 ;  /* 0x00000004052e7825 */ /* 0x000fc600078e0292 */
[----:B------:R-:W-:Y:S04]  /*34fd0*/  STL.64 [R1+0x30b0], R222 ;  /* 0x0030b0de01007387 */ /* 0x000fe80000100a00 */
[----:B------:R-:W4:Y:S01]  /*34fe0*/  LDL.LU.64 R146, [R1+0xf88] ;  /* 0x000f880001927983 */ /* 0x000f220000300a00 */
[----:B-1----:R-:W-:-:S03]  /*34ff0*/  IMAD.WIDE R8, R5, 0x4, R174 ;  /* 0x0000000405087825 */ /* 0x002fc600078e02ae */
[----:B------:R-:W4:Y:S04]  /*35000*/  LDL.LU.64 R164, [R1+0xf80] ;  /* 0x000f800001a47983 */ /* 0x000f280000300a00 */
[----:B------:R1:W-:Y:S04]  /*35010*/  STL.64 [R1+0x1ed0], R8 ;  /* 0x001ed00801007387 */ /* 0x0003e80000100a00 */
[----:B------:R-:W4:Y:S04]  /*35020*/  LDL.LU.64 R174, [R1+0xf78] ;  /* 0x000f780001ae7983 */ /* 0x000f280000300a00 */
[----:B------:R-:W-:Y:S01]  /*35030*/  STL.64 [R1+0x1ee8], R46 ;  /* 0x001ee82e01007387 */ /* 0x000fe20000100a00 */
[----:B-1----:R-:W-:-:S03]  /*35040*/  IMAD.WIDE R8, R5, 0x4, R166 ;  /* 0x0000000405087825 */ /* 0x002fc600078e02a6 */
[----:B------:R-:W-:Y:S04]  /*35050*/  STL.64 [R1+0x30b8], R46 ;  /* 0x0030b82e01007387 */ /* 0x000fe80000100a00 */
[----:B------:R-:W4:Y:S04]  /*35060*/  LDL.LU.64 R166, [R1+0xf70] ;  /* 0x000f700001a67983 */ /* 0x000f280000300a00 */
[----:B------:R-:W-:Y:S04]  /*35070*/  STL.64 [R1+0x1ee0], R106 ;  /* 0x001ee06a01007387 */ /* 0x000fe80000100a00 */
[----:B------:R1:W-:Y:S04]  /*35080*/  STL.64 [R1+0x1ec8], R8 ;  /* 0x001ec80801007387 */ /* 0x0003e80000100a00 */
[----:B------:R-:W-:Y:S01]  /*35090*/  STL.64 [R1+0x30c0], R106 ;  /* 0x0030c06a01007387 */ /* 0x000fe20000100a00 */
[----:B-1----:R-:W-:-:S03]  /*350a0*/  IMAD.WIDE R8, R5, 0x4, R158 ;  /* 0x0000000405087825 */ /* 0x002fc600078e029e */
[----:B------:R-:W4:Y:S01]  /*350b0*/  LDL.LU.64 R158, [R1+0xf68] ;  /* 0x000f6800019e7983 */ /* 0x000f220000300a00 */
[----:B------:R-:W-:-:S04]  /*350c0*/  IMAD.WIDE R10, R5, 0x4, R144 ;  /* 0x00000004050a7825 */ /* 0x000fc800078e0290 */
[C---:B------:R-:W-:Y:S01]  /*350d0*/  IMAD.WIDE R108, R5.reuse, 0x4, R168 ;  /* 0x00000004056c7825 */ /* 0x040fe200078e02a8 */
[----:B------:R-:W-:Y:S04]  /*350e0*/  STL.64 [R1+0x1ec0], R10 ;  /* 0x001ec00a01007387 */ /* 0x000fe80000100a00 */
[----:B------:R2:W-:Y:S01]  /*350f0*/  STL.64 [R1+0x1eb8], R8 ;  /* 0x001eb80801007387 */ /* 0x0005e20000100a00 */
[----:B------:R-:W-:-:S03]  /*35100*/  IMAD.WIDE R224, R5, 0x4, R148 ;  /* 0x0000000405e07825 */ /* 0x000fc600078e0294 */
[----:B------:R-:W4:Y:S01]  /*35110*/  LDL.LU.64 R168, [R1+0xf60] ;  /* 0x000f600001a87983 */ /* 0x000f220000300a00 */
[----:B------:R-:W-:-:S04]  /*35120*/  IMAD.WIDE R48, R5, 0x4, R150 ;  /* 0x0000000405307825 */ /* 0x000fc800078e0296 */
[C---:B--2---:R-:W-:Y:S02]  /*35130*/  IMAD.WIDE R8, R5.reuse, 0x4, R170 ;  /* 0x0000000405087825 */ /* 0x044fe400078e02aa */
[----:B------:R-:W2:Y:S04]  /*35140*/  LDL.LU.64 R170, [R1+0xf58] ;  /* 0x000f580001aa7983 */ /* 0x000ea80000300a00 */
[----:B------:R-:W-:Y:S04]  /*35150*/  STL.64 [R1+0x1eb0], R224 ;  /* 0x001eb0e001007387 */ /* 0x000fe80000100a00 */
[----:B------:R3:W-:Y:S04]  /*35160*/  STL.64 [R1+0x1e98], R8 ;  /* 0x001e980801007387 */ /* 0x0007e80000100a00 */
[----:B------:R-:W-:Y:S04]  /*35170*/  STL.64 [R1+0x30c8], R224 ;  /* 0x0030c8e001007387 */ /* 0x000fe80000100a00 */
[----:B------:R-:W-:Y:S04]  /*35180*/  STL.64 [R1+0x1ea8], R48 ;  /* 0x001ea83001007387 */ /* 0x000fe80000100a00 */
[----:B------:R-:W-:Y:S01]  /*35190*/  STL.64 [R1+0x30d0], R48 ;  /* 0x0030d03001007387 */ /* 0x000fe20000100a00 */
[----:B---3--:R-:W-:-:S05]  /*351a0*/  IMAD.WIDE R8, R5, 0x4, R160 ;  /* 0x0000000405087825 */ /* 0x008fca00078e02a0 */
[----:B------:R4:W-:Y:S04]  /*351b0*/  STL.64 [R1+0x1e90], R8 ;  /* 0x001e900801007387 */ /* 0x0009e80000100a00 */
[----:B------:R-:W3:Y:S04]  /*351c0*/  LDL.LU.64 R148, [R1+0xf50] ;  /* 0x000f500001947983 */ /* 0x000ee80000300a00 */
[----:B------:R-:W3:Y:S01]  /*351d0*/  LDL.LU.64 R150, [R1+0xf48] ;  /* 0x000f480001967983 */ /* 0x000ee20000300a00 */
[----:B----4-:R-:W-:-:S05]  /*351e0*/  IMAD.WIDE R8, R5, 0x4, R172 ;  /* 0x0000000405087825 */ /* 0x010fca00078e02ac */
[----:B------:R-:W-:Y:S04]  /*351f0*/  STL.64 [R1+0x1e88], R8 ;  /* 0x001e880801007387 */ /* 0x000fe80000100a00 */
[----:B------:R-:W4:Y:S04]  /*35200*/  LDL.LU.64 R172, [R1+0xf40] ;  /* 0x000f400001ac7983 */ /* 0x000f280000300a00 */
[----:B------:R-:W-:Y:S04]  /*35210*/  STL.64 [R1+0x1ea0], R108 ;  /* 0x001ea06c01007387 */ /* 0x000fe80000100a00 */
[----:B------:R1:W-:Y:S04]  /*35220*/  STL.64 [R1+0x30d8], R108 ;  /* 0x0030d86c01007387 */ /* 0x0003e80000100a00 */
[----:B------:R-:W4:Y:S01]  /*35230*/  LDL.LU.64 R160, [R1+0xf38] ;  /* 0x000f380001a07983 */ /* 0x000f220000300a00 */
[----:B-1----:R-:W-:-:S03]  /*35240*/  IMAD.WIDE R108, R5, 0x4, R162 ;  /* 0x00000004056c7825 */ /* 0x002fc600078e02a2 */
[----:B------:R-:W4:Y:S01]  /*35250*/  LDL.LU.64 R162, [R1+0xf30] ;  /* 0x000f300001a27983 */ /* 0x000f220000300a00 */
[----:B------:R-:W-:-:S04]  /*35260*/  IMAD.WIDE R48, R5, 0x4, R146 ;  /* 0x0000000405307825 */ /* 0x000fc800078e0292 */
[C---:B------:R-:W-:Y:S02]  /*35270*/  IMAD.WIDE R50, R5.reuse, 0x4, R174 ;  /* 0x0000000405327825 */ /* 0x040fe400078e02ae */
[----:B------:R-:W4:Y:S02]  /*35280*/  LDL.LU.64 R174, [R1+0xf28] ;  /* 0x000f280001ae7983 */ /* 0x000f240000300a00 */
[C---:B------:R-:W-:Y:S02]  /*35290*/  IMAD.WIDE R226, R5.reuse, 0x4, R164 ;  /* 0x0000000405e27825 */ /* 0x040fe400078e02a4 */
[----:B------:R-:W-:Y:S04]  /*352a0*/  STL.64 [R1+0x1e80], R108 ;  /* 0x001e806c01007387 */ /* 0x000fe80000100a00 */
[----:B------:R-:W-:Y:S04]  /*352b0*/  STL.64 [R1+0x31d0], R108 ;  /* 0x0031d06c01007387 */ /* 0x000fe80000100a00 */
[----:B------:R-:W4:Y:S04]  /*352c0*/  LDL.LU.64 R164, [R1+0xf20] ;  /* 0x000f200001a47983 */ /* 0x000f280000300a00 */
[----:B------:R-:W-:Y:S04]  /*352d0*/  STL.64 [R1+0x1e78], R48 ;  /* 0x001e783001007387 */ /* 0x000fe80000100a00 */
[----:B------:R-:W-:Y:S01]  /*352e0*/  STL.64 [R1+0x30e0], R48 ;  /* 0x0030e03001007387 */ /* 0x000fe20000100a00 */
[----:B------:R-:W-:-:S03]  /*352f0*/  IMAD.WIDE R8, R5, 0x4, R158 ;  /* 0x0000000405087825 */ /* 0x000fc600078e029e */
[----:B------:R-:W4:Y:S04]  /*35300*/  LDL.LU.64 R158, [R1+0xf18] ;  /* 0x000f1800019e7983 */ /* 0x000f280000300a00 */
[----:B------:R-:W-:Y:S04]  /*35310*/  STL.64 [R1+0x1e70], R226 ;  /* 0x001e70e201007387 */ /* 0x000fe80000100a00 */
[----:B------:R1:W-:Y:S04]  /*35320*/  STL.64 [R1+0x1e58], R8 ;  /* 0x001e580801007387 */ /* 0x0003e80000100a00 */
[----:B------:R-:W-:Y:S01]  /*35330*/  STL.64 [R1+0x30f0], R226 ;  /* 0x0030f0e201007387 */ /* 0x000fe20000100a00 */
[----:B------:R-:W-:-:S03]  /*35340*/  IMAD.WIDE R110, R5, 0x4, R166 ;  /* 0x00000004056e7825 */ /* 0x000fc600078e02a6 */
[----:B------:R-:W-:Y:S01]  /*35350*/  STL.64 [R1+0x1e68], R50 ;  /* 0x001e683201007387 */ /* 0x000fe20000100a00 */
[----:B-1----:R-:W-:-:S03]  /*35360*/  IMAD.WIDE R8, R5, 0x4, R168 ;  /* 0x0000000405087825 */ /* 0x002fc600078e02a8 */
[----:B------:R-:W-:Y:S04]  /*35370*/  STL.64 [R1+0x30f8], R50 ;  /* 0x0030f83201007387 */ /* 0x000fe80000100a00 */
[----:B------:R2:W-:Y:S04]  /*35380*/  STL.64 [R1+0x1e50], R8 ;  /* 0x001e500801007387 */ /* 0x0005e80000100a00 */
[----:B------:R-:W4:Y:S04]  /*35390*/  LDL.LU.64 R144, [R1+0xf10] ;  /* 0x000f100001907983 */ /* 0x000f280000300a00 */
[----:B------:R-:W4:Y:S01]  /*353a0*/  LDL.LU.64 R166, [R1+0xf08] ;  /* 0x000f080001a67983 */ /* 0x000f220000300a00 */
[----:B--2---:R-:W-:-:S05]  /*353b0*/  IMAD.WIDE R8, R5, 0x4, R170 ;  /* 0x0000000405087825 */ /* 0x004fca00078e02aa */
[----:B------:R3:W-:Y:S04]  /*353c0*/  STL.64 [R1+0x1e48], R8 ;  /* 0x001e480801007387 */ /* 0x0007e80000100a00 */
[----:B------:R-:W2:Y:S04]  /*353d0*/  LDL.LU.64 R146, [R1+0xf00] ;  /* 0x000f000001927983 */ /* 0x000ea80000300a00 */
[----:B------:R-:W2:Y:S04]  /*353e0*/  LDL.LU.64 R168, [R1+0xef8] ;  /* 0x000ef80001a87983 */ /* 0x000ea80000300a00 */
[----:B------:R-:W2:Y:S04]  /*353f0*/  LDL.LU.64 R170, [R1+0xef0] ;  /* 0x000ef00001aa7983 */ /* 0x000ea80000300a00 */
[----:B------:R-:W-:Y:S04]  /*35400*/  STL.64 [R1+0x1e60], R110 ;  /* 0x001e606e01007387 */ /* 0x000fe80000100a00 */
[----:B------:R-:W-:Y:S01]  /*35410*/  STL.64 [R1+0x3100], R110 ;  /* 0x0031006e01007387 */ /* 0x000fe20000100a00 */
[----:B---3--:R-:W-:-:S05]  /*35420*/  IMAD.WIDE R8, R5, 0x4, R148 ;  /* 0x0000000405087825 */ /* 0x008fca00078e0294 */
[----:B------:R1:W-:Y:S01]  /*35430*/  STL.64 [R1+0x1e40], R8 ;  /* 0x001e400801007387 */ /* 0x0003e20000100a00 */
[----:B------:R-:W-:-:S04]  /*35440*/  IMAD.WIDE R224, R5, 0x4, R150 ;  /* 0x0000000405e07825 */ /* 0x000fc800078e0296 */
[C---:B----4-:R-:W-:Y:S02]  /*35450*/  IMAD.WIDE R228, R5.reuse, 0x4, R172 ;  /* 0x0000000405e47825 */ /* 0x050fe400078e02ac */
[----:B------:R-:W3:Y:S04]  /*35460*/  LDL.LU.64 R172, [R1+0xee8] ;  /* 0x000ee80001ac7983 */ /* 0x000ee80000300a00 */
[----:B------:R-:W4:Y:S04]  /*35470*/  LDL.LU.64 R150, [R1+0xee0] ;  /* 0x000ee00001967983 */ /* 0x000f280000300a00 */
[----:B------:R-:W-:Y:S04]  /*35480*/  STL.64 [R1+0x1e38], R224 ;  /* 0x001e38e001007387 */ /* 0x000fe80000100a00 */
[----:B------:R-:W-:Y:S01]  /*35490*/  STL.64 [R1+0x3108], R224 ;  /* 0x003108e001007387 */ /* 0x000fe20000100a00 */
[----:B------:R-:W-:-:S04]  /*354a0*/  IMAD.WIDE R52, R5, 0x4, R160 ;  /* 0x0000000405347825 */ /* 0x000fc800078e02a0 */
[----:B------:R-:W-:-:S04]  /*354b0*/  IMAD.WIDE R112, R5, 0x4, R162 ;  /* 0x0000000405707825 */ /* 0x000fc800078e02a2 */
[C---:B-1----:R-:W-:Y:S02]  /*354c0*/  IMAD.WIDE R8, R5.reuse, 0x4, R174 ;  /* 0x0000000405087825 */ /* 0x042fe400078e02ae */
[----:B------:R-:W4:Y:S04]  /*354d0*/  LDL.LU.64 R174, [R1+0xed8] ;  /* 0x000ed80001ae7983 */ /* 0x000f280000300a00 */
[----:B------:R-:W-:Y:S04]  /*354e0*/  STL.64 [R1+0x1e30], R228 ;  /* 0x001e30e401007387 */ /* 0x000fe80000100a00 */
[----:B------:R1:W-:Y:S04]  /*354f0*/  STL.64 [R1+0x1e18], R8 ;  /* 0x001e180801007387 */ /* 0x0003e80000100a00 */
[----:B------:R-:W-:Y:S04]  /*35500*/  STL.64 [R1+0x3110], R228 ;  /* 0x003110e401007387 */ /* 0x000fe80000100a00 */
[----:B------:R-:W4:Y:S01]  /*35510*/  LDL.LU.64 R162, [R1+0xed0] ;  /* 0x000ed00001a27983 */ /* 0x000f220000300a00 */
[----:B-1----:R-:W-:-:S03]  /*35520*/  IMAD.WIDE R8, R5, 0x4, R164 ;  /* 0x0000000405087825 */ /* 0x002fc600078e02a4 */
[----:B------:R-:W-:Y:S04]  /*35530*/  STL.64 [R1+0x1e28], R52 ;  /* 0x001e283401007387 */ /* 0x000fe80000100a00 */
[----:B------:R1:W-:Y:S04]  /*35540*/  STL.64 [R1+0x1e10], R8 ;  /* 0x001e100801007387 */ /* 0x0003e80000100a00 */
[----:B------:R-:W-:Y:S04]  /*35550*/  STL.64 [R1+0x3118], R52 ;  /* 0x0031183401007387 */ /* 0x000fe80000100a00 */
[----:B------:R-:W4:Y:S01]  /*35560*/  LDL.LU.64 R148, [R1+0xec8] ;  /* 0x000ec80001947983 */ /* 0x000f220000300a00 */
[----:B-1----:R-:W-:-:S03]  /*35570*/  IMAD.WIDE R8, R5, 0x4, R158 ;  /* 0x0000000405087825 */ /* 0x002fc600078e029e */
[----:B------:R-:W4:Y:S04]  /*35580*/  LDL.LU.64 R160, [R1+0xec0] ;  /* 0x000ec00001a07983 */ /* 0x000f280000300a00 */
[----:B------:R1:W-:Y:S04]  /*35590*/  STL.64 [R1+0x1e08], R8 ;  /* 0x001e080801007387 */ /* 0x0003e80000100a00 */
[----:B------:R-:W4:Y:S04]  /*355a0*/  LDL.LU.64 R158, [R1+0xeb8] ;  /* 0x000eb800019e7983 */ /* 0x000f280000300a00 */
[----:B------:R-:W4:Y:S04]  /*355b0*/  LDL.LU.64 R164, [R1+0xeb0] ;  /* 0x000eb00001a47983 */ /* 0x000f280000300a00 */
[----:B------:R-:W-:Y:S04]  /*355c0*/  STL.64 [R1+0x1e20], R112 ;  /* 0x001e207001007387 */ /* 0x000fe80000100a00 */
[----:B------:R-:W-:Y:S01]  /*355d0*/  STL.64 [R1+0x3120], R112 ;  /* 0x0031207001007387 */ /* 0x000fe20000100a00 */
[----:B-1----:R-:W-:-:S04]  /*355e0*/  IMAD.WIDE R8, R5, 0x4, R144 ;  /* 0x0000000405087825 */ /* 0x002fc800078e0290 */
[C---:B------:R-:W-:Y:S02]  /*355f0*/  IMAD.WIDE R106, R5.reuse, 0x4, R166 ;  /* 0x00000004056a7825 */ /* 0x040fe400078e02a6 */
[----:B------:R-:W4:Y:S04]  /*35600*/  LDL.LU.64 R166, [R1+0xea8] ;  /* 0x000ea80001a67983 */ /* 0x000f280000300a00 */
[----:B------:R3:W-:Y:S01]  /*35610*/  STL.64 [R1+0x1e00], R8 ;  /* 0x001e000801007387 */ /* 0x0007e20000100a00 */
[----:B--2---:R-:W-:-:S03]  /*35620*/  IMAD.WIDE R54, R5, 0x4, R168 ;  /* 0x0000000405367825 */ /* 0x004fc600078e02a8 */
[----:B------:R-:W2:Y:S01]  /*35630*/  LDL.LU.64 R168, [R1+0xea0] ;  /* 0x000ea00001a87983 */ /* 0x000ea20000300a00 */
[----:B------:R-:W-:-:S03]  /*35640*/  IMAD.WIDE R114, R5, 0x4, R170 ;  /* 0x0000000405727825 */ /* 0x000fc600078e02aa */
[----:B------:R-:W2:Y:S04]  /*35650*/  LDL.LU.64 R170, [R1+0xe98] ;  /* 0x000e980001aa7983 */ /* 0x000ea80000300a00 */
[----:B------:R-:W-:Y:S04]  /*35660*/  STL.64 [R1+0x1df8], R106 ;  /* 0x001df86a01007387 */ /* 0x000fe80000100a00 */
[----:B------:R-:W-:Y:S01]  /*35670*/  STL.64 [R1+0x3128], R106 ;  /* 0x0031286a01007387 */ /* 0x000fe20000100a00 */
[----:B------:R-:W-:-:S04]  /*35680*/  IMAD.WIDE R230, R5, 0x4, R146 ;  /* 0x0000000405e67825 */ /* 0x000fc800078e0292 */
[C---:B---3--:R-:W-:Y:S02]  /*35690*/  IMAD.WIDE R8, R5.reuse, 0x4, R172 ;  /* 0x0000000405087825 */ /* 0x048fe400078e02ac */
[----:B------:R-:W3:Y:S04]  /*356a0*/  LDL.LU.64 R172, [R1+0xe90] ;  /* 0x000e900001ac7983 */ /* 0x000ee80000300a00 */
[----:B------:R-:W-:Y:S04]  /*356b0*/  STL.64 [R1+0x1df0], R230 ;  /* 0x001df0e601007387 */ /* 0x000fe80000100a00 */
[----:B------:R4:W-:Y:S04]  /*356c0*/  STL.64 [R1+0x1dd8], R8 ;  /* 0x001dd80801007387 */ /* 0x0009e80000100a00 */
[----:B------:R-:W-:Y:S04]  /*356d0*/  STL.64 [R1+0x3130], R230 ;  /* 0x003130e601007387 */ /* 0x000fe80000100a00 */
[----:B------:R-:W-:Y:S01]  /*356e0*/  STL.64 [R1+0x1de8], R54 ;  /* 0x001de83601007387 */ /* 0x000fe20000100a00 */
[----:B----4-:R-:W-:-:S03]  /*356f0*/  IMAD.WIDE R8, R5, 0x4, R150 ;  /* 0x0000000405087825 */ /* 0x010fc600078e0296 */
[----:B------:R-:W-:Y:S04]  /*35700*/  STL.64 [R1+0x3138], R54 ;  /* 0x0031383601007387 */ /* 0x000fe80000100a00 */
[----:B------:R1:W-:Y:S04]  /*35710*/  STL.64 [R1+0x1dd0], R8 ;  /* 0x001dd00801007387 */ /* 0x0003e80000100a00 */
[----:B------:R-:W4:Y:S01]  /*35720*/  LDL.LU.64 R146, [R1+0xe88] ;  /* 0x000e880001927983 */ /* 0x000f220000300a00 */
[----:B-1----:R-:W-:-:S03]  /*35730*/  IMAD.WIDE R8, R5, 0x4, R174 ;  /* 0x0000000405087825 */ /* 0x002fc600078e02ae */
[----:B------:R-:W4:Y:S04]  /*35740*/  LDL.LU.64 R174, [R1+0xe80] ;  /* 0x000e800001ae7983 */ /* 0x000f280000300a00 */
[----:B------:R1:W-:Y:S04]  /*35750*/  STL.64 [R1+0x1dc8], R8 ;  /* 0x001dc80801007387 */ /* 0x0003e80000100a00 */
[----:B------:R-:W-:Y:S04]  /*35760*/  STL.64 [R1+0x1de0], R114 ;  /* 0x001de07201007387 */ /* 0x000fe80000100a00 */
[----:B------:R-:W-:Y:S01]  /*35770*/  STL.64 [R1+0x3140], R114 ;  /* 0x0031407201007387 */ /* 0x000fe20000100a00 */
[----:B-1----:R-:W-:-:S03]  /*35780*/  IMAD.WIDE R8, R5, 0x4, R162 ;  /* 0x0000000405087825 */ /* 0x002fc600078e02a2 */
[----:B------:R-:W4:Y:S04]  /*35790*/  LDL.LU.64 R150, [R1+0xe78] ;  /* 0x000e780001967983 */ /* 0x000f280000300a00 */
[----:B------:R-:W4:Y:S04]  /*357a0*/  LDL.LU.64 R162, [R1+0xe70] ;  /* 0x000e700001a27983 */ /* 0x000f280000300a00 */
[----:B------:R1:W-:Y:S01]  /*357b0*/  STL.64 [R1+0x1dc0], R8 ;  /* 0x001dc00801007387 */ /* 0x0003e20000100a00 */
[----:B------:R-:W-:-:S03]  /*357c0*/  IMAD.WIDE R56, R5, 0x4, R158 ;  /* 0x0000000405387825 */ /* 0x000fc600078e029e */
[----:B------:R-:W4:Y:S01]  /*357d0*/  LDL.LU.64 R158, [R1+0xe68] ;  /* 0x000e6800019e7983 */ /* 0x000f220000300a00 */
[----:B------:R-:W-:-:S04]  /*357e0*/  IMAD.WIDE R46, R5, 0x4, R148 ;  /* 0x00000004052e7825 */ /* 0x000fc800078e0294 */
[----:B------:R-:W-:-:S04]  /*357f0*/  IMAD.WIDE R232, R5, 0x4, R160 ;  /* 0x0000000405e87825 */ /* 0x000fc800078e02a0 */
[C---:B------:R-:W-:Y:S02]  /*35800*/  IMAD.WIDE R116, R5.reuse, 0x4, R164 ;  /* 0x0000000405747825 */ /* 0x040fe400078e02a4 */
[----:B------:R-:W4:Y:S04]  /*35810*/  LDL.LU.64 R164, [R1+0xe60] ;  /* 0x000e600001a47983 */ /* 0x000f280000300a00 */
[----:B------:R-:W-:Y:S01]  /*35820*/  STL.64 [R1+0x1db8], R46 ;  /* 0x001db82e01007387 */ /* 0x000fe20000100a00 */
[----:B-1----:R-:W-:-:S03]  /*35830*/  IMAD.WIDE R8, R5, 0x4, R166 ;  /* 0x0000000405087825 */ /* 0x002fc600078e02a6 */
[----:B------:R-:W-:Y:S04]  /*35840*/  STL.64 [R1+0x3148], R46 ;  /* 0x0031482e01007387 */ /* 0x000fe80000100a00 */
[----:B------:R-:W4:Y:S04]  /*35850*/  LDL.LU.64 R166, [R1+0xe58] ;  /* 0x000e580001a67983 */ /* 0x000f280000300a00 */
[----:B------:R-:W-:Y:S04]  /*35860*/  STL.64 [R1+0x1db0], R232 ;  /* 0x001db0e801007387 */ /* 0x000fe80000100a00 */
[----:B------:R2:W-:Y:S04]  /*35870*/  STL.64 [R1+0x1d98], R8 ;  /* 0x001d980801007387 */ /* 0x0005e80000100a00 */
[----:B------:R-:W-:Y:S04]  /*35880*/  STL.64 [R1+0x3150], R232 ;  /* 0x003150e801007387 */ /* 0x000fe80000100a00 */
[----:B------:R-:W-:Y:S04]  /*35890*/  STL.64 [R1+0x1da8], R56 ;  /* 0x001da83801007387 */ /* 0x000fe80000100a00 */
[----:B------:R-:W-:Y:S01]  /*358a0*/  STL.64 [R1+0x3158], R56 ;  /* 0x0031583801007387 */ /* 0x000fe20000100a00 */
[----:B--2---:R-:W-:-:S05]  /*358b0*/  IMAD.WIDE R8, R5, 0x4, R168 ;  /* 0x0000000405087825 */ /* 0x004fca00078e02a8 */
[----:B------:R3:W-:Y:S04]  /*358c0*/  STL.64 [R1+0x1d90], R8 ;  /* 0x001d900801007387 */ /* 0x0007e80000100a00 */
[----:B------:R-:W2:Y:S01]  /*358d0*/  LDL.LU.64 R168, [R1+0xe50] ;  /* 0x000e500001a87983 */ /* 0x000ea20000300a00 */
[----:B------:R-:W-:-:S03]  /*358e0*/  IMAD.WIDE R108, R5, 0x4, R170 ;  /* 0x00000004056c7825 */ /* 0x000fc600078e02aa */
[----:B------:R-:W-:Y:S04]  /*358f0*/  STL.64 [R1+0x1da0], R116 ;  /* 0x001da07401007387 */ /* 0x000fe80000100a00 */
[----:B------:R-:W-:Y:S04]  /*35900*/  STL.64 [R1+0x3160], R116 ;  /* 0x0031607401007387 */ /* 0x000fe80000100a00 */
[----:B------:R-:W2:Y:S04]  /*35910*/  LDL.LU.64 R170, [R1+0xe48] ;  /* 0x000e480001aa7983 */ /* 0x000ea80000300a00 */
[----:B------:R-:W2:Y:S01]  /*35920*/  LDL.LU.64 R148, [R1+0xe40] ;  /* 0x000e400001947983 */ /* 0x000ea20000300a00 */
[----:B---3--:R-:W-:-:S05]  /*35930*/  IMAD.WIDE R8, R5, 0x4, R172 ;  /* 0x0000000405087825 */ /* 0x008fca00078e02ac */
[----:B------:R1:W-:Y:S04]  /*35940*/  STL.64 [R1+0x1d80], R8 ;  /* 0x001d800801007387 */ /* 0x0003e80000100a00 */
[----:B------:R-:W3:Y:S04]  /*35950*/  LDL.LU.64 R160, [R1+0xe38] ;  /* 0x000e380001a07983 */ /* 0x000ee80000300a00 */
[----:B------:R-:W3:Y:S04]  /*35960*/  LDL.LU.64 R172, [R1+0xe30] ;  /* 0x000e300001ac7983 */ /* 0x000ee80000300a00 */
[----:B------:R-:W-:Y:S04]  /*35970*/  STL.64 [R1+0x1d88], R108 ;  /* 0x001d886c01007387 */ /* 0x000fe80000100a00 */
[----:B------:R-:W-:Y:S01]  /*35980*/  STL.64 [R1+0x3280], R108 ;  /* 0x0032806c01007387 */ /* 0x000fe20000100a00 */
[----:B----4-:R-:W-:-:S04]  /*35990*/  IMAD.WIDE R222, R5, 0x4, R146 ;  /* 0x0000000405de7825 */ /* 0x010fc800078e0292 */
[C---:B------:R-:W-:Y:S02]  /*359a0*/  IMAD.WIDE R234, R5.reuse, 0x4, R174 ;  /* 0x0000000405ea7825 */ /* 0x040fe400078e02ae */
[----:B------:R-:W4:Y:S02]  /*359b0*/  LDL.LU.64 R174, [R1+0xe28] ;  /* 0x000e280001ae7983 */ /* 0x000f240000300a00 */
[C---:B------:R-:W-:Y:S02]  /*359c0*/  IMAD.WIDE R118, R5.reuse, 0x4, R162 ;  /* 0x0000000405767825 */ /* 0x040fe400078e02a2 */
[----:B------:R-:W4:Y:S04]  /*359d0*/  LDL.LU.64 R162, [R1+0xe20] ;  /* 0x000e200001a27983 */ /* 0x000f280000300a00 */
[----:B------:R-:W-:Y:S04]  /*359e0*/  STL.64 [R1+0x1d78], R222 ;  /* 0x001d78de01007387 */ /* 0x000fe80000100a00 */
[----:B------:R-:W-:Y:S01]  /*359f0*/  STL.64 [R1+0x3168], R222 ;  /* 0x003168de01007387 */ /* 0x000fe20000100a00 */
[----:B-1----:R-:W-:-:S03]  /*35a00*/  IMAD.WIDE R8, R5, 0x4, R158 ;  /* 0x0000000405087825 */ /* 0x002fc600078e029e */
[----:B------:R-:W4:Y:S01]  /*35a10*/  LDL.LU.64 R158, [R1+0xe18] ;  /* 0x000e1800019e7983 */ /* 0x000f220000300a00 */
[----:B------:R-:W-:-:S03]  /*35a20*/  IMAD.WIDE R58, R5, 0x4, R150 ;  /* 0x00000004053a7825 */ /* 0x000fc600078e0296 */
[----:B------:R-:W-:Y:S04]  /*35a30*/  STL.64 [R1+0x1d70], R234 ;  /* 0x001d70ea01007387 */ /* 0x000fe80000100a00 */
[----:B------:R1:W-:Y:S04]  /*35a40*/  STL.64 [R1+0x1d58], R8 ;  /* 0x001d580801007387 */ /* 0x0003e80000100a00 */
[----:B------:R-:W-:Y:S04]  /*35a50*/  STL.64 [R1+0x3170], R234 ;  /* 0x003170ea01007387 */ /* 0x000fe80000100a00 */
[----:B------:R-:W-:Y:S01]  /*35a60*/  STL.64 [R1+0x1d68], R58 ;  /* 0x001d683a01007387 */ /* 0x000fe20000100a00 */
[----:B-1----:R-:W-:-:S03]  /*35a70*/  IMAD.WIDE R8, R5, 0x4, R164 ;  /* 0x0000000405087825 */ /* 0x002fc600078e02a4 */
[----:B------:R-:W-:Y:S01]  /*35a80*/  STL.64 [R1+0x3178], R58 ;  /* 0x0031783a01007387 */ /* 0x000fe20000100a00 */
[----:B------:R-:W-:-:S03]  /*35a90*/  IMAD.WIDE R48, R5, 0x4, R166 ;  /* 0x0000000405307825 */ /* 0x000fc600078e02a6 */
[----:B------:R2:W-:Y:S04]  /*35aa0*/  STL.64 [R1+0x1d50], R8 ;  /* 0x001d500801007387 */ /* 0x0005e80000100a00 */
[----:B------:R-:W4:Y:S04]  /*35ab0*/  LDL.LU.64 R166, [R1+0xe10] ;  /* 0x000e100001a67983 */ /* 0x000f280000300a00 */
[----:B------:R-:W4:Y:S04]  /*35ac0*/  LDL.LU.64 R150, [R1+0xe08] ;  /* 0x000e080001967983 */ /* 0x000f280000300a00 */
[----:B------:R-:W4:Y:S04]  /*35ad0*/  LDL.LU.64 R164, [R1+0xe00] ;  /* 0x000e000001a47983 */ /* 0x000f280000300a00 */
[----:B------:R-:W-:Y:S04]  /*35ae0*/  STL.64 [R1+0x1d60], R118 ;  /* 0x001d607601007387 */ /* 0x000fe80000100a00 */
[----:B------:R-:W-:Y:S01]  /*35af0*/  STL.64 [R1+0x3180], R118 ;  /* 0x0031807601007387 */ /* 0x000fe20000100a00 */
[----:B--2---:R-:W-:-:S03]  /*35b00*/  IMAD.WIDE R8, R5, 0x4, R168 ;  /* 0x0000000405087825 */ /* 0x004fc600078e02a8 */
[----:B------:R-:W2:Y:S04]  /*35b10*/  LDL.LU.64 R168, [R1+0xdf8] ;  /* 0x000df80001a87983 */ /* 0x000ea80000300a00 */
[----:B------:R-:W-:Y:S04]  /*35b20*/  STL.64 [R1+0x1d48], R48 ;  /* 0x001d483001007387 */ /* 0x000fe80000100a00 */
[----:B------:R4:W-:Y:S01]  /*35b30*/  STL.64 [R1+0x1d40], R8 ;  /* 0x001d400801007387 */ /* 0x0009e20000100a00 */
[----:B------:R-:W-:-:S03]  /*35b40*/  IMAD.WIDE R250, R5, 0x4, R170 ;  /* 0x0000000405fa7825 */ /* 0x000fc600078e02aa */
[----:B------:R-:W-:Y:S04]  /*35b50*/  STL.64 [R1+0x3288], R48 ;  /* 0x0032883001007387 */ /* 0x000fe80000100a00 */
[----:B------:R-:W2:Y:S01]  /*35b60*/  LDL.LU.64 R170, [R1+0xdf0] ;  /* 0x000df00001aa7983 */ /* 0x000ea20000300a00 */
[----:B------:R-:W-:-:S04]  /*35b70*/  IMAD.WIDE R236, R5, 0x4, R148 ;  /* 0x0000000405ec7825 */ /* 0x000fc800078e0294 */
[C---:B---3--:R-:W-:Y:S02]  /*35b80*/  IMAD.WIDE R60, R5.reuse, 0x4, R160 ;  /* 0x00000004053c7825 */ /* 0x048fe400078e02a0 */
[----:B------:R-:W3:Y:S02]  /*35b90*/  LDL.LU.64 R160, [R1+0xde8] ;  /* 0x000de80001a07983 */ /* 0x000ee40000300a00 */
[C---:B------:R-:W-:Y:S02]  /*35ba0*/  IMAD.WIDE R120, R5.reuse, 0x4, R172 ;  /* 0x0000000405787825 */ /* 0x040fe400078e02ac */
[----:B------:R-:W-:Y:S04]  /*35bb0*/  STL.64 [R1+0x1d38], R250 ;  /* 0x001d38fa01007387 */ /* 0x000fe80000100a00 */
[----:B------:R-:W-:Y:S04]  /*35bc0*/  STL.64 [R1+0x3188], R250 ;  /* 0x003188fa01007387 */ /* 0x000fe80000100a00 */
[----:B------:R-:W3:Y:S01]  /*35bd0*/  LDL.LU.64 R172, [R1+0xde0] ;  /* 0x000de00001ac7983 */ /* 0x000ee20000300a00 */
[----:B----4-:R-:W-:-:S03]  /*35be0*/  IMAD.WIDE R8, R5, 0x4, R174 ;  /* 0x0000000405087825 */ /* 0x010fc600078e02ae */
[----:B------:R-:W4:Y:S04]  /*35bf0*/  LDL.LU.64 R174, [R1+0xdd8] ;  /* 0x000dd80001ae7983 */ /* 0x000f280000300a00 */
[----:B------:R1:W-:Y:S04]  /*35c00*/  STL.64 [R1+0x1d18], R8 ;  /* 0x001d180801007387 */ /* 0x0003e80000100a00 */
[----:B------:R-:W-:Y:S04]  /*35c10*/  STL.64 [R1+0x1d30], R236 ;  /* 0x001d30ec01007387 */ /* 0x000fe80000100a00 */
[----:B------:R-:W-:Y:S04]  /*35c20*/  STL.64 [R1+0x3190], R236 ;  /* 0x003190ec01007387 */ /* 0x000fe80000100a00 */
[----:B------:R-:W-:Y:S01]  /*35c30*/  STL.64 [R1+0x1d28], R60 ;  /* 0x001d283c01007387 */ /* 0x000fe20000100a00 */
[----:B------:R-:W-:-:S03]  /*35c40*/  IMAD.WIDE R108, R5, 0x4, R162 ;  /* 0x00000004056c7825 */ /* 0x000fc600078e02a2 */
[----:B------:R-:W-:Y:S04]  /*35c50*/  STL.64 [R1+0x3198], R60 ;  /* 0x0031983c01007387 */ /* 0x000fe80000100a00 */
[----:B------:R-:W4:Y:S01]  /*35c60*/  LDL.LU.64 R162, [R1+0xdd0] ;  /* 0x000dd00001a27983 */ /* 0x000f220000300a00 */
[----:B-1----:R-:W-:-:S03]  /*35c70*/  IMAD.WIDE R8, R5, 0x4, R158 ;  /* 0x0000000405087825 */ /* 0x002fc600078e029e */
[----:B------:R-:W4:Y:S04]  /*35c80*/  LDL.LU.64 R158, [R1+0xdc8] ;  /* 0x000dc800019e7983 */ /* 0x000f280000300a00 */
[----:B------:R-:W-:Y:S04]  /*35c90*/  STL.64 [R1+0x1d08], R8 ;  /* 0x001d080801007387 */ /* 0x000fe80000100a00 */
[----:B------:R-:W-:Y:S04]  /*35ca0*/  STL.64 [R1+0x1d10], R108 ;  /* 0x001d106c01007387 */ /* 0x000fe80000100a00 */
[----:B------:R-:W-:Y:S04]  /*35cb0*/  STL.64 [R1+0x3338], R108 ;  /* 0x0033386c01007387 */ /* 0x000fe80000100a00 */
[----:B------:R-:W-:Y:S04]  /*35cc0*/  STL.64 [R1+0x1d20], R120 ;  /* 0x001d207801007387 */ /* 0x000fe80000100a00 */
[----:B------:R1:W-:Y:S02]  /*35cd0*/  STL.64 [R1+0x31a0], R120 ;  /* 0x0031a07801007387 */ /* 0x0003e40000100a00 */
[----:B-1----:R-:W-:-:S02]  /*35ce0*/  IMAD.WIDE R120, R5, 0x4, R166 ;  /* 0x0000000405787825 */ /* 0x002fc400078e02a6 */
[----:B------:R-:W4:Y:S02]  /*35cf0*/  LDL.LU.64 R166, [R1+0xdc0] ;  /* 0x000dc00001a67983 */ /* 0x000f240000300a00 */
[C---:B------:R-:W-:Y:S02]  /*35d00*/  IMAD.WIDE R238, R5.reuse, 0x4, R164 ;  /* 0x0000000405ee7825 */ /* 0x040fe400078e02a4 */
[----:B------:R-:W4:Y:S02]  /*35d10*/  LDL.LU.64 R164, [R1+0xdb8] ;  /* 0x000db80001a47983 */ /* 0x000f240000300a00 */
[----:B------:R-:W-:-:S04]  /*35d20*/  IMAD.WIDE R216, R5, 0x4, R150 ;  /* 0x0000000405d87825 */ /* 0x000fc800078e0296 */
[C---:B--2---:R-:W-:Y:S02]  /*35d30*/  IMAD.WIDE R62, R5.reuse, 0x4, R168 ;  /* 0x00000004053e7825 */ /* 0x044fe400078e02a8 */
[----:B------:R-:W2:Y:S04]  /*35d40*/  LDL.LU.64 R168, [R1+0xdb0] ;  /* 0x000db00001a87983 */ /* 0x000ea80000300a00 */
[----:B------:R-:W-:Y:S04]  /*35d50*/  STL.64 [R1+0x1d00], R120 ;  /* 0x001d007801007387 */ /* 0x000fe80000100a00 */
[----:B------:R4:W-:Y:S01]  /*35d60*/  STL.64 [R1+0x31a8], R120 ;  /* 0x0031a87801007387 */ /* 0x0009e20000100a00 */
[----:B------:R-:W-:-:S03]  /*35d70*/  IMAD.WIDE R122, R5, 0x4, R170 ;  /* 0x00000004057a7825 */ /* 0x000fc600078e02aa */
[----:B------:R-:W2:Y:S04]  /*35d80*/  LDL.LU.64 R170, [R1+0xda8] ;  /* 0x000da80001aa7983 */ /* 0x000ea80000300a00 */
[----:B------:R-:W-:Y:S04]  /*35d90*/  STL.64 [R1+0x1cf8], R216 ;  /* 0x001cf8d801007387 */ /* 0x000fe80000100a00 */
[----:B------:R-:W-:Y:S01]  /*35da0*/  STL.64 [R1+0x31b0], R216 ;  /* 0x0031b0d801007387 */ /* 0x000fe20000100a00 */
[----:B---3--:R-:W-:-:S03]  /*35db0*/  IMAD.WIDE R8, R5, 0x4, R160 ;  /* 0x0000000405087825 */ /* 0x008fc600078e02a0 */
[----:B------:R-:W3:Y:S04]  /*35dc0*/  LDL.LU.64 R160, [R1+0xda0] ;  /* 0x000da00001a07983 */ /* 0x000ee80000300a00 */
[----:B------:R-:W-:Y:S04]  /*35dd0*/  STL.64 [R1+0x1cf0], R238 ;  /* 0x001cf0ee01007387 */ /* 0x000fe80000100a00 */
[----:B------:R1:W-:Y:S01]  /*35de0*/  STL.64 [R1+0x1cd8], R8 ;  /* 0x001cd80801007387 */ /* 0x0003e20000100a00 */
[----:B------:R-:W-:-:S03]  /*35df0*/  IMAD.WIDE R48, R5, 0x4, R172 ;  /* 0x0000000405307825 */ /* 0x000fc600078e02ac */
[----:B------:R-:W-:Y:S04]  /*35e00*/  STL.64 [R1+0x31b8], R238 ;  /* 0x0031b8ee01007387 */ /* 0x000fe80000100a00 */
[----:B------:R-:W-:Y:S04]  /*35e10*/  STL.64 [R1+0x1ce8], R62 ;  /* 0x001ce83e01007387 */ /* 0x000fe80000100a00 */
[----:B------:R-:W-:Y:S04]  /*35e20*/  STL.64 [R1+0x31c0], R62 ;  /* 0x0031c03e01007387 */ /* 0x000fe80000100a00 */
[----:B------:R-:W3:Y:S01]  /*35e30*/  LDL.LU.64 R172, [R1+0xd98] ;  /* 0x000d980001ac7983 */ /* 0x000ee20000300a00 */
[----:B----4-:R-:W-:-:S03]  /*35e40*/  IMAD.WIDE R120, R5, 0x4, R174 ;  /* 0x0000000405787825 */ /* 0x010fc600078e02ae */
[----:B------:R-:W4:Y:S04]  /*35e50*/  LDL.LU.64 R174, [R1+0xd90] ;  /* 0x000d900001ae7983 */ /* 0x000f280000300a00 */
[----:B------:R-:W-:Y:S04]  /*35e60*/  STL.64 [R1+0x1cd0], R48 ;  /* 0x001cd03001007387 */ /* 0x000fe80000100a00 */
[----:B------:R-:W-:Y:S04]  /*35e70*/  STL.64 [R1+0x3340], R48 ;  /* 0x0033403001007387 */ /* 0x000fe80000100a00 */
[----:B------:R-:W-:Y:S04]  /*35e80*/  STL.64 [R1+0x1ce0], R122 ;  /* 0x001ce07a01007387 */ /* 0x000fe80000100a00 */
[----:B------:R-:W-:Y:S04]  /*35e90*/  STL.64 [R1+0x31c8], R122 ;  /* 0x0031c87a01007387 */ /* 0x000fe80000100a00 */
[----:B------:R-:W-:Y:S04]  /*35ea0*/  STL.64 [R1+0x1cc8], R120 ;  /* 0x001cc87801007387 */ /* 0x000fe80000100a00 */
[----:B------:R2:W-:Y:S01]  /*35eb0*/  STL.64 [R1+0x3290], R120 ;  /* 0x0032907801007387 */ /* 0x0005e20000100a00 */
[----:B------:R-:W-:-:S03]  /*35ec0*/  IMAD.WIDE R214, R5, 0x4, R158 ;  /* 0x0000000405d67825 */ /* 0x000fc600078e029e */
[----:B------:R-:W4:Y:S01]  /*35ed0*/  LDL.LU.64 R158, [R1+0xd88] ;  /* 0x000d8800019e7983 */ /* 0x000f220000300a00 */
[----:B------:R-:W-:-:S03]  /*35ee0*/  IMAD.WIDE R60, R5, 0x4, R162 ;  /* 0x00000004053c7825 */ /* 0x000fc600078e02a2 */
[----:B------:R-:W4:Y:S01]  /*35ef0*/  LDL.LU.64 R162, [R1+0xd80] ;  /* 0x000d800001a27983 */ /* 0x000f220000300a00 */
[----:B-1----:R-:W-:-:S03]  /*35f00*/  IMAD.WIDE R8, R5, 0x4, R166 ;  /* 0x0000000405087825 */ /* 0x002fc600078e02a6 */
[----:B------:R-:W4:Y:S01]  /*35f10*/  LDL.LU.64 R166, [R1+0xd78] ;  /* 0x000d780001a67983 */ /* 0x000f220000300a00 */
[----:B------:R-:W-:-:S03]  /*35f20*/  IMAD.WIDE R64, R5, 0x4, R164 ;  /* 0x0000000405407825 */ /* 0x000fc600078e02a4 */
[----:B------:R-:W4:Y:S04]  /*35f30*/  LDL.LU.64 R164, [R1+0xd70] ;  /* 0x000d700001a47983 */ /* 0x000f280000300a00 */
[----:B------:R-:W-:Y:S04]  /*35f40*/  STL.64 [R1+0x1cc0], R60 ;  /* 0x001cc03c01007387 */ /* 0x000fe80000100a00 */
[----:B------:R-:W-:Y:S01]  /*35f50*/  STL.64 [R1+0x31d8], R60 ;  /* 0x0031d83c01007387 */ /* 0x000fe20000100a00 */
[----:B--2---:R-:W-:-:S03]  /*35f60*/  IMAD.WIDE R124, R5, 0x4, R168 ;  /* 0x00000004057c7825 */ /* 0x004fc600078e02a8 */
[----:B------:R-:W2:Y:S04]  /*35f70*/  LDL.LU.64 R168, [R1+0xd68] ;  /* 0x000d680001a87983 */ /* 0x000ea80000300a00 */
[----:B------:R-:W-:Y:S04]  /*35f80*/  STL.64 [R1+0x1cb8], R214 ;  /* 0x001cb8d601007387 */ /* 0x000fe80000100a00 */
[----:B------:R-:W-:Y:S01]  /*35f90*/  STL.64 [R1+0x31e0], R214 ;  /* 0x0031e0d601007387 */ /* 0x000fe20000100a00 */
[----:B------:R-:W-:-:S03]  /*35fa0*/  IMAD.WIDE R120, R5, 0x4, R170 ;  /* 0x0000000405787825 */ /* 0x000fc600078e02aa */
[----:B------:R-:W2:Y:S04]  /*35fb0*/  LDL.LU.64 R170, [R1+0xd60] ;  /* 0x000d600001aa7983 */ /* 0x000ea80000300a00 */
[----:B------:R-:W-:Y:S04]  /*35fc0*/  STL.64 [R1+0x1cb0], R8 ;  /* 0x001cb00801007387 */ /* 0x000fe80000100a00 */
[----:B------:R3:W-:Y:S04]  /*35fd0*/  STL.64 [R1+0x31e8], R8 ;  /* 0x0031e80801007387 */ /* 0x0007e80000100a00 */
[----:B------:R-:W-:Y:S04]  /*35fe0*/  STL.64 [R1+0x1c98], R120 ;  /* 0x001c987801007387 */ /* 0x000fe80000100a00 */
[----:B------:R-:W-:Y:S01]  /*35ff0*/  STL.64 [R1+0x33c0], R120 ;  /* 0x0033c07801007387 */ /* 0x000fe20000100a00 */
[----:B---3--:R-:W-:-:S05]  /*36000*/  IMAD.WIDE R8, R5, 0x4, R160 ;  /* 0x0000000405087825 */ /* 0x008fca00078e02a0 */
[----:B------:R1:W-:Y:S04]  /*36010*/  STL.64 [R1+0x1c90], R8 ;  /* 0x001c900801007387 */ /* 0x0003e80000100a00 */
[----:B------:R-:W-:Y:S04]  /*36020*/  STL.64 [R1+0x1ca8], R64 ;  /* 0x001ca84001007387 */ /* 0x000fe80000100a00 */
[----:B------:R-:W-:Y:S01]  /*36030*/  STL.64 [R1+0x31f0], R64 ;  /* 0x0031f04001007387 */ /* 0x000fe20000100a00 */
[----:B------:R-:W-:-:S03]  /*36040*/  IMAD.WIDE R62, R5, 0x4, R172 ;  /* 0x00000004053e7825 */ /* 0x000fc600078e02ac */
[----:B------:R-:W3:Y:S04]  /*36050*/  LDL.LU.64 R172, [R1+0xd58] ;  /* 0x000d580001ac7983 */ /* 0x000ee80000300a00 */
[----:B------:R-:W-:Y:S01]  /*36060*/  STL.64 [R1+0x1ca0], R124 ;  /* 0x001ca07c01007387 */ /* 0x000fe20000100a00 */
[----:B----4-:R-:W-:-:S03]  /*36070*/  IMAD.WIDE R236, R5, 0x4, R174 ;  /* 0x0000000405ec7825 */ /* 0x010fc600078e02ae */
[----:B------:R-:W-:Y:S04]  /*36080*/  STL.64 [R1+0x31f8], R124 ;  /* 0x0031f87c01007387 */ /* 0x000fe80000100a00 */
[----:B------:R-:W4:Y:S04]  /*36090*/  LDL.LU.64 R146, [R1+0xd50] ;  /* 0x000d500001927983 */ /* 0x000f280000300a00 */
[----:B------:R-:W4:Y:S04]  /*360a0*/  LDL.LU.64 R148, [R1+0xd48] ;  /* 0x000d480001947983 */ /* 0x000f280000300a00 */
[----:B------:R-:W4:Y:S04]  /*360b0*/  LDL.LU.64 R174, [R1+0xd40] ;  /* 0x000d400001ae7983 */ /* 0x000f280000300a00 */
[----:B------:R-:W-:Y:S04]  /*360c0*/  STL.64 [R1+0x1c88], R62 ;  /* 0x001c883e01007387 */ /* 0x000fe80000100a00 */
[----:B------:R-:W-:Y:S01]  /*360d0*/  STL.64 [R1+0x3298], R62 ;  /* 0x0032983e01007387 */ /* 0x000fe20000100a00 */
[----:B------:R-:W-:-:S03]  /*360e0*/  IMAD.WIDE R212, R5, 0x4, R158 ;  /* 0x0000000405d47825 */ /* 0x000fc600078e029e */
[----:B------:R-:W4:Y:S01]  /*360f0*/  LDL.LU.64 R158, [R1+0xd38] ;  /* 0x000d3800019e7983 */ /* 0x000f220000300a00 */
[----:B------:R-:W-:-:S04]  /*36100*/  IMAD.WIDE R10, R5, 0x4, R162 ;  /* 0x00000004050a7825 */ /* 0x000fc800078e02a2 */
[C---:B------:R-:W-:Y:S02]  /*36110*/  IMAD.WIDE R66, R5.reuse, 0x4, R166 ;  /* 0x0000000405427825 */ /* 0x040fe400078e02a6 */
[----:B------:R-:W4:Y:S04]  /*36120*/  LDL.LU.64 R166, [R1+0xd30] ;  /* 0x000d300001a67983 */ /* 0x000f280000300a00 */
[----:B------:R-:W-:Y:S04]  /*36130*/  STL.64 [R1+0x1c80], R236 ;  /* 0x001c80ec01007387 */ /* 0x000fe80000100a00 */
[----:B------:R-:W-:Y:S04]  /*36140*/  STL.64 [R1+0x3200], R236 ;  /* 0x003200ec01007387 */ /* 0x000fe80000100a00 */
[----:B------:R-:W4:Y:S04]  /*36150*/  LDL.LU.64 R150, [R1+0xd28] ;  /* 0x000d280001967983 */ /* 0x000f280000300a00 */
[----:B------:R-:W-:Y:S04]  /*36160*/  STL.64 [R1+0x1c78], R212 ;  /* 0x001c78d401007387 */ /* 0x000fe80000100a00 */
[----:B------:R-:W-:Y:S01]  /*36170*/  STL.64 [R1+0x3208], R212 ;  /* 0x003208d401007387 */ /* 0x000fe20000100a00 */
[----:B------:R-:W-:-:S04]  /*36180*/  IMAD.WIDE R126, R5, 0x4, R164 ;  /* 0x00000004057e7825 */ /* 0x000fc800078e02a4 */
[C---:B--2---:R-:W-:Y:S02]  /*36190*/  IMAD.WIDE R108, R5.reuse, 0x4, R168 ;  /* 0x00000004056c7825 */ /* 0x044fe400078e02a8 */
[----:B------:R-:W2:Y:S04]  /*361a0*/  LDL.LU.64 R168, [R1+0xd20] ;  /* 0x000d200001a87983 */ /* 0x000ea80000300a00 */
[----:B------:R-:W-:Y:S04]  /*361b0*/  STL.64 [R1+0x1c70], R10 ;  /* 0x001c700a01007387 */ /* 0x000fe80000100a00 */
[----:B------:R-:W-:Y:S04]  /*361c0*/  STL.64 [R1+0x3210], R10 ;  /* 0x0032100a01007387 */ /* 0x000fe80000100a00 */
[----:B------:R-:W2:Y:S01]  /*361d0*/  LDL.LU.64 R160, [R1+0xd18] ;  /* 0x000d180001a07983 */ /* 0x000ea20000300a00 */
[----:B-1----:R-:W-:-:S03]  /*361e0*/  IMAD.WIDE R8, R5, 0x4, R170 ;  /* 0x0000000405087825 */ /* 0x002fc600078e02aa */
[----:B------:R-:W2:Y:S04]  /*361f0*/  LDL.LU.64 R170, [R1+0xd10] ;  /* 0x000d100001aa7983 */ /* 0x000ea80000300a00 */
[----:B------:R3:W-:Y:S04]  /*36200*/  STL.64 [R1+0x1c50], R8 ;  /* 0x001c500801007387 */ /* 0x0007e80000100a00 */
[----:B------:R-:W-:Y:S04]  /*36210*/  STL.64 [R1+0x1c58], R108 ;  /* 0x001c586c01007387 */ /* 0x000fe80000100a00 */
[----:B------:R-:W-:Y:S04]  /*36220*/  STL.64 [R1+0x33c8], R108 ;  /* 0x0033c86c01007387 */ /* 0x000fe80000100a00 */
[----:B------:R-:W-:Y:S04]  /*36230*/  STL.64 [R1+0x1c68], R66 ;  /* 0x001c684201007387 */ /* 0x000fe80000100a00 */
[----:B------:R-:W-:Y:S04]  /*36240*/  STL.64 [R1+0x3218], R66 ;  /* 0x0032184201007387 */ /* 0x000fe80000100a00 */
[----:B------:R-:W2:Y:S04]  /*36250*/  LDL.LU.64 R162, [R1+0xd08] ;  /* 0x000d080001a27983 */ /* 0x000ea80000300a00 */
[----:B------:R-:W2:Y:S01]  /*36260*/  LDL.LU.64 R164, [R1+0xd00] ;  /* 0x000d000001a47983 */ /* 0x000ea20000300a00 */
[----:B---3--:R-:W-:-:S05]  /*36270*/  IMAD.WIDE R8, R5, 0x4, R172 ;  /* 0x0000000405087825 */ /* 0x008fca00078e02ac */
[----:B------:R2:W-:Y:S04]  /*36280*/  STL.64 [R1+0x1c48], R8 ;  /* 0x001c480801007387 */ /* 0x0005e80000100a00 */
[----:B------:R-:W3:Y:S04]  /*36290*/  LDL.LU.64 R172, [R1+0xcf8] ;  /* 0x000cf80001ac7983 */ /* 0x000ee80000300a00 */
[----:B------:R-:W-:Y:S04]  /*362a0*/  STL.64 [R1+0x1c60], R126 ;  /* 0x001c607e01007387 */ /* 0x000fe80000100a00 */
[----:B------:R-:W-:Y:S01]  /*362b0*/  STL.64 [R1+0x3220], R126 ;  /* 0x0032207e01007387 */ /* 0x000fe20000100a00 */
[----:B----4-:R-:W-:-:S03]  /*362c0*/  IMAD.WIDE R12, R5, 0x4, R174 ;  /* 0x00000004050c7825 */ /* 0x010fc600078e02ae */
        /* <DEDUP_REMOVED lines=8> */
[----:B------:R-:W4:Y:S04]  /*36350*/  LDL.LU.64 R166, [R1+0xce0] ;  /* 0x000ce00001a67983 */ /* 0x000f280000300a00 */
[----:B------:R-:W-:Y:S04]  /*36360*/  STL.64 [R1+0x1c38], R210 ;  /* 0x001c38d201007387 */ /* 0x000fe80000100a00 */
[----:B------:R-:W-:Y:S01]  /*36370*/  STL.64 [R1+0x3230], R210 ;  /* 0x003230d201007387 */ /* 0x000fe20000100a00 */
[----:B------:R-:W-:-:S03]  /*36380*/  IMAD.WIDE R62, R5, 0x4, R150 ;  /* 0x00000004053e7825 */ /* 0x000fc600078e0296 */
[----:B------:R-:W-:Y:S04]  /*36390*/  STL.64 [R1+0x1c30], R12 ;  /* 0x001c300c01007387 */ /* 0x000fe80000100a00 */
[----:B------:R-:W-:Y:S01]  /*363a0*/  STL.64 [R1+0x3238], R12 ;  /* 0x0032380c01007387 */ /* 0x000fe20000100a00 */
[----:B--2---:R-:W-:-:S03]  /*363b0*/  IMAD.WIDE R8, R5, 0x4, R168 ;  /* 0x0000000405087825 */ /* 0x004fc600078e02a8 */
[----:B------:R-:W2:Y:S04]  /*363c0*/  LDL.LU.64 R168, [R1+0xcd8] ;  /* 0x000cd80001a87983 */ /* 0x000ea80000300a00 */
        /* <DEDUP_REMOVED lines=8> */
[----:B------:R-:W-:Y:S04]  /*36450*/  STL.64 [R1+0x3248], R128 ;  /* 0x0032488001007387 */ /* 0x000fe80000100a00 */
[----:B------:R-:W-:Y:S04]  /*36460*/  STL.64 [R1+0x1c08], R8 ;  /* 0x001c080801007387 */ /* 0x000fe80000100a00 */
[----:B------:R-:W2:Y:S04]  /*36470*/  LDL.LU.64 R150, [R1+0xcd0] ;  /* 0x000cd00001967983 */ /* 0x000ea80000300a00 */
[----:B------:R-:W2:Y:S01]  /*36480*/  LDL.LU.64 R170, [R1+0xcc8] ;  /* 0x000cc80001aa7983 */ /* 0x000ea20000300a00 */
[----:B------:R-:W-:-:S03]  /*36490*/  IMAD.WIDE R14, R5, 0x4, R164 ;  /* 0x00000004050e7825 */ /* 0x000fc600078e02a4 */
[----:B------:R-:W2:Y:S01]  /*364a0*/  LDL.LU.64 R164, [R1+0xcc0] ;  /* 0x000cc00001a47983 */ /* 0x000ea20000300a00 */
[----:B------:R-:W-:-:S04]  /*364b0*/  IMAD.WIDE R208, R5, 0x4, R162 ;  /* 0x0000000405d07825 */ /* 0x000fc800078e02a2 */
[C---:B---3--:R-:W-:Y:S02]  /*364c0*/  IMAD.WIDE R70, R5.reuse, 0x4, R172 ;  /* 0x0000000405467825 */ /* 0x048fe400078e02ac */
[----:B------:R-:W3:Y:S04]  /*364d0*/  LDL.LU.64 R172, [R1+0xcb8] ;  /* 0x000cb80001ac7983 */ /* 0x000ee80000300a00 */
[----:B------:R-:W-:Y:S04]  /*364e0*/  STL.64 [R1+0x1c00], R118 ;  /* 0x001c007601007387 */ /* 0x000fe80000100a00 */
[----:B------:R-:W-:Y:S01]  /*364f0*/  STL.64 [R1+0x3250], R118 ;  /* 0x0032507601007387 */ /* 0x000fe20000100a00 */
[----:B----4-:R-:W-:-:S03]  /*36500*/  IMAD.WIDE R130, R5, 0x4, R174 ;  /* 0x0000000405827825 */ /* 0x010fc600078e02ae */
[----:B------:R-:W4:Y:S04]  /*36510*/  LDL.LU.64 R174, [R1+0xcb0] ;  /* 0x000cb00001ae7983 */ /* 0x000f280000300a00 */
[----:B------:R-:W-:Y:S04]  /*36520*/  STL.64 [R1+0x1bf8], R208 ;  /* 0x001bf8d001007387 */ /* 0x000fe80000100a00 */
[----:B------:R-:W-:Y:S01]  /*36530*/  STL.64 [R1+0x3258], R208 ;  /* 0x003258d001007387 */ /* 0x000fe20000100a00 */
[----:B------:R-:W-:-:S03]  /*36540*/  IMAD.WIDE R48, R5, 0x4, R158 ;  /* 0x0000000405307825 */ /* 0x000fc600078e029e */
[----:B------:R-:W4:Y:S04]  /*36550*/  LDL.LU.64 R158, [R1+0xca8] ;  /* 0x000ca800019e7983 */ /* 0x000f280000300a00 */
[----:B------:R-:W-:Y:S04]  /*36560*/  STL.64 [R1+0x1bf0], R14 ;  /* 0x001bf00e01007387 */ /* 0x000fe80000100a00 */
[----:B------:R-:W-:Y:S01]  /*36570*/  STL.64 [R1+0x3260], R14 ;  /* 0x0032600e01007387 */ /* 0x000fe20000100a00 */
[----:B------:R-:W-:-:S03]  /*36580*/  IMAD.WIDE R216, R5, 0x4, R166 ;  /* 0x0000000405d87825 */ /* 0x000fc600078e02a6 */
[----:B------:R-:W4:Y:S04]  /*36590*/  LDL.LU.64 R166, [R1+0xca0] ;  /* 0x000ca00001a67983 */ /* 0x000f280000300a00 */
[----:B------:R-:W-:Y:S04]  /*365a0*/  STL.64 [R1+0x1bd8], R48 ;  /* 0x001bd83001007387 */ /* 0x000fe80000100a00 */
[----:B------:R-:W-:Y:S04]  /*365b0*/  STL.64 [R1+0x33d8], R48 ;  /* 0x0033d83001007387 */ /* 0x000fe80000100a00 */
[----:B------:R-:W-:Y:S04]  /*365c0*/  STL.64 [R1+0x1be8], R70 ;  /* 0x001be84601007387 */ /* 0x000fe80000100a00 */
[----:B------:R2:W-:Y:S04]  /*365d0*/  STL.64 [R1+0x3268], R70 ;  /* 0x0032684601007387 */ /* 0x0005e80000100a00 */
[----:B------:R-:W4:Y:S04]  /*365e0*/  LDL.LU.64 R160, [R1+0xc98] ;  /* 0x000c980001a07983 */ /* 0x000f280000300a00 */
[----:B------:R-:W4:Y:S01]  /*365f0*/  LDL.LU.64 R162, [R1+0xc90] ;  /* 0x000c900001a27983 */ /* 0x000f220000300a00 */
[----:B--2---:R-:W-:-:S03]  /*36600*/  IMAD.WIDE R70, R5, 0x4, R168 ;  /* 0x0000000405467825 */ /* 0x004fc600078e02a8 */
[----:B------:R-:W2:Y:S04]  /*36610*/  LDL.LU.64 R168, [R1+0xc88] ;  /* 0x000c880001a87983 */ /* 0x000ea80000300a00 */
[----:B------:R-:W-:Y:S04]  /*36620*/  STL.64 [R1+0x1bd0], R216 ;  /* 0x001bd0d801007387 */ /* 0x000fe80000100a00 */
[----:B------:R-:W-:Y:S04]  /*36630*/  STL.64 [R1+0x3320], R216 ;  /* 0x003320d801007387 */ /* 0x000fe80000100a00 */
[----:B------:R-:W-:Y:S04]  /*36640*/  STL.64 [R1+0x1be0], R130 ;  /* 0x001be08201007387 */ /* 0x000fe80000100a00 */
[----:B------:R-:W-:Y:S01]  /*36650*/  STL.64 [R1+0x3270], R130 ;  /* 0x0032708201007387 */ /* 0x000fe20000100a00 */
[----:B------:R-:W-:-:S03]  /*36660*/  IMAD.WIDE R58, R5, 0x4, R150 ;  /* 0x00000004053a7825 */ /* 0x000fc600078e0296 */
        /* <DEDUP_REMOVED lines=17> */
[----:B------:R1:W-:Y:S04]  /*36780*/  STL.64 [R1+0x1b98], R8 ;  /* 0x001b980801007387 */ /* 0x0003e80000100a00 */
[----:B------:R-:W-:Y:S04]  /*36790*/  STL.64 [R1+0x32b8], R248 ;  /* 0x0032b8f801007387 */ /* 0x000fe80000100a00 */
[----:B------:R-:W4:Y:S01]  /*367a0*/  LDL.LU.64 R164, [R1+0xc58] ;  /* 0x000c580001a47983 */ /* 0x000f220000300a00 */
[----:B-1----:R-:W-:-:S03]  /*367b0*/  IMAD.WIDE R8, R5, 0x4, R166 ;  /* 0x0000000405087825 */ /* 0x002fc600078e02a6 */
[----:B------:R-:W4:Y:S04]  /*367c0*/  LDL.LU.64 R166, [R1+0xc50] ;  /* 0x000c500001a67983 */ /* 0x000f280000300a00 */
[----:B------:R4:W-:Y:S04]  /*367d0*/  STL.64 [R1+0x1b90], R8 ;  /* 0x001b900801007387 */ /* 0x0009e80000100a00 */
[----:B------:R-:W-:Y:S04]  /*367e0*/  STL.64 [R1+0x1ba8], R72 ;  /* 0x001ba84801007387 */ /* 0x000fe80000100a00 */
[----:B------:R-:W-:Y:S01]  /*367f0*/  STL.64 [R1+0x32c0], R72 ;  /* 0x0032c04801007387 */ /* 0x000fe20000100a00 */
[----:B------:R-:W-:-:S03]  /*36800*/  IMAD.WIDE R14, R5, 0x4, R160 ;  /* 0x00000004050e7825 */ /* 0x000fc600078e02a0 */
[----:B------:R-:W4:Y:S01]  /*36810*/  LDL.LU.64 R160, [R1+0xc48] ;  /* 0x000c480001a07983 */ /* 0x000f220000300a00 */
[----:B------:R-:W-:-:S03]  /*36820*/  IMAD.WIDE R234, R5, 0x4, R162 ;  /* 0x0000000405ea7825 */ /* 0x000fc600078e02a2 */
[----:B------:R-:W-:Y:S04]  /*36830*/  STL.64 [R1+0x1ba0], R132 ;  /* 0x001ba08401007387 */ /* 0x000fe80000100a00 */
[----:B------:R-:W-:Y:S04]  /*36840*/  STL.64 [R1+0x32c8], R132 ;  /* 0x0032c88401007387 */ /* 0x000fe80000100a00 */
[----:B------:R-:W4:Y:S01]  /*36850*/  LDL.LU.64 R162, [R1+0xc40] ;  /* 0x000c400001a27983 */ /* 0x000f220000300a00 */
[----:B--2---:R-:W-:-:S03]  /*36860*/  IMAD.WIDE R204, R5, 0x4, R168 ;  /* 0x0000000405cc7825 */ /* 0x004fc600078e02a8 */
[----:B------:R-:W2:Y:S04]  /*36870*/  LDL.LU.64 R168, [R1+0xc38] ;  /* 0x000c380001a87983 */ /* 0x000ea80000300a00 */
[----:B------:R-:W-:Y:S04]  /*36880*/  STL.64 [R1+0x1b88], R14 ;  /* 0x001b880e01007387 */ /* 0x000fe80000100a00 */
[----:B------:R-:W-:Y:S01]  /*36890*/  STL.64 [R1+0x32d0], R14 ;  /* 0x0032d00e01007387 */ /* 0x000fe20000100a00 */
        /* <DEDUP_REMOVED lines=12> */
[----:B------:R1:W-:Y:S04]  /*36960*/  STL.64 [R1+0x1b58], R8 ;  /* 0x001b580801007387 */ /* 0x0003e80000100a00 */
[----:B------:R-:W-:Y:S01]  /*36970*/  STL.64 [R1+0x32e8], R16 ;  /* 0x0032e81001007387 */ /* 0x000fe20000100a00 */
[----:B-1----:R-:W-:-:S03]  /*36980*/  IMAD.WIDE R8, R5, 0x4, R158 ;  /* 0x0000000405087825 */ /* 0x002fc600078e029e */
[----:B------:R-:W4:Y:S04]  /*36990*/  LDL.LU.64 R158, [R1+0xc18] ;  /* 0x000c1800019e7983 */ /* 0x000f280000300a00 */
[----:B------:R-:W-:Y:S04]  /*369a0*/  STL.64 [R1+0x1b68], R74 ;  /* 0x001b684a01007387 */ /* 0x000fe80000100a00 */
[----:B------:R3:W-:Y:S04]  /*369b0*/  STL.64 [R1+0x1b50], R8 ;  /* 0x001b500801007387 */ /* 0x0007e80000100a00 */
[----:B------:R-:W-:Y:S01]  /*369c0*/  STL.64 [R1+0x32f0], R74 ;  /* 0x0032f04a01007387 */ /* 0x000fe20000100a00 */
[----:B------:R-:W-:-:S03]  /*369d0*/  IMAD.WIDE R208, R5, 0x4, R164 ;  /* 0x0000000405d07825 */ /* 0x000fc600078e02a4 */
[----:B------:R-:W-:Y:S04]  /*369e0*/  STL.64 [R1+0x1b60], R134 ;  /* 0x001b608601007387 */ /* 0x000fe80000100a00 */
[----:B------:R-:W-:Y:S04]  /*369f0*/  STL.64 [R1+0x32f8], R134 ;  /* 0x0032f88601007387 */ /* 0x000fe80000100a00 */
[----:B------:R-:W4:Y:S01]  /*36a00*/  LDL.LU.64 R164, [R1+0xc10] ;  /* 0x000c100001a47983 */ /* 0x000f220000300a00 */
[----:B------:R-:W-:-:S03]  /*36a10*/  IMAD.WIDE R222, R5, 0x4, R166 ;  /* 0x0000000405de7825 */ /* 0x000fc600078e02a6 */
[----:B------:R-:W4:Y:S04]  /*36a20*/  LDL.LU.64 R166, [R1+0xc08] ;  /* 0x000c080001a67983 */ /* 0x000f280000300a00 */
[----:B------:R-:W-:Y:S04]  /*36a30*/  STL.64 [R1+0x1b48], R208 ;  /* 0x001b48d001007387 */ /* 0x000fe80000100a00 */
[----:B------:R-:W-:Y:S04]  /*36a40*/  STL.64 [R1+0x3300], R208 ;  /* 0x003300d001007387 */ /* 0x000fe80000100a00 */
[----:B------:R-:W4:Y:S01]  /*36a50*/  LDL.LU.64 R150, [R1+0xc00] ;  /* 0x000c000001967983 */ /* 0x000f220000300a00 */
[----:B------:R-:W-:-:S03]  /*36a60*/  IMAD.WIDE R202, R5, 0x4, R160 ;  /* 0x0000000405ca7825 */ /* 0x000fc600078e02a0 */
[----:B------:R-:W4:Y:S01]  /*36a70*/  LDL.LU.64 R160, [R1+0xbf8] ;  /* 0x000bf80001a07983 */ /* 0x000f220000300a00 */
        /* <DEDUP_REMOVED lines=8> */
[----:B------:R-:W-:Y:S04]  /*36b00*/  STL.64 [R1+0x3310], R202 ;  /* 0x003310ca01007387 */ /* 0x000fe80000100a00 */
[----:B------:R-:W2:Y:S04]  /*36b10*/  LDL.LU.64 R162, [R1+0xbe0] ;  /* 0x000be00001a27983 */ /* 0x000ea80000300a00 */
[----:B------:R-:W-:Y:S01]  /*36b20*/  STL.64 [R1+0x1b30], R18 ;  /* 0x001b301201007387 */ /* 0x000fe20000100a00 */
[----:B---3--:R-:W-:-:S05]  /*36b30*/  IMAD.WIDE R8, R5, 0x4, R172 ;  /* 0x0000000405087825 */ /* 0x008fca00078e02ac */
[----:B------:R1:W-:Y:S04]  /*36b40*/  STL.64 [R1+0x1b18], R8 ;  /* 0x001b180801007387 */ /* 0x0003e80000100a00 */
[----:B------:R-:W-:Y:S01]  /*36b50*/  STL.64 [R1+0x3318], R18 ;  /* 0x0033181201007387 */ /* 0x000fe20000100a00 */
[----:B----4-:R-:W-:-:S03]  /*36b60*/  IMAD.WIDE R222, R5, 0x4, R174 ;  /* 0x0000000405de7825 */ /* 0x010fc600078e02ae */
[----:B------:R-:W3:Y:S04]  /*36b70*/  LDL.LU.64 R174, [R1+0xbd8] ;  /* 0x000bd80001ae7983 */ /* 0x000ee80000300a00 */
[----:B------:R-:W-:Y:S04]  /*36b80*/  STL.64 [R1+0x1b28], R76 ;  /* 0x001b284c01007387 */ /* 0x000fe80000100a00 */
[----:B------:R-:W-:Y:S04]  /*36b90*/  STL.64 [R1+0x3328], R76 ;  /* 0x0033284c01007387 */ /* 0x000fe80000100a00 */
[----:B------:R-:W4:Y:S01]  /*36ba0*/  LDL.LU.64 R172, [R1+0xbd0] ;  /* 0x000bd00001ac7983 */ /* 0x000f220000300a00 */
[----:B------:R-:W-:-:S03]  /*36bb0*/  IMAD.WIDE R118, R5, 0x4, R158 ;  /* 0x0000000405767825 */ /* 0x000fc600078e029e */
        /* <DEDUP_REMOVED lines=8> */
[----:B------:R-:W4:Y:S04]  /*36c40*/  LDL.LU.64 R166, [R1+0xbb8] ;  /* 0x000bb80001a67983 */ /* 0x000f280000300a00 */
[----:B------:R-:W-:Y:S04]  /*36c50*/  STL.64 [R1+0x1b08], R118 ;  /* 0x001b087601007387 */ /* 0x000fe80000100a00 */
[----:B------:R-:W-:Y:S01]  /*36c60*/  STL.64 [R1+0x3350], R118 ;  /* 0x0033507601007387 */ /* 0x000fe20000100a00 */
[----:B------:R-:W-:-:S03]  /*36c70*/  IMAD.WIDE R20, R5, 0x4, R150 ;  /* 0x0000000405147825 */ /* 0x000fc600078e0296 */
[----:B------:R-:W-:Y:S04]  /*36c80*/  STL.64 [R1+0x1b00], R116 ;  /* 0x001b007401007387 */ /* 0x000fe80000100a00 */
[----:B------:R-:W-:Y:S01]  /*36c90*/  STL.64 [R1+0x3358], R116 ;  /* 0x0033587401007387 */ /* 0x000fe20000100a00 */
[----:B------:R-:W-:-:S04]  /*36ca0*/  IMAD.WIDE R78, R5, 0x4, R160 ;  /* 0x00000004054e7825 */ /* 0x000fc800078e02a0 */
[----:B------:R-:W-:-:S04]  /*36cb0*/  IMAD.WIDE R140, R5, 0x4, R156 ;  /* 0x00000004058c7825 */ /* 0x000fc800078e029c */
[C---:B--2---:R-:W-:Y:S02]  /*36cc0*/  IMAD.WIDE R138, R5.reuse, 0x4, R168 ;  /* 0x00000004058a7825 */ /* 0x044fe400078e02a8 */
[----:B------:R-:W2:Y:S04]  /*36cd0*/  LDL.LU.64 R168, [R1+0xba8] ;  /* 0x000ba80001a87983 */ /* 0x000ea80000300a00 */
[----:B------:R-:W-:Y:S04]  /*36ce0*/  STL.64 [R1+0x1af8], R200 ;  /* 0x001af8c801007387 */ /* 0x000fe80000100a00 */
[----:B------:R-:W-:Y:S01]  /*36cf0*/  STL.64 [R1+0x3360], R200 ;  /* 0x003360c801007387 */ /* 0x000fe20000100a00 */
[----:B-1----:R-:W-:-:S03]  /*36d00*/  IMAD.WIDE R8, R5, 0x4, R170 ;  /* 0x0000000405087825 */ /* 0x002fc600078e02aa */
[----:B------:R-:W2:Y:S04]  /*36d10*/  LDL.LU.64 R170, [R1+0xba0] ;  /* 0x000ba00001aa7983 */ /* 0x000ea80000300a00 */
[----:B------:R-:W-:Y:S04]  /*36d20*/  STL.64 [R1+0x1af0], R20 ;  /* 0x001af01401007387 */ /* 0x000fe80000100a00 */
[----:B------:R-:W-:Y:S01]  /*36d30*/  STL.64 [R1+0x1ad8], R8 ;  /* 0x001ad80801007387 */ /* 0x000fe20000100a00 */
[----:B------:R-:W-:-:S03]  /*36d40*/  IMAD.WIDE R208, R5, 0x4, R162 ;  /* 0x0000000405d07825 */ /* 0x000fc600078e02a2 */
[----:B------:R-:W-:Y:S04]  /*36d50*/  STL.64 [R1+0x3368], R20 ;  /* 0x0033681401007387 */ /* 0x000fe80000100a00 */
[----:B------:R-:W-:Y:S04]  /*36d60*/  STL.64 [R1+0x1ae8], R78 ;  /* 0x001ae84e01007387 */ /* 0x000fe80000100a00 */
[----:B------:R-:W-:Y:S01]  /*36d70*/  STL.64 [R1+0x3370], R78 ;  /* 0x0033704e01007387 */ /* 0x000fe20000100a00 */
[----:B---3--:R-:W-:-:S03]  /*36d80*/  IMAD.WIDE R128, R5, 0x4, R174 ;  /* 0x0000000405807825 */ /* 0x008fc600078e02ae */
[----:B------:R-:W3:Y:S04]  /*36d90*/  LDL.LU.64 R174, [R1+0xb98] ;  /* 0x000b980001ae7983 */ /* 0x000ee80000300a00 */
[----:B------:R-:W-:Y:S04]  /*36da0*/  STL.64 [R1+0x1ae0], R138 ;  /* 0x001ae08a01007387 */ /* 0x000fe80000100a00 */
[----:B------:R-:W-:Y:S01]  /*36db0*/  STL.64 [R1+0x3378], R138 ;  /* 0x0033788a01007387 */ /* 0x000fe20000100a00 */
[----:B----4-:R-:W-:-:S03]  /*36dc0*/  IMAD.WIDE R56, R5, 0x4, R172 ;  /* 0x0000000405387825 */ /* 0x010fc600078e02ac */
[----:B------:R-:W-:Y:S04]  /*36dd0*/  STL.64 [R1+0x1ad0], R208 ;  /* 0x001ad0d001007387 */ /* 0x000fe80000100a00 */
[----:B------:R-:W-:Y:S04]  /*36de0*/  STL.64 [R1+0x3380], R208 ;  /* 0x003380d001007387 */ /* 0x000fe80000100a00 */
[----:B------:R-:W4:Y:S01]  /*36df0*/  LDL.LU.64 R172, [R1+0xb90] ;  /* 0x000b900001ac7983 */ /* 0x000f220000300a00 */
[----:B------:R-:W-:-:S03]  /*36e00*/  IMAD.WIDE R198, R5, 0x4, R158 ;  /* 0x0000000405c67825 */ /* 0x000fc600078e029e */
[----:B------:R-:W4:Y:S04]  /*36e10*/  LDL.LU.64 R158, [R1+0xb88] ;  /* 0x000b8800019e7983 */ /* 0x000f280000300a00 */
[----:B------:R-:W-:Y:S04]  /*36e20*/  STL.64 [R1+0x1ac8], R128 ;  /* 0x001ac88001007387 */ /* 0x000fe80000100a00 */
[----:B------:R-:W-:Y:S04]  /*36e30*/  STL.64 [R1+0x3388], R128 ;  /* 0x0033888001007387 */ /* 0x000fe80000100a00 */
[----:B------:R-:W4:Y:S04]  /*36e40*/  LDL.LU.64 R162, [R1+0xb80] ;  /* 0x000b800001a27983 */ /* 0x000f280000300a00 */
[----:B------:R-:W-:Y:S04]  /*36e50*/  STL.64 [R1+0x1ac0], R56 ;  /* 0x001ac03801007387 */ /* 0x000fe80000100a00 */
[----:B------:R-:W-:Y:S04]  /*36e60*/  STL.64 [R1+0x3390], R56 ;  /* 0x0033903801007387 */ /* 0x000fe80000100a00 */
[----:B------:R-:W4:Y:S01]  /*36e70*/  LDL.LU.64 R156, [R1+0xb78] ;  /* 0x000b7800019c7983 */ /* 0x000f220000300a00 */
[----:B------:R-:W-:-:S03]  /*36e80*/  IMAD.WIDE R22, R5, 0x4, R164 ;  /* 0x0000000405167825 */ /* 0x000fc600078e02a4 */
[----:B------:R-:W4:Y:S04]  /*36e90*/  LDL.LU.64 R150, [R1+0xb70] ;  /* 0x000b700001967983 */ /* 0x000f280000300a00 */
[----:B------:R-:W-:Y:S04]  /*36ea0*/  STL.64 [R1+0x1ab8], R198 ;  /* 0x001ab8c601007387 */ /* 0x000fe80000100a00 */
[----:B------:R2:W-:Y:S04]  /*36eb0*/  STL.64 [R1+0x3398], R198 ;  /* 0x003398c601007387 */ /* 0x0005e80000100a00 */
        /* <DEDUP_REMOVED lines=13> */
[----:B---3--:R-:W-:-:S03]  /*36f90*/  IMAD.WIDE R68, R5, 0x4, R174 ;  /* 0x0000000405447825 */ /* 0x008fc600078e02ae */
[----:B------:R-:W3:Y:S04]  /*36fa0*/  LDL.LU.64 R174, [R1+0xb48] ;  /* 0x000b480001ae7983 */ /* 0x000ee80000300a00 */
[----:B------:R-:W-:Y:S04]  /*36fb0*/  STL.64 [R1+0x1aa0], R140 ;  /* 0x001aa08c01007387 */ /* 0x000fe80000100a00 */
[----:B------:R-:W-:Y:S04]  /*36fc0*/  STL.64 [R1+0x33b8], R140 ;  /* 0x0033b88c01007387 */ /* 0x000fe80000100a00 */
[----:B------:R-:W-:Y:S04]  /*36fd0*/  STL.64 [R1+0x1a90], R134 ;  /* 0x001a908601007387 */ /* 0x000fe80000100a00 */
[----:B------:R-:W-:Y:S01]  /*36fe0*/  STL.64 [R1+0x33e0], R134 ;  /* 0x0033e08601007387 */ /* 0x000fe20000100a00 */
[----:B----4-:R-:W-:-:S03]  /*36ff0*/  IMAD.WIDE R232, R5, 0x4, R172 ;  /* 0x0000000405e87825 */ /* 0x010fc600078e02ac */
[----:B------:R-:W4:Y:S04]  /*37000*/  LDL.LU.64 R172, [R1+0xb40] ;  /* 0x000b400001ac7983 */ /* 0x000f280000300a00 */
[----:B------:R-:W4:Y:S01]  /*37010*/  LDL.LU.64 R160, [R1+0xb38] ;  /* 0x000b380001a07983 */ /* 0x000f220000300a00 */
[----:B------:R-:W-:-:S03]  /*37020*/  IMAD.WIDE R196, R5, 0x4, R158 ;  /* 0x0000000405c47825 */ /* 0x000fc600078e029e */
[----:B------:R-:W4:Y:S04]  /*37030*/  LDL.LU.64 R158, [R1+0xb30] ;  /* 0x000b3000019e7983 */ /* 0x000f280000300a00 */
[----:B------:R-:W-:Y:S04]  /*37040*/  STL.64 [R1+0x1a88], R68 ;  /* 0x001a884401007387 */ /* 0x000fe80000100a00 */
[----:B------:R1:W-:Y:S01]  /*37050*/  STL.64 [R1+0x33e8], R68 ;  /* 0x0033e84401007387 */ /* 0x0003e20000100a00 */
[----:B------:R-:W-:-:S03]  /*37060*/  IMAD.WIDE R24, R5, 0x4, R162 ;  /* 0x0000000405187825 */ /* 0x000fc600078e02a2 */
[----:B------:R-:W4:Y:S01]  /*37070*/  LDL.LU.64 R162, [R1+0xb28] ;  /* 0x000b280001a27983 */ /* 0x000f220000300a00 */
[----:B------:R-:W-:-:S03]  /*37080*/  IMAD.WIDE R80, R5, 0x4, R156 ;  /* 0x0000000405507825 */ /* 0x000fc600078e029c */
[----:B------:R-:W4:Y:S04]  /*37090*/  LDL.LU.64 R156, [R1+0xb20] ;  /* 0x000b2000019c7983 */ /* 0x000f280000300a00 */
[----:B------:R-:W-:Y:S04]  /*370a0*/  STL.64 [R1+0x1a80], R232 ;  /* 0x001a80e801007387 */ /* 0x000fe80000100a00 */
[----:B------:R-:W-:Y:S01]  /*370b0*/  STL.64 [R1+0x1a78], R196 ;  /* 0x001a78c401007387 */ /* 0x000fe20000100a00 */
[----:B------:R-:W-:-:S03]  /*370c0*/  IMAD.WIDE R216, R5, 0x4, R164 ;  /* 0x0000000405d87825 */ /* 0x000fc600078e02a4 */
[----:B------:R-:W4:Y:S01]  /*370d0*/  LDL.LU.64 R164, [R1+0xb18] ;  /* 0x000b180001a47983 */ /* 0x000f220000300a00 */
[----:B------:R-:W-:-:S03]  /*370e0*/  IMAD.WIDE R142, R5, 0x4, R150 ;  /* 0x00000004058e7825 */ /* 0x000fc600078e0296 */
[----:B------:R-:W-:Y:S01]  /*370f0*/  STL.64 [R1+0x1a70], R24 ;  /* 0x001a701801007387 */ /* 0x000fe20000100a00 */
[----:B------:R-:W-:-:S03]  /*37100*/  IMAD.WIDE R130, R5, 0x4, R166 ;  /* 0x0000000405827825 */ /* 0x000fc600078e02a6 */
[----:B------:R-:W4:Y:S04]  /*37110*/  LDL.LU.64 R148, [R1+0xb10] ;  /* 0x000b100001947983 */ /* 0x000f280000300a00 */
[----:B------:R-:W4:Y:S04]  /*37120*/  LDL.LU.64 R150, [R1+0xb08] ;  /* 0x000b080001967983 */ /* 0x000f280000300a00 */
        /* <DEDUP_REMOVED lines=8> */
[----:B------:R-:W2:Y:S01]  /*371b0*/  LDL.LU.64 R170, [R1+0xaf0] ;  /* 0x000af00001aa7983 */ /* 0x000ea20000300a00 */
[----:B---3--:R-:W-:-:S03]  /*371c0*/  IMAD.WIDE R194, R5, 0x4, R174 ;  /* 0x0000000405c27825 */ /* 0x008fc600078e02ae */
[----:B------:R-:W3:Y:S04]  /*371d0*/  LDL.LU.64 R174, [R1+0xae8] ;  /* 0x000ae80001ae7983 */ /* 0x000ee80000300a00 */
[----:B------:R-:W-:Y:S01]  /*371e0*/  STL.64 [R1+0x1a48], R12 ;  /* 0x001a480c01007387 */ /* 0x000fe20000100a00 */
[----:B----4-:R-:W-:-:S03]  /*371f0*/  IMAD.WIDE R26, R5, 0x4, R172 ;  /* 0x00000004051a7825 */ /* 0x010fc600078e02ac */
[----:B------:R-:W4:Y:S01]  /*37200*/  LDL.LU.64 R172, [R1+0xae0] ;  /* 0x000ae00001ac7983 */ /* 0x000f220000300a00 */
[----:B------:R-:W-:-:S03]  /*37210*/  IMAD.WIDE R82, R5, 0x4, R160 ;  /* 0x0000000405527825 */ /* 0x000fc600078e02a0 */
[----:B------:R-:W-:Y:S01]  /*37220*/  STL.64 [R1+0x1a40], R46 ;  /* 0x001a402e01007387 */ /* 0x000fe20000100a00 */
[----:B------:R-:W-:-:S03]  /*37230*/  IMAD.WIDE R144, R5, 0x4, R158 ;  /* 0x0000000405907825 */ /* 0x000fc600078e029e */
[----:B------:R-:W4:Y:S04]  /*37240*/  LDL.LU.64 R158, [R1+0xad8] ;  /* 0x000ad800019e7983 */ /* 0x000f280000300a00 */
[----:B------:R-:W-:Y:S04]  /*37250*/  STL.64 [R1+0x1a38], R194 ;  /* 0x001a38c201007387 */ /* 0x000fe80000100a00 */
[----:B------:R-:W-:Y:S01]  /*37260*/  STL.64 [R1+0x1a30], R26 ;  /* 0x001a301a01007387 */ /* 0x000fe20000100a00 */
[----:B------:R-:W-:-:S03]  /*37270*/  IMAD.WIDE R136, R5, 0x4, R162 ;  /* 0x0000000405887825 */ /* 0x000fc600078e02a2 */
        /* <DEDUP_REMOVED lines=8> */
[----:B------:R-:W-:Y:S01]  /*37300*/  STL.64 [R1+0x1a20], R144 ;  /* 0x001a209001007387 */ /* 0x000fe20000100a00 */
[----:B------:R-:W-:-:S03]  /*37310*/  IMAD.WIDE R114, R5, 0x4, R148 ;  /* 0x0000000405727825 */ /* 0x000fc600078e0294 */
[----:B------:R-:W-:Y:S01]  /*37320*/  STL.64 [R1+0x1a10], R70 ;  /* 0x001a104601007387 */ /* 0x000fe20000100a00 */
[----:B------:R-:W-:-:S03]  /*37330*/  IMAD.WIDE R192, R5, 0x4, R150 ;  /* 0x0000000405c07825 */ /* 0x000fc600078e0296 */
[----:B------:R-:W-:Y:S01]  /*37340*/  STL.64 [R1+0x1a08], R210 ;  /* 0x001a08d201007387 */ /* 0x000fe20000100a00 */
[----:B------:R-:W-:-:S03]  /*37350*/  IMAD.WIDE R28, R5, 0x4, R166 ;  /* 0x00000004051c7825 */ /* 0x000fc600078e02a6 */
[----:B------:R-:W4:Y:S01]  /*37360*/  LDL.LU.64 R166, [R1+0xaa8] ;  /* 0x000aa80001a67983 */ /* 0x000f220000300a00 */
[----:B------:R-:W-:-:S04]  /*37370*/  IMAD.WIDE R148, R5, 0x4, R154 ;  /* 0x0000000405947825 */ /* 0x000fc800078e029a */
[C---:B--2---:R-:W-:Y:S02]  /*37380*/  IMAD.WIDE R84, R5.reuse, 0x4, R168 ;  /* 0x0000000405547825 */ /* 0x044fe400078e02a8 */
[----:B------:R-:W2:Y:S04]  /*37390*/  LDL.LU.64 R168, [R1+0xaa0] ;  /* 0x000aa00001a87983 */ /* 0x000ea80000300a00 */
[----:B------:R-:W-:Y:S04]  /*373a0*/  STL.64 [R1+0x1a00], R114 ;  /* 0x001a007201007387 */ /* 0x000fe80000100a00 */
[----:B------:R-:W-:Y:S01]  /*373b0*/  STL.64 [R1+0x19f8], R192 ;  /* 0x0019f8c001007387 */ /* 0x000fe20000100a00 */
[----:B------:R-:W-:-:S04]  /*373c0*/  IMAD.WIDE R146, R5, 0x4, R170 ;  /* 0x0000000405927825 */ /* 0x000fc800078e02aa */
[C---:B---3--:R-:W-:Y:S02]  /*373d0*/  IMAD.WIDE R76, R5.reuse, 0x4, R174 ;  /* 0x00000004054c7825 */ /* 0x048fe400078e02ae */
[----:B------:R-:W3:Y:S04]  /*373e0*/  LDL.LU.64 R174, [R1+0xa98] ;  /* 0x000a980001ae7983 */ /* 0x000ee80000300a00 */
[----:B------:R-:W-:Y:S04]  /*373f0*/  STL.64 [R1+0x19f0], R28 ;  /* 0x0019f01c01007387 */ /* 0x000fe80000100a00 */
[----:B------:R-:W3:Y:S01]  /*37400*/  LDL.LU.64 R170, [R1+0xa90] ;  /* 0x000a900001aa7983 */ /* 0x000ee20000300a00 */
[----:B----4-:R-:W-:-:S03]  /*37410*/  IMAD.WIDE R74, R5, 0x4, R172 ;  /* 0x00000004054a7825 */ /* 0x010fc600078e02ac */
[----:B------:R-:W4:Y:S04]  /*37420*/  LDL.LU.64 R172, [R1+0xa88] ;  /* 0x000a880001ac7983 */ /* 0x000f280000300a00 */
[----:B------:R-:W-:Y:S04]  /*37430*/  STL.64 [R1+0x19e8], R84 ;  /* 0x0019e85401007387 */ /* 0x000fe80000100a00 */
[----:B------:R1:W-:Y:S01]  /*37440*/  STL.64 [R1+0x19d8], R76 ;  /* 0x0019d84c01007387 */ /* 0x0003e20000100a00 */
[----:B------:R-:W-:-:S03]  /*37450*/  IMAD.WIDE R250, R5, 0x4, R158 ;  /* 0x0000000405fa7825 */ /* 0x000fc600078e029e */
[----:B------:R-:W4:Y:S04]  /*37460*/  LDL.LU.64 R150, [R1+0xa80] ;  /* 0x000a800001967983 */ /* 0x000f280000300a00 */
[----:B------:R-:W4:Y:S04]  /*37470*/  LDL.LU.64 R158, [R1+0xa78] ;  /* 0x000a7800019e7983 */ /* 0x000f280000300a00 */
[----:B------:R-:W-:Y:S01]  /*37480*/  STL.64 [R1+0x19e0], R146 ;  /* 0x0019e09201007387 */ /* 0x000fe20000100a00 */
[----:B------:R-:W-:-:S03]  /*37490*/  IMAD.WIDE R54, R5, 0x4, R160 ;  /* 0x0000000405367825 */ /* 0x000fc600078e02a0 */
[----:B------:R-:W-:Y:S04]  /*374a0*/  STL.64 [R1+0x19d0], R74 ;  /* 0x0019d04a01007387 */ /* 0x000fe80000100a00 */
[----:B------:R-:W4:Y:S01]  /*374b0*/  LDL.LU.64 R160, [R1+0xa70] ;  /* 0x000a700001a07983 */ /* 0x000f220000300a00 */
[----:B------:R-:W-:-:S03]  /*374c0*/  IMAD.WIDE R190, R5, 0x4, R156 ;  /* 0x0000000405be7825 */ /* 0x000fc600078e029c */
[----:B------:R-:W4:Y:S04]  /*374d0*/  LDL.LU.64 R156, [R1+0xa68] ;  /* 0x000a6800019c7983 */ /* 0x000f280000300a00 */
[----:B------:R-:W-:Y:S01]  /*374e0*/  STL.64 [R1+0x19c8], R250 ;  /* 0x0019c8fa01007387 */ /* 0x000fe20000100a00 */
[----:B------:R-:W-:-:S03]  /*374f0*/  IMAD.WIDE R86, R5, 0x4, R164 ;  /* 0x0000000405567825 */ /* 0x000fc600078e02a4 */
[----:B------:R-:W4:Y:S04]  /*37500*/  LDL.LU.64 R164, [R1+0xa60] ;  /* 0x000a600001a47983 */ /* 0x000f280000300a00 */
[----:B------:R-:W-:Y:S04]  /*37510*/  STL.64 [R1+0x19c0], R54 ;  /* 0x0019c03601007387 */ /* 0x000fe80000100a00 */
[----:B------:R-:W4:Y:S01]  /*37520*/  LDL.LU.64 R154, [R1+0xa58] ;  /* 0x000a5800019a7983 */ /* 0x000f220000300a00 */
[----:B------:R-:W-:-:S03]  /*37530*/  IMAD.WIDE R30, R5, 0x4, R162 ;  /* 0x00000004051e7825 */ /* 0x000fc600078e02a2 */
[----:B------:R-:W-:Y:S04]  /*37540*/  STL.64 [R1+0x19b8], R190 ;  /* 0x0019b8be01007387 */ /* 0x000fe80000100a00 */
[----:B------:R-:W-:Y:S04]  /*37550*/  STL.64 [R1+0x19b0], R30 ;  /* 0x0019b01e01007387 */ /* 0x000fe80000100a00 */
[----:B------:R-:W4:Y:S01]  /*37560*/  LDL.LU.64 R162, [R1+0xa50] ;  /* 0x000a500001a27983 */ /* 0x000f220000300a00 */
[----:B------:R-:W-:-:S03]  /*37570*/  IMAD.WIDE R202, R5, 0x4, R166 ;  /* 0x0000000405ca7825 */ /* 0x000fc600078e02a6 */
[----:B------:R-:W4:Y:S04]  /*37580*/  LDL.LU.64 R166, [R1+0xa48] ;  /* 0x000a480001a67983 */ /* 0x000f280000300a00 */
[----:B------:R-:W-:Y:S04]  /*37590*/  STL.64 [R1+0x19a8], R86 ;  /* 0x0019a85601007387 */ /* 0x000fe80000100a00 */
[----:B------:R-:W-:Y:S01]  /*375a0*/  STL.64 [R1+0x1998], R202 ;  /* 0x001998ca01007387 */ /* 0x000fe20000100a00 */
[----:B--2---:R-:W-:-:S03]  /*375b0*/  IMAD.WIDE R16, R5, 0x4, R168 ;  /* 0x0000000405107825 */ /* 0x004fc600078e02a8 */
[----:B------:R-:W2:Y:S01]  /*375c0*/  LDL.LU.64 R168, [R1+0xa40] ;  /* 0x000a400001a87983 */ /* 0x000ea20000300a00 */
[----:B---3--:R-:W-:-:S03]  /*375d0*/  IMAD.WIDE R126, R5, 0x4, R174 ;  /* 0x00000004057e7825 */ /* 0x008fc600078e02ae */
[----:B------:R-:W3:Y:S04]  /*375e0*/  LDL.LU.64 R174, [R1+0xa38] ;  /* 0x000a380001ae7983 */ /* 0x000ee80000300a00 */
[----:B------:R-:W-:Y:S01]  /*375f0*/  STL.64 [R1+0x19a0], R148 ;  /* 0x0019a09401007387 */ /* 0x000fe20000100a00 */
[----:B------:R-:W-:-:S03]  /*37600*/  IMAD.WIDE R230, R5, 0x4, R170 ;  /* 0x0000000405e67825 */ /* 0x000fc600078e02aa */
[----:B------:R-:W-:Y:S04]  /*37610*/  STL.64 [R1+0x1990], R16 ;  /* 0x0019901001007387 */ /* 0x000fe80000100a00 */
[----:B------:R-:W3:Y:S01]  /*37620*/  LDL.LU.64 R170, [R1+0xa30] ;  /* 0x000a300001aa7983 */ /* 0x000ee20000300a00 */
[----:B----4-:R-:W-:-:S03]  /*37630*/  IMAD.WIDE R188, R5, 0x4, R172 ;  /* 0x0000000405bc7825 */ /* 0x010fc600078e02ac */
[----:B------:R-:W4:Y:S04]  /*37640*/  LDL.LU.64 R172, [R1+0xa28] ;  /* 0x000a280001ac7983 */ /* 0x000f280000300a00 */
[----:B------:R-:W-:Y:S01]  /*37650*/  STL.64 [R1+0x1988], R126 ;  /* 0x0019887e01007387 */ /* 0x000fe20000100a00 */
[----:B------:R-:W-:-:S04]  /*37660*/  IMAD.WIDE R32, R5, 0x4, R150 ;  /* 0x0000000405207825 */ /* 0x000fc800078e0296 */
[C---:B------:R-:W-:Y:S02]  /*37670*/  IMAD.WIDE R88, R5.reuse, 0x4, R158 ;  /* 0x0000000405587825 */ /* 0x040fe400078e029e */
[----:B------:R-:W4:Y:S04]  /*37680*/  LDL.LU.64 R158, [R1+0xa20] ;  /* 0x000a2000019e7983 */ /* 0x000f280000300a00 */
[----:B------:R-:W-:Y:S04]  /*37690*/  STL.64 [R1+0x1980], R230 ;  /* 0x001980e601007387 */ /* 0x000fe80000100a00 */
[----:B------:R-:W-:Y:S01]  /*376a0*/  STL.64 [R1+0x1978], R188 ;  /* 0x001978bc01007387 */ /* 0x000fe20000100a00 */
[----:B------:R-:W-:-:S03]  /*376b0*/  IMAD.WIDE R18, R5, 0x4, R156 ;  /* 0x0000000405127825 */ /* 0x000fc600078e029c */
[----:B------:R-:W4:Y:S04]  /*376c0*/  LDL.LU.64 R156, [R1+0xa18] ;  /* 0x000a1800019c7983 */ /* 0x000f280000300a00 */
[----:B------:R-:W-:Y:S01]  /*376d0*/  STL.64 [R1+0x1970], R32 ;  /* 0x0019702001007387 */ /* 0x000fe20000100a00 */
[----:B------:R-:W-:-:S03]  /*376e0*/  IMAD.WIDE R204, R5, 0x4, R164 ;  /* 0x0000000405cc7825 */ /* 0x000fc600078e02a4 */
[----:B------:R-:W4:Y:S04]  /*376f0*/  LDL.LU.64 R164, [R1+0xa10] ;  /* 0x000a100001a47983 */ /* 0x000f280000300a00 */
[----:B------:R-:W-:Y:S01]  /*37700*/  STL.64 [R1+0x1968], R88 ;  /* 0x0019685801007387 */ /* 0x000fe20000100a00 */
[----:B------:R-:W-:-:S03]  /*37710*/  IMAD.WIDE R66, R5, 0x4, R154 ;  /* 0x0000000405427825 */ /* 0x000fc600078e029a */
[----:B------:R1:W-:Y:S04]  /*37720*/  STL.64 [R1+0x1958], R18 ;  /* 0x0019581201007387 */ /* 0x0003e80000100a00 */
[----:B------:R-:W4:Y:S01]  /*37730*/  LDL.LU.64 R154, [R1+0xa08] ;  /* 0x000a0800019a7983 */ /* 0x000f220000300a00 */
[----:B------:R-:W-:-:S03]  /*37740*/  IMAD.WIDE R150, R5, 0x4, R160 ;  /* 0x0000000405967825 */ /* 0x000fc600078e02a0 */
[----:B------:R-:W4:Y:S01]  /*37750*/  LDL.LU.64 R104, [R1+0xa00] ;  /* 0x000a000001687983 */ /* 0x000f220000300a00 */
[----:B------:R-:W-:-:S03]  /*37760*/  IMAD.WIDE R106, R5, 0x4, R162 ;  /* 0x00000004056a7825 */ /* 0x000fc600078e02a2 */
[----:B------:R-:W-:Y:S01]  /*37770*/  STL.64 [R1+0x1960], R150 ;  /* 0x0019609601007387 */ /* 0x000fe20000100a00 */
[----:B------:R-:W-:-:S03]  /*37780*/  IMAD.WIDE R186, R5, 0x4, R166 ;  /* 0x0000000405ba7825 */ /* 0x000fc600078e02a6 */
[----:B------:R-:W-:Y:S04]  /*37790*/  STL.64 [R1+0x1950], R204 ;  /* 0x001950cc01007387 */ /* 0x000fe80000100a00 */
[----:B------:R-:W4:Y:S04]  /*377a0*/  LDL.LU.64 R162, [R1+0x9f8] ;  /* 0x0009f80001a27983 */ /* 0x000f280000300a00 */
[----:B------:R-:W4:Y:S04]  /*377b0*/  LDL.LU.64 R166, [R1+0x9f0] ;  /* 0x0009f00001a67983 */ /* 0x000f280000300a00 */
[----:B------:R-:W-:Y:S01]  /*377c0*/  STL.64 [R1+0x1948], R66 ;  /* 0x0019484201007387 */ /* 0x000fe20000100a00 */
[----:B--2---:R-:W-:-:S03]  /*377d0*/  IMAD.WIDE R34, R5, 0x4, R168 ;  /* 0x0000000405227825 */ /* 0x004fc600078e02a8 */
[----:B------:R-:W2:Y:S01]  /*377e0*/  LDL.LU.64 R168, [R1+0x9e8] ;  /* 0x0009e80001a87983 */ /* 0x000ea20000300a00 */
[----:B---3--:R-:W-:-:S03]  /*377f0*/  IMAD.WIDE R90, R5, 0x4, R174 ;  /* 0x00000004055a7825 */ /* 0x008fc600078e02ae */
[----:B------:R-:W3:Y:S04]  /*37800*/  LDL.LU.64 R174, [R1+0x9e0] ;  /* 0x0009e00001ae7983 */ /* 0x000ee80000300a00 */
[----:B------:R-:W-:Y:S04]  /*37810*/  STL.64 [R1+0x1940], R106 ;  /* 0x0019406a01007387 */ /* 0x000fe80000100a00 */
[----:B------:R-:W-:Y:S01]  /*37820*/  STL.64 [R1+0x1938], R186 ;  /* 0x001938ba01007387 */ /* 0x000fe20000100a00 */
[----:B------:R-:W-:-:S04]  /*37830*/  IMAD.WIDE R160, R5, 0x4, R170 ;  /* 0x0000000405a07825 */ /* 0x000fc800078e02aa */
[C---:B----4-:R-:W-:Y:S02]  /*37840*/  IMAD.WIDE R56, R5.reuse, 0x4, R172 ;  /* 0x0000000405387825 */ /* 0x050fe400078e02ac */
[----:B------:R-:W4:Y:S04]  /*37850*/  LDL.LU.64 R172, [R1+0x9d8] ;  /* 0x0009d80001ac7983 */ /* 0x000f280000300a00 */
[----:B------:R-:W-:Y:S04]  /*37860*/  STL.64 [R1+0x1930], R34 ;  /* 0x0019302201007387 */ /* 0x000fe80000100a00 */
[----:B------:R-:W4:Y:S04]  /*37870*/  LDL.LU.64 R102, [R1+0x9d0] ;  /* 0x0009d00001667983 */ /* 0x000f280000300a00 */
[----:B------:R-:W4:Y:S01]  /*37880*/  LDL.LU.64 R170, [R1+0x9c8] ;  /* 0x0009c80001aa7983 */ /* 0x000f220000300a00 */
[----:B------:R-:W-:-:S03]  /*37890*/  IMAD.WIDE R234, R5, 0x4, R158 ;  /* 0x0000000405ea7825 */ /* 0x000fc600078e029e */
[----:B------:R-:W-:Y:S04]  /*378a0*/  STL.64 [R1+0x1928], R90 ;  /* 0x0019285a01007387 */ /* 0x000fe80000100a00 */
[----:B------:R1:W-:Y:S04]  /*378b0*/  STL.64 [R1+0x1918], R56 ;  /* 0x0019183801007387 */ /* 0x0003e80000100a00 */
        /* <DEDUP_REMOVED lines=8> */
[----:B------:R-:W4:Y:S01]  /*37940*/  LDL.LU.64 R154, [R1+0x9a8] ;  /* 0x0009a800019a7983 */ /* 0x000f220000300a00 */
[----:B------:R-:W-:-:S03]  /*37950*/  IMAD.WIDE R36, R5, 0x4, R104 ;  /* 0x0000000405247825 */ /* 0x000fc600078e0268 */
[----:B------:R-:W-:Y:S04]  /*37960*/  STL.64 [R1+0x1908], R10 ;  /* 0x0019080a01007387 */ /* 0x000fe80000100a00 */
[----:B------:R-:W4:Y:S04]  /*37970*/  LDL.LU.64 R104, [R1+0x9a0] ;  /* 0x0009a00001687983 */ /* 0x000f280000300a00 */
[----:B------:R-:W-:Y:S01]  /*37980*/  STL.64 [R1+0x1900], R112 ;  /* 0x0019007001007387 */ /* 0x000fe20000100a00 */
[----:B------:R-:W-:-:S04]  /*37990*/  IMAD.WIDE R92, R5, 0x4, R162 ;  /* 0x00000004055c7825 */ /* 0x000fc800078e02a2 */
[C---:B------:R-:W-:Y:S02]  /*379a0*/  IMAD.WIDE R162, R5.reuse, 0x4, R166 ;  /* 0x0000000405a27825 */ /* 0x040fe400078e02a6 */
[----:B------:R-:W4:Y:S04]  /*379b0*/  LDL.LU.64 R166, [R1+0x998] ;  /* 0x0009980001a67983 */ /* 0x000f280000300a00 */
[----:B------:R-:W-:Y:S04]  /*379c0*/  STL.64 [R1+0x18f8], R184 ;  /* 0x0018f8b801007387 */ /* 0x000fe80000100a00 */
[----:B------:R-:W-:Y:S01]  /*379d0*/  STL.64 [R1+0x18f0], R36 ;  /* 0x0018f02401007387 */ /* 0x000fe20000100a00 */
[----:B--2---:R-:W-:-:S03]  /*379e0*/  IMAD.WIDE R128, R5, 0x4, R168 ;  /* 0x0000000405807825 */ /* 0x004fc600078e02a8 */
[----:B------:R-:W2:Y:S01]  /*379f0*/  LDL.LU.64 R168, [R1+0x990] ;  /* 0x0009900001a87983 */ /* 0x000ea20000300a00 */
[----:B---3--:R-:W-:-:S03]  /*37a00*/  IMAD.WIDE R14, R5, 0x4, R174 ;  /* 0x00000004050e7825 */ /* 0x008fc600078e02ae */
[----:B------:R-:W3:Y:S04]  /*37a10*/  LDL.LU.64 R174, [R1+0x988] ;  /* 0x0009880001ae7983 */ /* 0x000ee80000300a00 */
[----:B------:R-:W-:Y:S04]  /*37a20*/  STL.64 [R1+0x18e8], R92 ;  /* 0x0018e85c01007387 */ /* 0x000fe80000100a00 */
[----:B------:R1:W-:Y:S01]  /*37a30*/  STL.64 [R1+0x18d8], R128 ;  /* 0x0018d88001007387 */ /* 0x0003e20000100a00 */
[----:B----4-:R-:W-:-:S03]  /*37a40*/  IMAD.WIDE R212, R5, 0x4, R172 ;  /* 0x0000000405d47825 */ /* 0x010fc600078e02ac */
[----:B------:R-:W4:Y:S04]  /*37a50*/  LDL.LU.64 R172, [R1+0x980] ;  /* 0x0009800001ac7983 */ /* 0x000f280000300a00 */
[----:B------:R-:W-:Y:S01]  /*37a60*/  STL.64 [R1+0x18e0], R162 ;  /* 0x0018e0a201007387 */ /* 0x000fe20000100a00 */
[----:B------:R-:W-:-:S03]  /*37a70*/  IMAD.WIDE R52, R5, 0x4, R102 ;  /* 0x0000000405347825 */ /* 0x000fc600078e0266 */
[----:B------:R-:W-:Y:S01]  /*37a80*/  STL.64 [R1+0x18d0], R14 ;  /* 0x0018d00e01007387 */ /* 0x000fe20000100a00 */
[----:B------:R-:W-:-:S03]  /*37a90*/  IMAD.WIDE R182, R5, 0x4, R170 ;  /* 0x0000000405b67825 */ /* 0x000fc600078e02aa */
[----:B------:R-:W4:Y:S04]  /*37aa0*/  LDL.LU.64 R170, [R1+0x970] ;  /* 0x0009700001aa7983 */ /* 0x000f280000300a00 */
        /* <DEDUP_REMOVED lines=15> */
[----:B------:R1:W-:Y:S01]  /*37ba0*/  STL.64 [R1+0x1898], R208 ;  /* 0x001898d001007387 */ /* 0x0003e20000100a00 */
[----:B------:R-:W-:-:S03]  /*37bb0*/  IMAD.WIDE R236, R5, 0x4, R166 ;  /* 0x0000000405ec7825 */ /* 0x000fc600078e02a6 */
[----:B------:R-:W4:Y:S04]  /*37bc0*/  LDL.LU.64 R102, [R1+0x940] ;  /* 0x0009400001667983 */ /* 0x000f280000300a00 */
        /* <DEDUP_REMOVED lines=8> */
[----:B----4-:R-:W-:-:S03]  /*37c50*/  IMAD.WIDE R240, R5, 0x4, R172 ;  /* 0x0000000405f07825 */ /* 0x010fc600078e02ac */
[----:B------:R-:W4:Y:S04]  /*37c60*/  LDL.LU.64 R172, [R1+0x920] ;  /* 0x0009200001ac7983 */ /* 0x000f280000300a00 */
[----:B------:R-:W4:Y:S04]  /*37c70*/  LDL.LU.64 R2, [R1+0x918] ;  /* 0x0009180001027983 */ /* 0x000f280000300a00 */
[----:B------:R-:W-:Y:S04]  /*37c80*/  STL.64 [R1+0x1880], R228 ;  /* 0x001880e401007387 */ /* 0x000fe80000100a00 */
[----:B------:R-:W-:Y:S01]  /*37c90*/  STL.64 [R1+0x1878], R180 ;  /* 0x001878b401007387 */ /* 0x000fe20000100a00 */
[----:B------:R-:W-:-:S04]  /*37ca0*/  IMAD.WIDE R166, R5, 0x4, R170 ;  /* 0x0000000405a67825 */ /* 0x000fc800078e02aa */
[C---:B------:R-:W-:Y:S02]  /*37cb0*/  IMAD.WIDE R138, R5.reuse, 0x4, R158 ;  /* 0x00000004058a7825 */ /* 0x040fe400078e029e */
[----:B------:R-:W4:Y:S04]  /*37cc0*/  LDL.LU.64 R158, [R1+0x910] ;  /* 0x00091000019e7983 */ /* 0x000f280000300a00 */
[----:B------:R-:W-:Y:S01]  /*37cd0*/  STL.64 [R1+0x1870], R240 ;  /* 0x001870f001007387 */ /* 0x000fe20000100a00 */
[----:B------:R-:W-:-:S03]  /*37ce0*/  IMAD.WIDE R72, R5, 0x4, R156 ;  /* 0x0000000405487825 */ /* 0x000fc600078e029c */
[----:B------:R-:W4:Y:S04]  /*37cf0*/  LDL.LU.64 R156, [R1+0x908] ;  /* 0x00090800019c7983 */ /* 0x000f280000300a00 */
[----:B------:R-:W-:Y:S04]  /*37d00*/  STL.64 [R1+0x1868], R96 ;  /* 0x0018686001007387 */ /* 0x000fe80000100a00 */
[----:B------:R1:W-:Y:S01]  /*37d10*/  STL.64 [R1+0x1858], R138 ;  /* 0x0018588a01007387 */ /* 0x0003e20000100a00 */
[----:B------:R-:W-:-:S03]  /*37d20*/  IMAD.WIDE R124, R5, 0x4, R154 ;  /* 0x00000004057c7825 */ /* 0x000fc600078e029a */
[----:B------:R-:W4:Y:S04]  /*37d30*/  LDL.LU.64 R154, [R1+0x900] ;  /* 0x00090000019a7983 */ /* 0x000f280000300a00 */
[----:B------:R-:W4:Y:S04]  /*37d40*/  LDL.LU.64 R170, [R1+0x8f8] ;  /* 0x0008f80001aa7983 */ /* 0x000f280000300a00 */
[----:B------:R-:W-:Y:S04]  /*37d50*/  STL.64 [R1+0x1860], R166 ;  /* 0x001860a601007387 */ /* 0x000fe80000100a00 */
[----:B------:R-:W-:Y:S04]  /*37d60*/  STL.64 [R1+0x1850], R72 ;  /* 0x0018504801007387 */ /* 0x000fe80000100a00 */
[----:B------:R-:W-:Y:S04]  /*37d70*/  STL.64 [R1+0x1848], R124 ;  /* 0x0018487c01007387 */ /* 0x000fe80000100a00 */
[----:B------:R-:W4:Y:S01]  /*37d80*/  LDL.LU.64 R44, [R1+0x8e8] ;  /* 0x0008e800012c7983 */ /* 0x000f220000300a00 */
[----:B------:R-:W-:-:S04]  /*37d90*/  IMAD.WIDE R224, R5, 0x4, R98 ;  /* 0x0000000405e07825 */ /* 0x000fc800078e0262 */
[----:B------:R-:W-:-:S04]  /*37da0*/  IMAD.WIDE R178, R5, 0x4, R100 ;  /* 0x0000000405b27825 */ /* 0x000fc800078e0264 */
[----:B------:R-:W-:-:S04]  /*37db0*/  IMAD.WIDE R242, R5, 0x4, R102 ;  /* 0x0000000405f27825 */ /* 0x000fc800078e0266 */
[C---:B------:R-:W-:Y:S02]  /*37dc0*/  IMAD.WIDE R98, R5.reuse, 0x4, R104 ;  /* 0x0000000405627825 */ /* 0x040fe400078e0268 */
[----:B------:R-:W4:Y:S04]  /*37dd0*/  LDL.LU.64 R104, [R1+0x8e0] ;  /* 0x0008e00001687983 */ /* 0x000f280000300a00 */
[----:B------:R-:W-:Y:S04]  /*37de0*/  STL.64 [R1+0x1840], R224 ;  /* 0x001840e001007387 */ /* 0x000fe80000100a00 */
[----:B------:R-:W-:Y:S01]  /*37df0*/  STL.64 [R1+0x1838], R178 ;  /* 0x001838b201007387 */ /* 0x000fe20000100a00 */
[----:B--2---:R-:W-:-:S04]  /*37e00*/  IMAD.WIDE R168, R5, 0x4, R168 ;  /* 0x0000000405a87825 */ /* 0x004fc800078e02a8 */
[C---:B---3--:R-:W-:Y:S02]  /*37e10*/  IMAD.WIDE R78, R5.reuse, 0x4, R174 ;  /* 0x00000004054e7825 */ /* 0x048fe400078e02ae */
[----:B------:R-:W2:Y:S04]  /*37e20*/  LDL.LU.64 R174, [R1+0x8d8] ;  /* 0x0008d80001ae7983 */ /* 0x000ea80000300a00 */
[----:B------:R-:W-:Y:S04]  /*37e30*/  STL.64 [R1+0x1830], R242 ;  /* 0x001830f201007387 */ /* 0x000fe80000100a00 */
[----:B------:R-:W-:Y:S04]  /*37e40*/  STL.64 [R1+0x1828], R98 ;  /* 0x0018286201007387 */ /* 0x000fe80000100a00 */
[----:B------:R3:W-:Y:S01]  /*37e50*/  STL.64 [R1+0x1818], R78 ;  /* 0x0018184e01007387 */ /* 0x0007e20000100a00 */
[----:B----4-:R-:W-:-:S04]  /*37e60*/  IMAD.WIDE R248, R5, 0x4, R172 ;  /* 0x0000000405f87825 */ /* 0x010fc800078e02ac */
[C---:B------:R-:W-:Y:S02]  /*37e70*/  IMAD.WIDE R64, R5.reuse, 0x4, R2 ;  /* 0x0000000405407825 */ /* 0x040fe400078e0202 */
[----:B------:R-:W4:Y:S04]  /*37e80*/  LDL.LU.64 R2, [R1+0x8d0] ;  /* 0x0008d00001027983 */ /* 0x000f280000300a00 */
[----:B------:R-:W3:Y:S04]  /*37e90*/  LDL.LU.64 R42, [R1+0x8c8] ;  /* 0x0008c800012a7983 */ /* 0x000ee80000300a00 */
[----:B------:R-:W-:Y:S04]  /*37ea0*/  STL.64 [R1+0x1820], R168 ;  /* 0x001820a801007387 */ /* 0x000fe80000100a00 */
[----:B------:R-:W-:Y:S04]  /*37eb0*/  STL.64 [R1+0x1810], R248 ;  /* 0x001810f801007387 */ /* 0x000fe80000100a00 */
[----:B------:R-:W3:Y:S01]  /*37ec0*/  LDL.LU.64 R102, [R1+0x8c0] ;  /* 0x0008c00001667983 */ /* 0x000ee20000300a00 */
[----:B------:R-:W-:-:S03]  /*37ed0*/  IMAD.WIDE R110, R5, 0x4, R158 ;  /* 0x00000004056e7825 */ /* 0x000fc600078e029e */
[----:B------:R-:W3:Y:S04]  /*37ee0*/  LDL.LU.64 R172, [R1+0x8b8] ;  /* 0x0008b80001ac7983 */ /* 0x000ee80000300a00 */
[----:B------:R-:W3:Y:S01]  /*37ef0*/  LDL.LU.64 R158, [R1+0x8b0] ;  /* 0x0008b000019e7983 */ /* 0x000ee20000300a00 */
[----:B------:R-:W-:-:S03]  /*37f00*/  IMAD.WIDE R176, R5, 0x4, R156 ;  /* 0x0000000405b07825 */ /* 0x000fc600078e029c */
[----:B------:R-:W3:Y:S04]  /*37f10*/  LDL.LU.64 R156, [R1+0x8a8] ;  /* 0x0008a800019c7983 */ /* 0x000ee80000300a00 */
[----:B------:R-:W-:Y:S01]  /*37f20*/  STL.64 [R1+0x1808], R64 ;  /* 0x0018084001007387 */ /* 0x000fe20000100a00 */
[----:B------:R-:W-:-:S03]  /*37f30*/  IMAD.WIDE R40, R5, 0x4, R154 ;  /* 0x0000000405287825 */ /* 0x000fc600078e029a */
[----:B------:R-:W3:Y:S01]  /*37f40*/  LDL.LU.64 R154, [R1+0x8a0] ;  /* 0x0008a000019a7983 */ /* 0x000ee20000300a00 */
[----:B------:R-:W-:-:S03]  /*37f50*/  IMAD.WIDE R100, R5, 0x4, R170 ;  /* 0x0000000405647825 */ /* 0x000fc600078e02aa */
[----:B------:R-:W-:Y:S01]  /*37f60*/  STL.64 [R1+0x1800], R110 ;  /* 0x0018006e01007387 */ /* 0x000fe20000100a00 */
[----:B------:R-:W-:-:S03]  /*37f70*/  IMAD.WIDE R170, R5, 0x4, R6 ;  /* 0x0000000405aa7825 */ /* 0x000fc600078e0206 */
[----:B------:R-:W3:Y:S04]  /*37f80*/  LDL.LU.64 R6, [R1+0x898] ;  /* 0x0008980001067983 */ /* 0x000ee80000300a00 */
[----:B------:R-:W-:Y:S04]  /*37f90*/  STL.64 [R1+0x17f8], R176 ;  /* 0x0017f8b001007387 */ /* 0x000fe80000100a00 */
[----:B------:R-:W-:Y:S01]  /*37fa0*/  STL.64 [R1+0x17f0], R40 ;  /* 0x0017f02801007387 */ /* 0x000fe20000100a00 */
[----:B------:R-:W-:-:S03]  /*37fb0*/  IMAD.WIDE R20, R5, 0x4, R44 ;  /* 0x0000000405147825 */ /* 0x000fc600078e022c */
[----:B------:R-:W3:Y:S04]  /*37fc0*/  LDL.LU.64 R226, [R1+0x890] ;  /* 0x0008900001e27983 */ /* 0x000ee80000300a00 */
[----:B------:R-:W3:Y:S04]  /*37fd0*/  LDL.LU.64 R220, [R1+0x888] ;  /* 0x0008880001dc7983 */ /* 0x000ee80000300a00 */
[----:B------:R-:W-:Y:S04]  /*37fe0*/  STL.64 [R1+0x17e8], R100 ;  /* 0x0017e86401007387 */ /* 0x000fe80000100a00 */
[----:B------:R1:W-:Y:S04]  /*37ff0*/  STL.64 [R1+0x17d8], R20 ;  /* 0x0017d81401007387 */ /* 0x0003e80000100a00 */
[----:B------:R-:W3:Y:S01]  /*38000*/  LDL.LU.64 R44, [R1+0x880] ;  /* 0x00088000012c7983 */ /* 0x000ee20000300a00 */
[----:B------:R-:W-:-:S03]  /*38010*/  IMAD.WIDE R206, R5, 0x4, R104 ;  /* 0x0000000405ce7825 */ /* 0x000fc600078e0268 */
[----:B------:R-:W3:Y:S01]  /*38020*/  LDL.LU.64 R104, [R1+0x878] ;  /* 0x0008780001687983 */ /* 0x000ee20000300a00 */
[----:B--2---:R-:W-:-:S03]  /*38030*/  IMAD.WIDE R8, R5, 0x4, R174 ;  /* 0x0000000405087825 */ /* 0x004fc600078e02ae */
[----:B------:R-:W2:Y:S04]  /*38040*/  LDL.LU.64 R174, [R1+0x870] ;  /* 0x0008700001ae7983 */ /* 0x000ea80000300a00 */
[----:B------:R-:W2:Y:S04]  /*38050*/  LDL.LU.64 R238, [R1+0x868] ;  /* 0x0008680001ee7983 */ /* 0x000ea80000300a00 */
[----:B------:R-:W-:Y:S04]  /*38060*/  STL.64 [R1+0x17e0], R170 ;  /* 0x0017e0aa01007387 */ /* 0x000fe80000100a00 */
[----:B------:R-:W-:Y:S01]  /*38070*/  STL.64 [R1+0x17d0], R206 ;  /* 0x0017d0ce01007387 */ /* 0x000fe20000100a00 */
[----:B----4-:R-:W-:-:S03]  /*38080*/  IMAD.WIDE R50, R5, 0x4, R2 ;  /* 0x0000000405327825 */ /* 0x010fc600078e0202 */
[----:B------:R-:W4:Y:S01]  /*38090*/  LDL.LU.64 R2, [R1+0x860] ;  /* 0x0008600001027983 */ /* 0x000f220000300a00 */
[----:B---3--:R-:W-:-:S03]  /*380a0*/  IMAD.WIDE R218, R5, 0x4, R42 ;  /* 0x0000000405da7825 */ /* 0x008fc600078e022a */
[----:B------:R-:W-:Y:S04]  /*380b0*/  STL.64 [R1+0x17c8], R8 ;  /* 0x0017c80801007387 */ /* 0x000fe80000100a00 */
[----:B------:R-:W-:Y:S01]  /*380c0*/  STL.64 [R1+0x17c0], R50 ;  /* 0x0017c03201007387 */ /* 0x000fe20000100a00 */
[----:B------:R-:W-:-:S03]  /*380d0*/  IMAD.WIDE R42, R5, 0x4, R102 ;  /* 0x00000004052a7825 */ /* 0x000fc600078e0266 */
[----:B------:R-:W-:Y:S01]  /*380e0*/  STL.64 [R1+0x17b8], R218 ;  /* 0x0017b8da01007387 */ /* 0x000fe20000100a00 */
[----:B------:R-:W-:-:S03]  /*380f0*/  IMAD.WIDE R102, R5, 0x4, R172 ;  /* 0x0000000405667825 */ /* 0x000fc600078e02ac */
[----:B------:R-:W-:Y:S04]  /*38100*/  STL.64 [R1+0x17b0], R42 ;  /* 0x0017b02a01007387 */ /* 0x000fe80000100a00 */
[----:B------:R-:W3:Y:S01]  /*38110*/  LDL.LU.64 R60, [R1+0x858] ;  /* 0x00085800013c7983 */ /* 0x000ee20000300a00 */
[----:B------:R-:W-:-:S03]  /*38120*/  IMAD.WIDE R200, R5, 0x4, R156 ;  /* 0x0000000405c87825 */ /* 0x000fc600078e029c */
[----:B------:R-:W-:Y:S01]  /*38130*/  STL.64 [R1+0x17a8], R102 ;  /* 0x0017a86601007387 */ /* 0x000fe20000100a00 */
[----:B------:R-:W-:-:S03]  /*38140*/  IMAD.WIDE R172, R5, 0x4, R158 ;  /* 0x0000000405ac7825 */ /* 0x000fc600078e029e */
[----:B------:R3:W-:Y:S01]  /*38150*/  STL.64 [R1+0x1798], R200 ;  /* 0x001798c801007387 */ /* 0x0007e20000100a00 */
[----:B------:R-:W-:-:S04]  /*38160*/  IMAD.WIDE R58, R5, 0x4, R154 ;  /* 0x00000004053a7825 */ /* 0x000fc800078e029a */
[C---:B------:R-:W-:Y:S02]  /*38170*/  IMAD.WIDE R214, R5.reuse, 0x4, R6 ;  /* 0x0000000405d67825 */ /* 0x040fe400078e0206 */
[----:B------:R-:W3:Y:S04]  /*38180*/  LDL.LU.64 R6, [R1+0x850] ;  /* 0x0008500001067983 */ /* 0x000ee80000300a00 */
[----:B------:R-:W3:Y:S04]  /*38190*/  LDL.LU.64 R154, [R1+0x848] ;  /* 0x00084800019a7983 */ /* 0x000ee80000300a00 */
[----:B------:R-:W3:Y:S01]  /*381a0*/  LDL.LU.64 R156, [R1+0x840] ;  /* 0x00084000019c7983 */ /* 0x000ee20000300a00 */
[----:B------:R-:W-:-:S03]  /*381b0*/  IMAD.WIDE R226, R5, 0x4, R226 ;  /* 0x0000000405e27825 */ /* 0x000fc600078e02e2 */
[----:B------:R-:W3:Y:S01]  /*381c0*/  LDL.LU.64 R158, [R1+0x838] ;  /* 0x00083800019e7983 */ /* 0x000ee20000300a00 */
[----:B------:R-:W-:-:S03]  /*381d0*/  IMAD.WIDE R220, R5, 0x4, R220 ;  /* 0x0000000405dc7825 */ /* 0x000fc600078e02dc */
[----:B------:R-:W-:Y:S04]  /*381e0*/  STL.64 [R1+0x17a0], R172 ;  /* 0x0017a0ac01007387 */ /* 0x000fe80000100a00 */
[----:B------:R-:W-:Y:S04]  /*381f0*/  STL.64 [R1+0x1790], R58 ;  /* 0x0017903a01007387 */ /* 0x000fe80000100a00 */
[----:B------:R-:W-:Y:S01]  /*38200*/  STL.64 [R1+0x1788], R214 ;  /* 0x001788d601007387 */ /* 0x000fe20000100a00 */
[----:B------:R-:W-:-:S03]  /*38210*/  IMAD.WIDE R44, R5, 0x4, R44 ;  /* 0x00000004052c7825 */ /* 0x000fc600078e022c */
[----:B------:R-:W-:Y:S04]  /*38220*/  STL.64 [R1+0x1780], R226 ;  /* 0x001780e201007387 */ /* 0x000fe80000100a00 */
[----:B------:R-:W-:Y:S04]  /*38230*/  STL.64 [R1+0x1778], R220 ;  /* 0x001778dc01007387 */ /* 0x000fe80000100a00 */
[----:B------:R-:W-:Y:S04]  /*38240*/  STL.64 [R1+0x1770], R44 ;  /* 0x0017702c01007387 */ /* 0x000fe80000100a00 */
[----:B-1----:R-:W3:Y:S04]  /*38250*/  LDL.64 R68, [R1+0x1f18] ;  /* 0x001f180001447983 */ /* 0x002ee80000100a00 */
[----:B------:R-:W3:Y:S04]  /*38260*/  LDL.64 R134, [R1+0x1ed8] ;  /* 0x001ed80001867983 */ /* 0x000ee80000100a00 */
[----:B------:R-:W3:Y:S04]  /*38270*/  LDL.64 R48, [R1+0x1e98] ;  /* 0x001e980001307983 */ /* 0x000ee80000100a00 */
[----:B------:R-:W3:Y:S04]  /*38280*/  LDL.64 R62, [R1+0x1e58] ;  /* 0x001e5800013e7983 */ /* 0x000ee80000100a00 */
[----:B------:R-:W3:Y:S04]  /*38290*/  LDL.64 R108, [R1+0x1e18] ;  /* 0x001e1800016c7983 */ /* 0x000ee80000100a00 */
[----:B------:R-:W3:Y:S01]  /*382a0*/  LDL.64 R120, [R1+0x1dd8] ;  /* 0x001dd80001787983 */ /* 0x000ee20000100a00 */
[----:B------:R-:W-:-:S03]  /*382b0*/  IMAD.WIDE R104, R5, 0x4, R104 ;  /* 0x0000000405687825 */ /* 0x000fc600078e0268 */
[----:B------:R-:W3:Y:S04]  /*382c0*/  LDL.64 R118, [R1+0x1d98] ;  /* 0x001d980001767983 */ /* 0x000ee80000100a00 */
[----:B------:R-:W3:Y:S04]  /*382d0*/  LDL.64 R222, [R1+0x1d58] ;  /* 0x001d580001de7983 */ /* 0x000ee80000100a00 */
[----:B------:R-:W3:Y:S01]  /*382e0*/  LDL.64 R122, [R1+0x1d18] ;  /* 0x001d1800017a7983 */ /* 0x000ee20000100a00 */
[----:B------:R-:W-:-:S04]  /*382f0*/  IMAD.WIDE R152, R5, 0x4, R152 ;  /* 0x0000000405987825 */ /* 0x000fc800078e0298 */
[----:B--2---:R-:W-:-:S04]  /*38300*/  IMAD.WIDE R174, R5, 0x4, R174 ;  /* 0x0000000405ae7825 */ /* 0x004fc800078e02ae */
[C---:B------:R-:W-:Y:S02]  /*38310*/  IMAD.WIDE R116, R5.reuse, 0x4, R238 ;  /* 0x0000000405747825 */ /* 0x040fe400078e02ee */
[----:B------:R-:W2:Y:S04]  /*38320*/  LDL.64 R238, [R1+0x1cd8] ;  /* 0x001cd80001ee7983 */ /* 0x000ea80000100a00 */
[----:B------:R-:W-:Y:S04]  /*38330*/  STL.64 [R1+0x1768], R104 ;  /* 0x0017686801007387 */ /* 0x000fe80000100a00 */
[----:B------:R1:W-:Y:S04]  /*38340*/  STL.64 [R1+0x1758], R116 ;  /* 0x0017587401007387 */ /* 0x0003e80000100a00 */
[----:B------:R-:W-:Y:S01]  /*38350*/  STL.64 [R1+0x1760], R174 ;  /* 0x001760ae01007387 */ /* 0x000fe20000100a00 */
[----:B----4-:R-:W-:-:S05]  /*38360*/  IMAD.WIDE R2, R5, 0x4, R2 ;  /* 0x0000000405027825 */ /* 0x010fca00078e0202 */
[----:B------:R4:W-:Y:S01]  /*38370*/  STL.64 [R1+0x1750], R2 ;  /* 0x0017500201007387 */ /* 0x0009e20000100a00 */
[----:B---3--:R-:W-:-:S05]  /*38380*/  IMAD.WIDE R60, R5, 0x4, R60 ;  /* 0x00000004053c7825 */ /* 0x008fca00078e023c */
[----:B------:R3:W-:Y:S01]  /*38390*/  STL.64 [R1+0x1748], R60 ;  /* 0x0017483c01007387 */ /* 0x0007e20000100a00 */
[----:B------:R-:W-:-:S04]  /*383a0*/  IMAD.WIDE R6, R5, 0x4, R6 ;  /* 0x0000000405067825 */ /* 0x000fc800078e0206 */
[C---:B------:R-:W-:Y:S01]  /*383b0*/  IMAD.WIDE R154, R5.reuse, 0x4, R154 ;  /* 0x00000004059a7825 */ /* 0x040fe200078e029a */
[----:B------:R3:W-:Y:S03]  /*383c0*/  STL.64 [R1+0x1740], R6 ;  /* 0x0017400601007387 */ /* 0x0007e60000100a00 */
[C---:B------:R-:W-:Y:S01]  /*383d0*/  IMAD.WIDE R156, R5.reuse, 0x4, R156 ;  /* 0x00000004059c7825 */ /* 0x040fe200078e029c */
[----:B------:R-:W4:Y:S03]  /*383e0*/  LDL.64 R140, [R1+0x1b98] ;  /* 0x001b9800018c7983 */ /* 0x000f260000100a00 */
[----:B------:R-:W-:Y:S01]  /*383f0*/  IMAD.WIDE R158, R5, 0x4, R158 ;  /* 0x00000004059e7825 */ /* 0x000fe200078e029e */
[----:B------:R-:W3:Y:S04]  /*38400*/  LDL.64 R198, [R1+0x1b58] ;  /* 0x001b580001c67983 */ /* 0x000ee80000100a00 */
[----:B------:R-:W3:Y:S04]  /*38410*/  LDL.64 R246, [R1+0x1b18] ;  /* 0x001b180001f67983 */ /* 0x000ee80000100a00 */
[----:B------:R-:W3:Y:S04]  /*38420*/  LDL.64 R22, [R1+0x1ad8] ;  /* 0x001ad80001167983 */ /* 0x000ee80000100a00 */
[----:B------:R1:W-:Y:S04]  /*38430*/  STL.64 [R1+0x1738], R154 ;  /* 0x0017389a01007387 */ /* 0x0003e80000100a00 */
[----:B------:R1:W-:Y:S04]  /*38440*/  STL.64 [R1+0x1730], R156 ;  /* 0x0017309c01007387 */ /* 0x0003e80000100a00 */
[----:B------:R1:W-:Y:S04]  /*38450*/  STL.64 [R1+0x1728], R158 ;  /* 0x0017289e01007387 */ /* 0x0003e80000100a00 */
[----:B------:R-:W-:Y:S04]  /*38460*/  LDGSTS.E [R244+-0x40000], desc[UR60][R68.64], P4 ;  /* 0xc000000044f47fae */ /* 0x000fe8000a12187c */
[----:B------:R-:W-:Y:S04]  /*38470*/  LDGSTS.E [R244+-0x3fc00], desc[UR60][R134.64], P4 ;  /* 0xc040000086f47fae */ /* 0x000fe8000a12187c */
[----:B------:R-:W-:Y:S04]  /*38480*/  LDGSTS.E [R244+-0x3f800], desc[UR60][R48.64], P4 ;  /* 0xc080000030f47fae */ /* 0x000fe8000a12187c */
[----:B------:R-:W3:Y:S04]  /*38490*/  LDL.LU.64 R68, [R1+0x33e8] ;  /* 0x0033e80001447983 */ /* 0x000ee80000300a00 */
[----:B------:R1:W-:Y:S04]  /*384a0*/  STL.64 [R1+0x1720], R152 ;  /* 0x0017209801007387 */ /* 0x0003e80000100a00 */
[----:B------:R-:W3:Y:S04]  /*384b0*/  LDL.LU.64 R134, [R1+0x33e0] ;  /* 0x0033e00001867983 */ /* 0x000ee80000300a00 */
[----:B------:R-:W4:Y:S04]  /*384c0*/  LDL.LU.64 R48, [R1+0x33d8] ;  /* 0x0033d80001307983 */ /* 0x000f280000300a00 */
[----:B------:R-:W-:Y:S04]  /*384d0*/  LDGSTS.E [R244+-0x3f400], desc[UR60][R62.64], P4 ;  /* 0xc0c000003ef47fae */ /* 0x000fe8000a12187c */
[----:B------:R-:W-:Y:S04]  /*384e0*/  LDGSTS.E [R244+-0x3f000], desc[UR60][R108.64], P4 ;  /* 0xc10000006cf47fae */ /* 0x000fe8000a12187c */
[----:B------:R-:W-:Y:S04]  /*384f0*/  LDGSTS.E [R244+-0x3ec00], desc[UR60][R120.64], P4 ;  /* 0xc140000078f47fae */ /* 0x000fe8000a12187c */
[----:B------:R-:W3:Y:S04]  /*38500*/  LDL.LU.64 R62, [R1+0x33d0] ;  /* 0x0033d000013e7983 */ /* 0x000ee80000300a00 */
[----:B------:R-:W4:Y:S04]  /*38510*/  LDL.LU.64 R108, [R1+0x33c8] ;  /* 0x0033c800016c7983 */ /* 0x000f280000300a00 */
[----:B------:R-:W3:Y:S04]  /*38520*/  LDL.LU.64 R120, [R1+0x33c0] ;  /* 0x0033c00001787983 */ /* 0x000ee80000300a00 */
[----:B------:R-:W-:Y:S04]  /*38530*/  LDGSTS.E [R244+-0x3e800], desc[UR60][R118.64], P4 ;  /* 0xc180000076f47fae */ /* 0x000fe8000a12187c */
[----:B------:R-:W-:Y:S04]  /*38540*/  LDGSTS.E [R244+-0x3e400], desc[UR60][R222.64], P4 ;  /* 0xc1c00000def47fae */ /* 0x000fe8000a12187c */
[----:B------:R-:W-:Y:S04]  /*38550*/  LDGSTS.E [R244+-0x3e000], desc[UR60][R122.64], P4 ;  /* 0xc20000007af47fae */ /* 0x000fe8000a12187c */
[----:B------:R-:W4:Y:S04]  /*38560*/  LDL.64 R118, [R1+0x1f10] ;  /* 0x001f100001767983 */ /* 0x000f280000100a00 */
[----:B------:R-:W4:Y:S04]  /*38570*/  LDL.64 R222, [R1+0x1ed0] ;  /* 0x001ed00001de7983 */ /* 0x000f280000100a00 */
[----:B------:R-:W4:Y:S04]  /*38580*/  LDL.64 R122, [R1+0x1d90] ;  /* 0x001d9000017a7983 */ /* 0x000f280000100a00 */
[----:B--2---:R-:W-:Y:S04]  /*38590*/  LDGSTS.E [R244+-0x3dc00], desc[UR60][R238.64], P4 ;  /* 0xc2400000eef47fae */ /* 0x004fe8000a12187c */
[----:B------:R-:W2:Y:S04]  /*385a0*/  LDL.64 R238, [R1+0x1d50] ;  /* 0x001d500001ee7983 */ /* 0x000ea80000100a00 */
[----:B---3--:R-:W-:Y:S04]  /*385b0*/  LDGSTS.E [R244+-0x3d800], desc[UR60][R120.64], P4 ;  /* 0xc280000078f47fae */ /* 0x008fe8000a12187c */
[----:B----4-:R-:W-:Y:S04]  /*385c0*/  LDGSTS.E [R244+-0x3d400], desc[UR60][R108.64], P4 ;  /* 0xc2c000006cf47fae */ /* 0x010fe8000a12187c */
[----:B------:R-:W-:Y:S04]  /*385d0*/  LDGSTS.E [R244+-0x3d000], desc[UR60][R62.64], P4 ;  /* 0xc30000003ef47fae */ /* 0x000fe8000a12187c */
[----:B------:R-:W-:Y:S04]  /*385e0*/  LDGSTS.E [R244+-0x3cc00], desc[UR60][R48.64], P4 ;  /* 0xc340000030f47fae */ /* 0x000fe8000a12187c */
[----:B------:R-:W3:Y:S04]  /*385f0*/  LDL.64 R108, [R1+0x1e50] ;  /* 0x001e5000016c7983 */ /* 0x000ee80000100a00 */
[----:B------:R-:W4:Y:S04]  /*38600*/  LDL.64 R62, [R1+0x1e10] ;  /* 0x001e1000013e7983 */ /* 0x000f280000100a00 */
[----:B------:R-:W2:Y:S04]  /*38610*/  LDL.64 R48, [R1+0x1e90] ;  /* 0x001e900001307983 */ /* 0x000ea80000100a00 */
[----:B------:R-:W4:Y:S04]  /*38620*/  LDL.64 R120, [R1+0x1dd0] ;  /* 0x001dd00001787983 */ /* 0x000f280000100a00 */
[----:B------:R-:W-:Y:S04]  /*38630*/  LDGSTS.E [R244+-0x3c800], desc[UR60][R140.64], P4 ;  /* 0xc38000008cf47fae */ /* 0x000fe8000a12187c */
[----:B------:R-:W-:Y:S04]  /*38640*/  LDGSTS.E [R244+-0x3c400], desc[UR60][R198.64], P4 ;  /* 0xc3c00000c6f47fae */ /* 0x000fe8000a12187c */
[----:B------:R-:W-:Y:S04]  /*38650*/  LDGSTS.E [R244+-0x3c000], desc[UR60][R246.64], P4 ;  /* 0xc4000000f6f47fae */ /* 0x000fe8000a12187c */
[----:B------:R-:W4:Y:S04]  /*38660*/  LDL.LU.64 R140, [R1+0x33b8] ;  /* 0x0033b800018c7983 */ /* 0x000f280000300a00 */
[----:B------:R-:W3:Y:S04]  /*38670*/  LDL.LU.64 R198, [R1+0x33b0] ;  /* 0x0033b00001c67983 */ /* 0x000ee80000300a00 */
[----:B------:R-:W-:Y:S04]  /*38680*/  LDGSTS.E [R244+-0x3bc00], desc[UR60][R22.64], P4 ;  /* 0xc440000016f47fae */ /* 0x000fe8000a12187c */
[----:B------:R-:W4:Y:S04]  /*38690*/  LDL.LU.64 R246, [R1+0x33a8] ;  /* 0x0033a80001f67983 */ /* 0x000f280000300a00 */
[----:B------:R-:W4:Y:S04]  /*386a0*/  LDL.LU.64 R22, [R1+0x33a0] ;  /* 0x0033a00001167983 */ /* 0x000f280000300a00 */
[----:B---3--:R-:W-:Y:S04]  /*386b0*/  LDGSTS.E [R244+-0x3b800], desc[UR60][R198.64], P4 ;  /* 0xc4800000c6f47fae */ /* 0x008fe8000a12187c */
[----:B------:R-:W-:Y:S04]  /*386c0*/  LDGSTS.E [R244+-0x3b400], desc[UR60][R216.64], P4 ;  /* 0xc4c00000d8f47fae */ /* 0x000fe8000a12187c */
[----:B------:R-:W-:Y:S04]  /*386d0*/  LDGSTS.E [R244+-0x3b000], desc[UR60][R136.64], P4 ;  /* 0xc500000088f47fae */ /* 0x000fe8000a12187c */
[----:B------:R-:W-:Y:S04]  /*386e0*/  LDGSTS.E [R244+-0x3ac00], desc[UR60][R76.64], P4 ;  /* 0xc54000004cf47fae */ /* 0x000fe8000a12187c */
[----:B------:R-:W-:Y:S04]  /*386f0*/  LDGSTS.E [R244+-0x3a800], desc[UR60][R202.64], P4 ;  /* 0xc5800000caf47fae */ /* 0x000fe8000a12187c */
[----:B------:R-:W3:Y:S04]  /*38700*/  LDL.LU.64 R198, [R1+0x3398] ;  /* 0x0033980001c67983 */ /* 0x000ee80000300a00 */
[----:B------:R-:W-:Y:S04]  /*38710*/  LDGSTS.E [R244+-0x3a400], desc[UR60][R18.64], P4 ;  /* 0xc5c0000012f47fae */ /* 0x000fe8000a12187c */
[----:B------:R-:W3:Y:S04]  /*38720*/  LDL.64 R136, [R1+0x1c90] ;  /* 0x001c900001887983 */ /* 0x000ee80000100a00 */
[----:B------:R-:W3:Y:S04]  /*38730*/  LDL.64 R76, [R1+0x1c50] ;  /* 0x001c5000014c7983 */ /* 0x000ee80000100a00 */
[----:B------:R-:W3:Y:S04]  /*38740*/  LDL.64 R216, [R1+0x1c10] ;  /* 0x001c100001d87983 */ /* 0x000ee80000100a00 */
[----:B------:R-:W3:Y:S04]  /*38750*/  LDL.64 R18, [R1+0x1b90] ;  /* 0x001b900001127983 */ /* 0x000ee80000100a00 */
[----:B------:R-:W3:Y:S04]  /*38760*/  LDL.64 R202, [R1+0x1b50] ;  /* 0x001b500001ca7983 */ /* 0x000ee80000100a00 */
[----:B------:R-:W-:Y:S04]  /*38770*/  LDGSTS.E [R244+-0x3a000], desc[UR60][R56.64], P4 ;  /* 0xc600000038f47fae */ /* 0x000fe8000a12187c */
[----:B------:R-:W-:Y:S04]  /*38780*/  LDGSTS.E [R244+-0x39c00], desc[UR60][R128.64], P4 ;  /* 0xc640000080f47fae */ /* 0x000fe8000a12187c */
[----:B------:R-:W-:Y:S04]  /*38790*/  LDGSTS.E [R244+-0x39800], desc[UR60][R208.64], P4 ;  /* 0xc6800000d0f47fae */ /* 0x000fe8000a12187c */
[----:B------:R-:W3:Y:S04]  /*387a0*/  LDL.LU.64 R56, [R1+0x3390] ;  /* 0x0033900001387983 */ /* 0x000ee80000300a00 */
[----:B------:R-:W3:Y:S04]  /*387b0*/  LDL.LU.64 R128, [R1+0x3388] ;  /* 0x0033880001807983 */ /* 0x000ee80000300a00 */
[----:B------:R-:W3:Y:S04]  /*387c0*/  LDL.LU.64 R208, [R1+0x3380] ;  /* 0x0033800001d07983 */ /* 0x000ee80000300a00 */
        /* <DEDUP_REMOVED lines=10> */
[----:B-1----:R-:W3:Y:S04]  /*38870*/  LDL.LU.64 R116, [R1+0x3358] ;  /* 0x0033580001747983 */ /* 0x002ee80000300a00 */
[----:B------:R-:W3:Y:S04]  /*38880*/  LDL.LU.64 R118, [R1+0x3350] ;  /* 0x0033500001767983 */ /* 0x000ee80000300a00 */
[----:B------:R-:W-:Y:S04]  /*38890*/  LDGSTS.E [R0+-0x3fb80], desc[UR60][R222.64], P4 ;  /* 0xc0480000de007fae */ /* 0x000fe8000a12187c */
[----:B--2---:R-:W-:Y:S04]  /*388a0*/  LDGSTS.E [R0+-0x3f780], desc[UR60][R48.64], P4 ;  /* 0xc088000030007fae */ /* 0x004fe8000a12187c */
[----:B------:R-:W-:Y:S04]  /*388b0*/  LDGSTS.E [R0+-0x3f380], desc[UR60][R108.64], P4 ;  /* 0xc0c800006c007fae */ /* 0x000fe8000a12187c */
[----:B------:R-:W2:Y:S04]  /*388c0*/  LDL.LU.64 R222, [R1+0x3348] ;  /* 0x0033480001de7983 */ /* 0x000ea80000300a00 */
[----:B------:R-:W3:Y:S04]  /*388d0*/  LDL.LU.64 R48, [R1+0x3340] ;  /* 0x0033400001307983 */ /* 0x000ee80000300a00 */
[----:B------:R-:W2:Y:S04]  /*388e0*/  LDL.LU.64 R108, [R1+0x3338] ;  /* 0x00333800016c7983 */ /* 0x000ea80000300a00 */
[----:B----4-:R-:W-:Y:S04]  /*388f0*/  LDGSTS.E [R0+-0x3ef80], desc[UR60][R62.64], P4 ;  /* 0xc10800003e007fae */ /* 0x010fe8000a12187c */
[----:B------:R-:W-:Y:S04]  /*38900*/  LDGSTS.E [R0+-0x3eb80], desc[UR60][R120.64], P4 ;  /* 0xc148000078007fae */ /* 0x000fe8000a12187c */
[----:B------:R-:W-:Y:S04]  /*38910*/  LDGSTS.E [R0+-0x3e780], desc[UR60][R122.64], P4 ;  /* 0xc18800007a007fae */ /* 0x000fe8000a12187c */
[----:B------:R-:W-:Y:S04]  /*38920*/  LDGSTS.E [R0+-0x3e380], desc[UR60][R238.64], P4 ;  /* 0xc1c80000ee007fae */ /* 0x000fe8000a12187c */
[----:B------:R-:W4:Y:S04]  /*38930*/  LDL.64 R62, [R1+0x1f08] ;  /* 0x001f0800013e7983 */ /* 0x000f280000100a00 */
[----:B------:R-:W4:Y:S04]  /*38940*/  LDL.64 R120, [R1+0x1ec8] ;  /* 0x001ec80001787983 */ /* 0x000f280000100a00 */
[----:B------:R-:W4:Y:S04]  /*38950*/  LDL.64 R122, [R1+0x1e08] ;  /* 0x001e0800017a7983 */ /* 0x000f280000100a00 */
[----:B------:R-:W4:Y:S04]  /*38960*/  LDL.64 R238, [R1+0x1dc8] ;  /* 0x001dc80001ee7983 */ /* 0x000f280000100a00 */
[----:B--2---:R-:W-:Y:S04]  /*38970*/  LDGSTS.E [R0+-0x3df80], desc[UR60][R108.64], P4 ;  /* 0xc20800006c007fae */ /* 0x004fe8000a12187c */
[----:B---3--:R-:W-:Y:S04]  /*38980*/  LDGSTS.E [R0+-0x3db80], desc[UR60][R48.64], P4 ;  /* 0xc248000030007fae */ /* 0x008fe8000a12187c */
[----:B------:R-:W-:Y:S04]  /*38990*/  LDGSTS.E [R0+-0x3d780], desc[UR60][R136.64], P4 ;  /* 0xc288000088007fae */ /* 0x000fe8000a12187c */
[----:B------:R-:W2:Y:S04]  /*389a0*/  LDL.64 R108, [R1+0x1e48] ;  /* 0x001e4800016c7983 */ /* 0x000ea80000100a00 */
[----:B------:R-:W3:Y:S04]  /*389b0*/  LDL.64 R48, [R1+0x1e88] ;  /* 0x001e880001307983 */ /* 0x000ee80000100a00 */
[----:B------:R-:W2:Y:S04]  /*389c0*/  LDL.LU.64 R136, [R1+0x3330] ;  /* 0x0033300001887983 */ /* 0x000ea80000300a00 */
[----:B------:R-:W-:Y:S04]  /*389d0*/  LDGSTS.E [R0+-0x3d380], desc[UR60][R76.64], P4 ;  /* 0xc2c800004c007fae */ /* 0x000fe8000a12187c */
[----:B------:R-:W-:Y:S04]  /*389e0*/  LDGSTS.E [R0+-0x3cf80], desc[UR60][R216.64], P4 ;  /* 0xc3080000d8007fae */ /* 0x000fe8000a12187c */
[----:B------:R-:W2:Y:S04]  /*389f0*/  LDL.LU.64 R76, [R1+0x3328] ;  /* 0x00332800014c7983 */ /* 0x000ea80000300a00 */
[----:B------:R-:W4:Y:S04]  /*38a00*/  LDL.LU.64 R216, [R1+0x3320] ;  /* 0x0033200001d87983 */ /* 0x000f280000300a00 */
[----:B----4-:R-:W-:Y:S04]  /*38a10*/  LDGSTS.E [R0+-0x3cb80], desc[UR60][R216.64], P4 ;  /* 0xc3480000d8007fae */ /* 0x010fe8000a12187c */
[----:B------:R-:W-:Y:S04]  /*38a20*/  LDGSTS.E [R0+-0x3c780], desc[UR60][R18.64], P4 ;  /* 0xc388000012007fae */ /* 0x000fe8000a12187c */
[----:B------:R-:W-:Y:S04]  /*38a30*/  LDGSTS.E [R0+-0x3c380], desc[UR60][R202.64], P4 ;  /* 0xc3c80000ca007fae */ /* 0x000fe8000a12187c */
[----:B------:R-:W4:Y:S04]  /*38a40*/  LDL.64 R216, [R1+0x1d08] ;  /* 0x001d080001d87983 */ /* 0x000f280000100a00 */
[----:B------:R-:W4:Y:S04]  /*38a50*/  LDL.LU.64 R18, [R1+0x3318] ;  /* 0x0033180001127983 */ /* 0x000f280000300a00 */
[----:B------:R-:W-:Y:S04]  /*38a60*/  LDGSTS.E [R0+-0x3bf80], desc[UR60][R222.64], P4 ;  /* 0xc4080000de007fae */ /* 0x000fe8000a12187c */
        /* <DEDUP_REMOVED lines=9> */
[----:B------:R-:W-:Y:S04]  /*38b00*/  LDGSTS.E [R0+-0x3ab80], desc[UR60][R74.64], P4 ;  /* 0xc54800004a007fae */ /* 0x000fe8000a12187c */
[----:B------:R-:W4:Y:S04]  /*38b10*/  LDL.64 R70, [R1+0x1c48] ;  /* 0x001c480001467983 */ /* 0x000f280000100a00 */
        /* <DEDUP_REMOVED lines=20> */
[----:B------:R-:W3:Y:S04]  /*38c60*/  LDL.LU.64 R2, [R1+0x32a0] ;  /* 0x0032a00001027983 */ /* 0x000ee80000300a00 */
[----:B---3--:R-:W-:Y:S04]  /*38c70*/  LDGSTS.E [R2+-0x3ff00], desc[UR60][R62.64], P4 ;  /* 0xc01000003e027fae */ /* 0x008fe8000a12187c */
[----:B------:R-:W-:Y:S04]  /*38c80*/  LDGSTS.E [R2+-0x3fb00], desc[UR60][R120.64], P4 ;  /* 0xc050000078027fae */ /* 0x000fe8000a12187c */
[----:B------:R-:W-:Y:S04]  /*38c90*/  LDGSTS.E [R2+-0x3f700], desc[UR60][R48.64], P4 ;  /* 0xc090000030027fae */ /* 0x000fe8000a12187c */
[----:B------:R-:W3:Y:S04]  /*38ca0*/  LDL.LU.64 R62, [R1+0x3298] ;  /* 0x00329800013e7983 */ /* 0x000ee80000300a00 */
[----:B------:R-:W3:Y:S04]  /*38cb0*/  LDL.LU.64 R120, [R1+0x3290] ;  /* 0x0032900001787983 */ /* 0x000ee80000300a00 */
[----:B------:R-:W4:Y:S04]  /*38cc0*/  LDL.LU.64 R48, [R1+0x3288] ;  /* 0x0032880001307983 */ /* 0x000f280000300a00 */
[----:B--2---:R-:W-:Y:S04]  /*38cd0*/  LDGSTS.E [R2+-0x3f300], desc[UR60][R108.64], P4 ;  /* 0xc0d000006c027fae */ /* 0x004fe8000a12187c */
[----:B------:R-:W-:Y:S04]  /*38ce0*/  LDGSTS.E [R2+-0x3ef00], desc[UR60][R122.64], P4 ;  /* 0xc11000007a027fae */ /* 0x000fe8000a12187c */
[----:B------:R-:W-:Y:S04]  /*38cf0*/  LDGSTS.E [R2+-0x3eb00], desc[UR60][R238.64], P4 ;  /* 0xc1500000ee027fae */ /* 0x000fe8000a12187c */
[----:B------:R-:W2:Y:S04]  /*38d00*/  LDL.LU.64 R108, [R1+0x3280] ;  /* 0x00328000016c7983 */ /* 0x000ea80000300a00 */
[----:B------:R-:W3:Y:S04]  /*38d10*/  LDL.64 R122, [R1+0x1e40] ;  /* 0x001e4000017a7983 */ /* 0x000ee80000100a00 */
[----:B------:R-:W3:Y:S04]  /*38d20*/  LDL.64 R238, [R1+0x1dc0] ;  /* 0x001dc00001ee7983 */ /* 0x000ee80000100a00 */
[----:B--2---:R-:W-:Y:S04]  /*38d30*/  LDGSTS.E [R2+-0x3e700], desc[UR60][R108.64], P4 ;  /* 0xc19000006c027fae */ /* 0x004fe8000a12187c */
[----:B----4-:R-:W-:Y:S04]  /*38d40*/  LDGSTS.E [R2+-0x3e300], desc[UR60][R48.64], P4 ;  /* 0xc1d0000030027fae */ /* 0x010fe8000a12187c */
[----:B------:R-:W-:Y:S04]  /*38d50*/  LDGSTS.E [R2+-0x3df00], desc[UR60][R216.64], P4 ;  /* 0xc2100000d8027fae */ /* 0x000fe8000a12187c */
[----:B---3--:R-:W-:Y:S04]  /*38d60*/  LDGSTS.E [R2+-0x3db00], desc[UR60][R120.64], P4 ;  /* 0xc250000078027fae */ /* 0x008fe8000a12187c */
[----:B------:R-:W-:Y:S04]  /*38d70*/  LDGSTS.E [R2+-0x3d700], desc[UR60][R62.64], P4 ;  /* 0xc29000003e027fae */ /* 0x000fe8000a12187c */
[----:B------:R-:W2:Y:S04]  /*38d80*/  LDL.64 R108, [R1+0x1f00] ;  /* 0x001f0000016c7983 */ /* 0x000ea80000100a00 */
[----:B------:R-:W3:Y:S04]  /*38d90*/  LDL.64 R48, [R1+0x1ec0] ;  /* 0x001ec00001307983 */ /* 0x000ee80000100a00 */
[----:B------:R-:W4:Y:S04]  /*38da0*/  LDL.64 R62, [R1+0x1e00] ;  /* 0x001e0000013e7983 */ /* 0x000f280000100a00 */
[----:B------:R-:W4:Y:S04]  /*38db0*/  LDL.64 R216, [R1+0x1d80] ;  /* 0x001d800001d87983 */ /* 0x000f280000100a00 */
[----:B------:R-:W4:Y:S04]  /*38dc0*/  LDL.64 R120, [R1+0x1d40] ;  /* 0x001d400001787983 */ /* 0x000f280000100a00 */
[----:B------:R-:W-:Y:S04]  /*38dd0*/  LDGSTS.E [R2+-0x3d300], desc[UR60][R70.64], P4 ;  /* 0xc2d0000046027fae */ /* 0x000fe8000a12187c */
[----:B------:R-:W-:Y:S04]  /*38de0*/  LDGSTS.E [R2+-0x3cf00], desc[UR60][R130.64], P4 ;  /* 0xc310000082027fae */ /* 0x000fe8000a12187c */
[----:B------:R-:W2:Y:S04]  /*38df0*/  LDL.LU.64 R70, [R1+0x3278] ;  /* 0x0032780001467983 */ /* 0x000ea80000300a00 */
[----:B------:R-:W4:Y:S04]  /*38e00*/  LDL.LU.64 R130, [R1+0x3270] ;  /* 0x0032700001827983 */ /* 0x000f280000300a00 */
[----:B--2---:R-:W-:Y:S04]  /*38e10*/  LDGSTS.E [R2+-0x3cb00], desc[UR60][R70.64], P4 ;  /* 0xc350000046027fae */ /* 0x004fe8000a12187c */
        /* <DEDUP_REMOVED lines=37> */
[----:B---3--:R-:W-:Y:S04]  /*39070*/  LDGSTS.E [R3+-0x3fa80], desc[UR60][R48.64], P4 ;  /* 0xc058000030037fae */ /* 0x008fe8000a12187c */
[----:B------:R-:W3:Y:S04]  /*39080*/  LDL.LU.64 R60, [R1+0x31d8] ;  /* 0x0031d800013c7983 */ /* 0x000ee80000300a00 */
[----:B------:R-:W4:Y:S04]  /*39090*/  LDL.LU.64 R108, [R1+0x31d0] ;  /* 0x0031d000016c7983 */ /* 0x000f280000300a00 */
[----:B------:R-:W2:Y:S04]  /*390a0*/  LDL.64 R48, [R1+0x1ef8] ;  /* 0x001ef80001307983 */ /* 0x000ea80000100a00 */
[----:B----4-:R-:W-:Y:S04]  /*390b0*/  LDGSTS.E [R3+-0x3f680], desc[UR60][R108.64], P4 ;  /* 0xc09800006c037fae */ /* 0x010fe8000a12187c */
[----:B------:R-:W-:Y:S04]  /*390c0*/  LDGSTS.E [R3+-0x3f280], desc[UR60][R122.64], P4 ;  /* 0xc0d800007a037fae */ /* 0x000fe8000a12187c */
[----:B------:R-:W-:Y:S04]  /*390d0*/  LDGSTS.E [R3+-0x3ee80], desc[UR60][R62.64], P4 ;  /* 0xc11800003e037fae */ /* 0x000fe8000a12187c */
[----:B------:R-:W4:Y:S04]  /*390e0*/  LDL.64 R108, [R1+0x1eb8] ;  /* 0x001eb800016c7983 */ /* 0x000f280000100a00 */
[----:B------:R-:W4:Y:S04]  /*390f0*/  LDL.LU.64 R122, [R1+0x31c8] ;  /* 0x0031c800017a7983 */ /* 0x000f280000300a00 */
[----:B------:R-:W4:Y:S04]  /*39100*/  LDL.LU.64 R62, [R1+0x31c0] ;  /* 0x0031c000013e7983 */ /* 0x000f280000300a00 */
[----:B------:R-:W-:Y:S04]  /*39110*/  LDGSTS.E [R3+-0x3ea80], desc[UR60][R238.64], P4 ;  /* 0xc1580000ee037fae */ /* 0x000fe8000a12187c */
[----:B------:R-:W-:Y:S04]  /*39120*/  LDGSTS.E [R3+-0x3e680], desc[UR60][R216.64], P4 ;  /* 0xc1980000d8037fae */ /* 0x000fe8000a12187c */
[----:B------:R-:W-:Y:S04]  /*39130*/  LDGSTS.E [R3+-0x3e280], desc[UR60][R120.64], P4 ;  /* 0xc1d8000078037fae */ /* 0x000fe8000a12187c */
[----:B------:R-:W4:Y:S04]  /*39140*/  LDL.LU.64 R238, [R1+0x31b8] ;  /* 0x0031b80001ee7983 */ /* 0x000f280000300a00 */
[----:B------:R-:W4:Y:S04]  /*39150*/  LDL.LU.64 R216, [R1+0x31b0] ;  /* 0x0031b00001d87983 */ /* 0x000f280000300a00 */
[----:B------:R-:W3:Y:S04]  /*39160*/  LDL.LU.64 R120, [R1+0x31a8] ;  /* 0x0031a80001787983 */ /* 0x000ee80000300a00 */
[----:B---3--:R-:W-:Y:S04]  /*39170*/  LDGSTS.E [R3+-0x3de80], desc[UR60][R120.64], P4 ;  /* 0xc218000078037fae */ /* 0x008fe8000a12187c */
[----:B------:R-:W-:Y:S04]  /*39180*/  LDGSTS.E [R3+-0x3da80], desc[UR60][R60.64], P4 ;  /* 0xc25800003c037fae */ /* 0x000fe8000a12187c */
[----:B--2---:R-:W-:Y:S04]  /*39190*/  LDGSTS.E [R3+-0x3d680], desc[UR60][R236.64], P4 ;  /* 0xc2980000ec037fae */ /* 0x004fe8000a12187c */
[----:B------:R-:W2:Y:S04]  /*391a0*/  LDL.LU.64 R120, [R1+0x31a0] ;  /* 0x0031a00001787983 */ /* 0x000ea80000300a00 */
[----:B------:R-:W3:Y:S04]  /*391b0*/  LDL.LU.64 R60, [R1+0x3198] ;  /* 0x00319800013c7983 */ /* 0x000ee80000300a00 */
[----:B------:R-:W2:Y:S04]  /*391c0*/  LDL.LU.64 R236, [R1+0x3190] ;  /* 0x0031900001ec7983 */ /* 0x000ea80000300a00 */
[----:B------:R-:W-:Y:S04]  /*391d0*/  LDGSTS.E [R3+-0x3d280], desc[UR60][R250.64], P4 ;  /* 0xc2d80000fa037fae */ /* 0x000fe8000a12187c */
[----:B------:R-:W-:Y:S04]  /*391e0*/  LDGSTS.E [R3+-0x3ce80], desc[UR60][R118.64], P4 ;  /* 0xc318000076037fae */ /* 0x000fe8000a12187c */
[----:B------:R-:W-:Y:S04]  /*391f0*/  LDGSTS.E [R3+-0x3ca80], desc[UR60][R58.64], P4 ;  /* 0xc35800003a037fae */ /* 0x000fe8000a12187c */
[----:B------:R-:W3:Y:S04]  /*39200*/  LDL.LU.64 R250, [R1+0x3188] ;  /* 0x0031880001fa7983 */ /* 0x000ee80000300a00 */
        /* <DEDUP_REMOVED lines=11> */
[----:B------:R-:W2:Y:S04]  /*392c0*/  LDL.LU.64 R56, [R1+0x3158] ;  /* 0x0031580001387983 */ /* 0x000ea80000300a00 */
[----:B------:R-:W2:Y:S04]  /*392d0*/  LDL.LU.64 R232, [R1+0x3150] ;  /* 0x0031500001e87983 */ /* 0x000ea80000300a00 */
[----:B------:R-:W3:Y:S04]  /*392e0*/  LDL.LU.64 R46, [R1+0x3148] ;  /* 0x00314800012e7983 */ /* 0x000ee80000300a00 */
        /* <DEDUP_REMOVED lines=20> */
[----:B------:R1:W-:Y:S04]  /*39430*/  LDGSTS.E [R3+-0x38280], desc[UR60][R6.64], P4 ;  /* 0xc7d8000006037fae */ /* 0x0003e8000a12187c */
[----:B------:R-:W2:Y:S04]  /*39440*/  LDL.LU.64 R50, [R1+0x30f8] ;  /* 0x0030f80001327983 */ /* 0x000ea80000300a00 */
[----:B------:R-:W2:Y:S04]  /*39450*/  LDL.LU.64 R226, [R1+0x30f0] ;  /* 0x0030f00001e27983 */ /* 0x000ea80000300a00 */
[----:B------:R-:W4:Y:S04]  /*39460*/  LDL.LU.64 R6, [R1+0x30e8] ;  /* 0x0030e80001067983 */ /* 0x000f280000300a00 */
[----:B----4-:R-:W-:Y:S04]  /*39470*/  LDGSTS.E [R6+-0x3fe00], desc[UR60][R48.64], P4 ;  /* 0xc020000030067fae */ /* 0x010fe8000a12187c */
[----:B------:R-:W-:Y:S04]  /*39480*/  LDGSTS.E [R6+-0x3fa00], desc[UR60][R108.64], P4 ;  /* 0xc06000006c067fae */ /* 0x000fe8000a12187c */
[----:B------:R-:W4:Y:S04]  /*39490*/  LDL.LU.64 R48, [R1+0x30e0] ;  /* 0x0030e00001307983 */ /* 0x000f280000300a00 */
[----:B------:R-:W2:Y:S04]  /*394a0*/  LDL.LU.64 R108, [R1+0x30d8] ;  /* 0x0030d800016c7983 */ /* 0x000ea80000300a00 */
[----:B----4-:R-:W-:Y:S04]  /*394b0*/  LDGSTS.E [R6+-0x3f600], desc[UR60][R48.64], P4 ;  /* 0xc0a0000030067fae */ /* 0x010fe8000a12187c */
[----:B---3--:R-:W-:Y:S04]  /*394c0*/  LDGSTS.E [R6+-0x3f200], desc[UR60][R224.64], P4 ;  /* 0xc0e00000e0067fae */ /* 0x008fe8000a12187c */
[----:B------:R-:W-:Y:S04]  /*394d0*/  LDGSTS.E [R6+-0x3ee00], desc[UR60][R106.64], P4 ;  /* 0xc12000006a067fae */ /* 0x000fe8000a12187c */
[----:B------:R-:W3:Y:S04]  /*394e0*/  LDL.LU.64 R48, [R1+0x30d0] ;  /* 0x0030d00001307983 */ /* 0x000ee80000300a00 */
[----:B------:R-:W4:Y:S04]  /*394f0*/  LDL.LU.64 R224, [R1+0x30c8] ;  /* 0x0030c80001e07983 */ /* 0x000f280000300a00 */
[----:B------:R-:W3:Y:S04]  /*39500*/  LDL.LU.64 R106, [R1+0x30c0] ;  /* 0x0030c000016a7983 */ /* 0x000ee80000300a00 */
[----:B------:R-:W-:Y:S04]  /*39510*/  LDGSTS.E [R6+-0x3ea00], desc[UR60][R46.64], P4 ;  /* 0xc16000002e067fae */ /* 0x000fe8000a12187c */
[----:B------:R-:W-:Y:S04]  /*39520*/  LDGSTS.E [R6+-0x3e600], desc[UR60][R222.64], P4 ;  /* 0xc1a00000de067fae */ /* 0x000fe8000a12187c */
[----:B------:R-:W-:Y:S04]  /*39530*/  LDGSTS.E [R6+-0x3e200], desc[UR60][R250.64], P4 ;  /* 0xc1e00000fa067fae */ /* 0x000fe8000a12187c */
[----:B------:R-:W3:Y:S04]  /*39540*/  LDL.LU.64 R46, [R1+0x30b8] ;  /* 0x0030b800012e7983 */ /* 0x000ee80000300a00 */
[----:B------:R-:W2:Y:S04]  /*39550*/  LDL.LU.64 R222, [R1+0x30b0] ;  /* 0x0030b00001de7983 */ /* 0x000ea80000300a00 */
        /* <DEDUP_REMOVED lines=48> */
[----:B------:R-:W2:Y:S04]  /*39860*/  LDL.LU.64 R154, [R1+0x2fe8] ;  /* 0x002fe800019a7983 */ /* 0x000ea80000300a00 */
[----:B--2---:R-:W-:Y:S04]  /*39870*/  LDGSTS.E [R154+-0x3fd80], desc[UR60][R222.64], P4 ;  /* 0xc0280000de9a7fae */ /* 0x004fe8000a12187c */
[----:B----4-:R-:W-:Y:S04]  /*39880*/  LDGSTS.E [R154+-0x3f980], desc[UR60][R224.64], P4 ;  /* 0xc0680000e09a7fae */ /* 0x010fe8000a12187c */
[----:B------:R-:W-:Y:S04]  /*39890*/  LDGSTS.E [R154+-0x3f580], desc[UR60][R226.64], P4 ;  /* 0xc0a80000e29a7fae */ /* 0x000fe8000a12187c */
[----:B------:R-:W2:Y:S04]  /*398a0*/  LDL.LU.64 R222, [R1+0x2fe0] ;  /* 0x002fe00001de7983 */ /* 0x000ea80000300a00 */
[----:B------:R-:W4:Y:S04]  /*398b0*/  LDL.LU.64 R224, [R1+0x2fd8] ;  /* 0x002fd80001e07983 */ /* 0x000f280000300a00 */
[----:B------:R-:W2:Y:S04]  /*398c0*/  LDL.LU.64 R226, [R1+0x2fd0] ;  /* 0x002fd00001e27983 */ /* 0x000ea80000300a00 */
[----:B------:R-:W-:Y:S04]  /*398d0*/  LDGSTS.E [R154+-0x3f180], desc[UR60][R228.64], P4 ;  /* 0xc0e80000e49a7fae */ /* 0x000fe8000a12187c */
[----:B------:R-:W-:Y:S04]  /*398e0*/  LDGSTS.E [R154+-0x3ed80], desc[UR60][R230.64], P4 ;  /* 0xc1280000e69a7fae */ /* 0x000fe8000a12187c */
[----:B------:R-:W-:Y:S04]  /*398f0*/  LDGSTS.E [R154+-0x3e980], desc[UR60][R232.64], P4 ;  /* 0xc1680000e89a7fae */ /* 0x000fe8000a12187c */
[----:B------:R-:W4:Y:S04]  /*39900*/  LDL.LU.64 R228, [R1+0x2fc8] ;  /* 0x002fc80001e47983 */ /* 0x000f280000300a00 */
[----:B------:R-:W2:Y:S04]  /*39910*/  LDL.LU.64 R230, [R1+0x2fc0] ;  /* 0x002fc00001e67983 */ /* 0x000ea80000300a00 */
[----:B------:R-:W4:Y:S04]  /*39920*/  LDL.LU.64 R232, [R1+0x2fb8] ;  /* 0x002fb80001e87983 */ /* 0x000f280000300a00 */
[----:B------:R-:W-:Y:S04]  /*39930*/  LDGSTS.E [R154+-0x3e580], desc[UR60][R234.64], P4 ;  /* 0xc1a80000ea9a7fae */ /* 0x000fe8000a12187c */
[----:B------:R-:W-:Y:S04]  /*39940*/  LDGSTS.E [R154+-0x3e180], desc[UR60][R236.64], P4 ;  /* 0xc1e80000ec9a7fae */ /* 0x000fe8000a12187c */
        /* <DEDUP_REMOVED lines=47> */
[----:B------:R1:W-:Y:S04]  /*39c40*/  LDGSTS.E [R154+-0x38180], desc[UR60][R156.64], P4 ;  /* 0xc7e800009c9a7fae */ /* 0x0003e8000a12187c */
[----:B------:R-:W4:Y:S04]  /*39c50*/  LDL.LU.64 R44, [R1+0x2ef0] ;  /* 0x002ef000012c7983 */ /* 0x000f280000300a00 */
[----:B------:R-:W3:Y:S04]  /*39c60*/  LDL.LU.64 R156, [R1+0x2ee8] ;  /* 0x002ee800019c7983 */ /* 0x000ee80000300a00 */
[----:B---3--:R-:W-:Y:S04]  /*39c70*/  LDGSTS.E [R156+-0x3fd00], desc[UR60][R46.64], P4 ;  /* 0xc03000002e9c7fae */ /* 0x008fe8000a12187c */
        /* <DEDUP_REMOVED lines=8> */
[----:B------:R-:W4:Y:S04]  /*39d00*/  LDL.LU.64 R52, [R1+0x2ec8] ;  /* 0x002ec80001347983 */ /* 0x000f280000300a00 */
[----:B------:R-:W3:Y:S04]  /*39d10*/  LDL.LU.64 R54, [R1+0x2ec0] ;  /* 0x002ec00001367983 */ /* 0x000ee80000300a00 */
        /* <DEDUP_REMOVED lines=12> */
[----:B------:R-:W4:Y:S04]  /*39de0*/  LDL.LU.64 R68, [R1+0x2e88] ;  /* 0x002e880001447983 */ /* 0x000f280000300a00 */
[----:B------:R-:W-:Y:S04]  /*39df0*/  LDGSTS.E [R156+-0x3cd00], desc[UR60][R70.64], P4 ;  /* 0xc3300000469c7fae */ /* 0x000fe8000a12187c */
[----:B------:R-:W-:Y:S04]  /*39e00*/  LDGSTS.E [R156+-0x3c900], desc[UR60][R72.64], P4 ;  /* 0xc3700000489c7fae */ /* 0x000fe8000a12187c */
[----:B------:R-:W-:Y:S04]  /*39e10*/  LDGSTS.E [R156+-0x3c500], desc[UR60][R74.64], P4 ;  /* 0xc3b000004a9c7fae */ /* 0x000fe8000a12187c */
[----:B------:R-:W3:Y:S04]  /*39e20*/  LDL.LU.64 R70, [R1+0x2e80] ;  /* 0x002e800001467983 */ /* 0x000ee80000300a00 */
[----:B------:R-:W2:Y:S04]  /*39e30*/  LDL.LU.64 R72, [R1+0x2e78] ;  /* 0x002e780001487983 */ /* 0x000ea80000300a00 */
        /* <DEDUP_REMOVED lines=29> */
[----:B------:R-:W3:Y:S04]  /*3a010*/  LDL.LU.64 R100, [R1+0x2e00] ;  /* 0x002e000001647983 */ /* 0x000ee80000300a00 */
[----:B------:R-:W3:Y:S04]  /*3a020*/  LDL.LU.64 R102, [R1+0x2df8] ;  /* 0x002df80001667983 */ /* 0x000ee80000300a00 */
[----:B------:R-:W-:Y:S04]  /*3a030*/  LDGSTS.E [R156+-0x38500], desc[UR60][R104.64], P4 ;  /* 0xc7b00000689c7fae */ /* 0x000fe8000a12187c */
[----:B------:R-:W-:Y:S04]  /*3a040*/  LDGSTS.E [R156+-0x38100], desc[UR60][R158.64], P4 ;  /* 0xc7f000009e9c7fae */ /* 0x000fe8000a12187c */
[----:B------:R-:W2:Y:S04]  /*3a050*/  LDL.LU.64 R104, [R1+0x2df0] ;  /* 0x002df00001687983 */ /* 0x000ea80000300a00 */
[----:B------:R-:W4:Y:S04]  /*3a060*/  LDL.LU.64 R158, [R1+0x2de8] ;  /* 0x002de800019e7983 */ /* 0x000f280000300a00 */
[----:B----4-:R-:W-:Y:S04]  /*3a070*/  LDGSTS.E [R159+-0x3fc80], desc[UR60][R106.64], P4 ;  /* 0xc03800006a9f7fae */ /* 0x010fe8000a12187c */
[----:B------:R-:W-:Y:S04]  /*3a080*/  LDGSTS.E [R159+-0x3f880], desc[UR60][R108.64], P4 ;  /* 0xc07800006c9f7fae */ /* 0x000fe8000a12187c */
[----:B------:R-:W-:Y:S04]  /*3a090*/  LDGSTS.E [R159+-0x3f480], desc[UR60][R110.64], P4 ;  /* 0xc0b800006e9f7fae */ /* 0x000fe8000a12187c */
[----:B------:R-:W4:Y:S04]  /*3a0a0*/  LDL.LU.64 R106, [R1+0x2de0] ;  /* 0x002de000016a7983 */ /* 0x000f280000300a00 */
[----:B------:R-:W3:Y:S04]  /*3a0b0*/  LDL.LU.64 R108, [R1+0x2dd8] ;  /* 0x002dd800016c7983 */ /* 0x000ee80000300a00 */
[----:B------:R-:W2:Y:S04]  /*3a0c0*/  LDL.LU.64 R110, [R1+0x2dd0] ;  /* 0x002dd000016e7983 */ /* 0x000ea80000300a00 */
[----:B------:R-:W-:Y:S04]  /*3a0d0*/  LDGSTS.E [R159+-0x3f080], desc[UR60][R112.64], P4 ;  /* 0xc0f80000709f7fae */ /* 0x000fe8000a12187c */
        /* <DEDUP_REMOVED lines=8> */
[----:B------:R-:W2:Y:S04]  /*3a160*/  LDL.LU.64 R118, [R1+0x2db0] ;  /* 0x002db00001767983 */ /* 0x000ea80000300a00 */
[----:B------:R-:W2:Y:S04]  /*3a170*/  LDL.LU.64 R120, [R1+0x2da8] ;  /* 0x002da80001787983 */ /* 0x000ea80000300a00 */
[----:B------:R-:W4:Y:S04]  /*3a180*/  LDL.LU.64 R122, [R1+0x2da0] ;  /* 0x002da000017a7983 */ /* 0x000f280000300a00 */
        /* <DEDUP_REMOVED lines=27> */
[----:B------:R-:W3:Y:S04]  /*3a340*/  LDL.LU.64 R148, [R1+0x2d38] ;  /* 0x002d380001947983 */ /* 0x000ee80000300a00 */
        /* <DEDUP_REMOVED lines=15> */
[----:B------:R1:W-:Y:S04]  /*3a440*/  LDGSTS.E [R159+-0x38080], desc[UR60][R152.64], P4 ;  /* 0xc7f80000989f7fae */ /* 0x0003e8000a12187c */
[----:B------:R-:W0:Y:S04]  /*3a450*/  LDGDEPBAR ;  /* 0x00000000000079af */ /* 0x000e280000000000 */
[----:B------:R-:W3:Y:S04]  /*3a460*/  LDL.LU.64 R174, [R1+0x2cf0] ;  /* 0x002cf00001ae7983 */ /* 0x000ee80000300a00 */
[----:B------:R-:W4:Y:S01]  /*3a470*/  LDL.LU.64 R152, [R1+0x2ce8] ;  /* 0x002ce80001987983 */ /* 0x000f220000300a00 */
[----:B------:R-:W-:Y:S01]  /*3a480*/  UISETP.GT.AND UP1, UPT, UR6, 0x1ff, UPT ;  /* 0x000001ff0600788c */ /* 0x000fe2000bf24270 */
[----:B------:R-:W-:Y:S06]  /*3a490*/  BAR.SYNC.DEFER_BLOCKING 0x0 ;  /* 0x0000000000007b1d */ /* 0x000fec0000010000 */
[----:B------:R-:W2:Y:S01]  /*3a4a0*/  LDL.LU R5, [R1+0x1038] ;  /* 0x0010380001057983 */ /* 0x000ea20000300800 */
[----:B------:R-:W-:Y:S01]  /*3a4b0*/  PLOP3.LUT P0, PT, PT, PT, UP1, 0x80, 0x0 ;  /* 0x000000000000781c */ /* 0x000fe20003f0f018 */
[----:B------:R-:W-:-:S02]  /*3a4c0*/  ULDC UR4, c[0x0][0x230] ;  /* 0x00008c0000047ab9 */ /* 0x000fc40000000800 */
[----:B------:R1:W-:Y:S04]  /*3a4d0*/  STL.64 [R1+0x3478], R198 ;  /* 0x003478c601007387 */ /* 0x0003e80000100a00 */
[----:B-1----:R-:W3:Y:S04]  /*3a4e0*/  LDL.LU.64 R198, [R1+0x820] ;  /* 0x0008200001c67983 */ /* 0x002ee80000300a00 */
[----:B------:R1:W-:Y:S04]  /*3a4f0*/  STL.64 [R1+0x3470], R200 ;  /* 0x003470c801007387 */ /* 0x0003e80000100a00 */
[----:B-1----:R-:W3:Y:S04]  /*3a500*/  LDL.LU.64 R200, [R1+0x828] ;  /* 0x0008280001c87983 */ /* 0x002ee80000300a00 */
[----:B------:R1:W-:Y:S04]  /*3a510*/  STL.64 [R1+0x3468], R210 ;  /* 0x003468d201007387 */ /* 0x0003e80000100a00 */
[----:B-1----:R-:W3:Y:S04]  /*3a520*/  LDL.LU.64 R210, [R1+0x2018] ;  /* 0x0020180001d27983 */ /* 0x002ee80000300a00 */
[----:B------:R-:W-:Y:S04]  /*3a530*/  STL [R1+0x3460], R0 ;  /* 0x0034600001007387 */ /* 0x000fe80000100800 */
[----:B------:R1:W-:Y:S04]  /*3a540*/  STL.64 [R1+0x3458], R204 ;  /* 0x003458cc01007387 */ /* 0x0003e80000100a00 */
[----:B-1----:R-:W3:Y:S04]  /*3a550*/  LDL.LU.64 R204, [R1+0x2020] ;  /* 0x0020200001cc7983 */ /* 0x002ee80000300a00 */
[----:B------:R1:W-:Y:S04]  /*3a560*/  STL.64 [R1+0x3450], R206 ;  /* 0x003450ce01007387 */ /* 0x0003e80000100a00 */
[----:B-1----:R-:W3:Y:S04]  /*3a570*/  LDL.LU.64 R206, [R1+0x2028] ;  /* 0x0020280001ce7983 */ /* 0x002ee80000300a00 */
[----:B------:R1:W-:Y:S04]  /*3a580*/  STL.64 [R1+0x3448], R208 ;  /* 0x003448d001007387 */ /* 0x0003e80000100a00 */
[----:B-1----:R-:W3:Y:S04]  /*3a590*/  LDL.LU.64 R208, [R1+0x2030] ;  /* 0x0020300001d07983 */ /* 0x002ee80000300a00 */
[----:B------:R-:W-:Y:S04]  /*3a5a0*/  STL.64 [R1+0x3440], R212 ;  /* 0x003440d401007387 */ /* 0x000fe80000100a00 */
[----:B------:R1:W-:Y:S04]  /*3a5b0*/  STL.64 [R1+0x3438], R214 ;  /* 0x003438d601007387 */ /* 0x0003e80000100a00 */
[----:B-1----:R-:W3:Y:S04]  /*3a5c0*/  LDL.LU.64 R214, [R1+0x818] ;  /* 0x0008180001d67983 */ /* 0x002ee80000300a00 */
[----:B------:R-:W-:Y:S04]  /*3a5d0*/  STL.64 [R1+0x3430], R216 ;  /* 0x003430d801007387 */ /* 0x000fe80000100a00 */
[----:B------:R-:W-:Y:S04]  /*3a5e0*/  STL.64 [R1+0x32e0], R2 ;  /* 0x0032e00201007387 */ /* 0x000fe80000100a00 */
[----:B------:R-:W-:Y:S04]  /*3a5f0*/  STL.64 [R1+0x2e30], R158 ;  /* 0x002e309e01007387 */ /* 0x000fe80000100a00 */
[----:B------:R-:W-:Y:S04]  /*3a600*/  STL [R1+0x2d50], R157 ;  /* 0x002d509d01007387 */ /* 0x000fe80000100800 */
[----:B------:R-:W-:Y:S04]  /*3a610*/  STL [R1+0x2f30], R156 ;  /* 0x002f309c01007387 */ /* 0x000fe80000100800 */
[----:B------:R-:W-:Y:S04]  /*3a620*/  STL [R1+0x2d28], R155 ;  /* 0x002d289b01007387 */ /* 0x000fe80000100800 */
[----:B------:R-:W-:Y:S04]  /*3a630*/  STL [R1+0x3030], R154 ;  /* 0x0030309a01007387 */ /* 0x000fe80000100800 */
[----:B------:R1:W-:Y:S04]  /*3a640*/  STL [R1+0x2d00], R7 ;  /* 0x002d000701007387 */ /* 0x0003e80000100800 */
[----:B----4-:R4:W-:Y:S01]  /*3a650*/  STL.64 [R1+0x2ce8], R152 ;  /* 0x002ce89801007387 */ /* 0x0109e20000100a00 */
[C---:B-1----:R-:W-:Y:S01]  /*3a660*/  IADD3 R7, R245.reuse, 0x100000, RZ ;  /* 0x00100000f5077810 */ /* 0x042fe20007ffe0ff */
[----:B------:R-:W-:Y:S01]  /*3a670*/  VIADD R0, R245, 0x100000 ;  /* 0x00100000f5007836 */ /* 0x000fe20000000000 */
[----:B--2---:R-:W-:Y:S01]  /*3a680*/  SEL R154, R5, RZ, P0 ;  /* 0x000000ff059a7207 */ /* 0x004fe20000000000 */
[----:B---3--:R-:W-:-:S04]  /*3a690*/  IMAD.WIDE R212, R4, 0x4, R210 ;  /* 0x0000000404d47825 */ /* 0x008fc800078e02d2 */
[----:B------:R-:W-:-:S04]  /*3a6a0*/  IMAD.WIDE R2, R4, 0x4, R204 ;  /* 0x0000000404027825 */ /* 0x000fc800078e02cc */
[C---:B----4-:R-:W-:Y:S02]  /*3a6b0*/  IMAD.WIDE R152, R4.reuse, 0x4, R206 ;  /* 0x0000000404987825 */ /* 0x050fe400078e02ce */
[----:B------:R-:W1:Y:S03]  /*3a6c0*/  LDC R207, c[0x0][0x230] ;  /* 0x00008c00ffcf7b82 */ /* 0x000e660000000800 */
[----:B------:R2:W-:Y:S04]  /*3a6d0*/  STL.64 [R1+0x838], R152 ;  /* 0x0008389801007387 */ /* 0x0005e80000100a00 */
[----:B------:R-:W3:Y:S04]  /*3a6e0*/  LDL.LU.64 R204, [R1+0x808] ;  /* 0x0008080001cc7983 */ /* 0x000ee80000300a00 */
[----:B------:R-:W-:Y:S01]  /*3a6f0*/  STL.64 [R1+0x830], R2 ;  /* 0x0008300201007387 */ /* 0x000fe20000100a00 */
[----:B------:R-:W-:-:S03]  /*3a700*/  IMAD.WIDE R158, R4, 0x4, R208 ;  /* 0x00000004049e7825 */ /* 0x000fc600078e02d0 */
[----:B------:R-:W4:Y:S04]  /*3a710*/  LDL.LU.64 R208, [R1+0x810] ;  /* 0x0008100001d07983 */ /* 0x000f280000300a00 */
[----:B------:R-:W4:Y:S04]  /*3a720*/  LDL.LU.64 R216, [R1+0x1fd0] ;  /* 0x001fd00001d87983 */ /* 0x000f280000300a00 */
[----:B------:R-:W4:Y:S01]  /*3a730*/  LDL.LU.64 R210, [R1+0x1fc8] ;  /* 0x001fc80001d27983 */ /* 0x000f220000300a00 */
[----:B-1----:R-:W-:Y:S01]  /*3a740*/  IADD3 R207, R207, -0x182, RZ ;  /* 0xfffffe7ecfcf7810 */ /* 0x002fe20007ffe0ff */
[----:B------:R-:W-:-:S02]  /*3a750*/  IMAD.WIDE R156, R4, 0x4, R200 ;  /* 0x00000004049c7825 */ /* 0x000fc400078e02c8 */
[----:B------:R1:W-:Y:S01]  /*3a760*/  STL.64 [R1+0x2020], R212 ;  /* 0x002020d401007387 */ /* 0x0003e20000100a00 */
[----:B------:R-:W-:Y:S01]  /*3a770*/  ISETP.GE.U32.AND P1, PT, R207, 0x7ffffdff, PT ;  /* 0x7ffffdffcf00780c */ /* 0x000fe20003f26070 */
[----:B------:R-:W-:Y:S01]  /*3a780*/  VIADD R5, R245, 0x100000 ;  /* 0x00100000f5057836 */ /* 0x000fe20000000000 */
[----:B------:R-:W-:Y:S01]  /*3a790*/  ISETP.NE.U32.AND P0, PT, R154, RZ, PT ;  /* 0x000000ff9a00720c */ /* 0x000fe20003f05070 */
[----:B------:R3:W-:Y:S01]  /*3a7a0*/  STL.64 [R1+0x2018], R156 ;  /* 0x0020189c01007387 */ /* 0x0007e20000100a00 */
[C---:B------:R-:W-:Y:S01]  /*3a7b0*/  IMAD.WIDE R154, R4.reuse, 0x4, R198 ;  /* 0x00000004049a7825 */ /* 0x040fe200078e02c6 */
[----:B------:R-:W1:Y:S02]  /*3a7c0*/  LDC R201, c[0x0][0x230] ;  /* 0x00008c00ffc97b82 */ /* 0x000e640000000800 */
[----:B------:R-:W4:Y:S04]  /*3a7d0*/  LDL.LU.64 R206, [R1+0x1fc0] ;  /* 0x001fc00001ce7983 */ /* 0x000f280000300a00 */
[----:B------:R-:W4:Y:S04]  /*3a7e0*/  LDL.LU.64 R198, [R1+0x1fb8] ;  /* 0x001fb80001c67983 */ /* 0x000f280000300a00 */
[----:B------:R-:W-:Y:S01]  /*3a7f0*/  @!PT LDS RZ, [RZ] ;  /* 0x00000000fffff984 */ /* 0x000fe20000000800 */
[----:B------:R-:W-:Y:S01]  /*3a800*/  @!PT LDS RZ, [RZ] ;  /* 0x00000000fffff984 */ /* 0x000fe20000000800 */
[----:B------:R-:W-:Y:S01]  /*3a810*/  @!PT LDS RZ, [RZ] ;  /* 0x00000000fffff984 */ /* 0x000fe20000000800 */
[----:B------:R-:W-:Y:S04]  /*3a820*/  LDGSTS.E [R7+-0x40000], desc[UR60][R158.64], !P2 ;  /* 0xc00000009e077fae */ /* 0x000fe8000d12187c */
[----:B------:R2:W-:Y:S04]  /*3a830*/  LDGSTS.E [R5+-0x3c000], desc[UR60][R152.64], !P2 ;  /* 0xc400000098057fae */ /* 0x0005e8000d12187c */
[----:B------:R4:W-:Y:S04]  /*3a840*/  STL.64 [R1+0x2010], R154 ;  /* 0x0020109a01007387 */ /* 0x0009e80000100a00 */
[----:B------:R1:W-:Y:S01]  /*3a850*/  LDGSTS.E [R0+-0x38000], desc[UR60][R2.64], !P2 ;  /* 0xc800000002007fae */ /* 0x0003e2000d12187c */
[----:B--2---:R-:W-:-:S03]  /*3a860*/  IMAD.WIDE R152, R4, 0x4, R214 ;  /* 0x0000000404987825 */ /* 0x004fc600078e02d6 */
[----:B------:R-:W-:Y:S04]  /*3a870*/  LDGSTS.E [R0+-0x34000], desc[UR60][R212.64], !P2 ;  /* 0xcc000000d4007fae */ /* 0x000fe8000d12187c */
[----:B------:R2:W-:Y:S04]  /*3a880*/  STL.64 [R1+0x2008], R152 ;  /* 0x0020089801007387 */ /* 0x0005e80000100a00 */
[----:B------:R-:W2:Y:S04]  /*3a890*/  LDL.LU.64 R214, [R1+0x1fb0] ;  /* 0x001fb00001d67983 */ /* 0x000ea80000300a00 */
[----:B------:R1:W-:Y:S04]  /*3a8a0*/  LDGSTS.E [R5+-0x3fffc], desc[UR60][R156.64], !P1 ;  /* 0xc00040009c057fae */ /* 0x0003e8000c92187c */
[----:B-1----:R-:W2:Y:S01]  /*3a8b0*/  LDL.LU.64 R212, [R1+0x1fa8] ;  /* 0x001fa80001d47983 */ /* 0x002ea20000300a00 */
[----:B------:R-:W-:-:S02]  /*3a8c0*/  VIADD R3, R245, 0x100000 ;  /* 0x00100000f5037836 */ /* 0x000fc40000000000 */
[----:B------:R-:W-:-:S03]  /*3a8d0*/  VIADD R2, R245, 0x100000 ;  /* 0x00100000f5027836 */ /* 0x000fc60000000000 */
[----:B------:R-:W-:Y:S01]  /*3a8e0*/  LDGSTS.E [R3+-0x3bffc], desc[UR60][R154.64], !P1 ;  /* 0xc40040009a037fae */ /* 0x000fe2000c92187c */
[----:B------:R-:W1:Y:S03]  /*3a8f0*/  LDC R5, c[0x0][0x230] ;  /* 0x00008c00ff057b82 */ /* 0x000e660000000800 */
[----:B------:R3:W-:Y:S01]  /*3a900*/  LDGSTS.E [R2+-0x37ffc], desc[UR60][R152.64], !P1 ;  /* 0xc800400098027fae */ /* 0x0007e2000c92187c */
[----:B------:R-:W-:Y:S01]  /*3a910*/  IADD3 R0, R201, -0x183, RZ ;  /* 0xfffffe7dc9007810 */ /* 0x000fe20007ffe0ff */
[----:B---3--:R-:W-:-:S03]  /*3a920*/  IMAD.WIDE R156, R4, 0x4, R204 ;  /* 0x00000004049c7825 */ /* 0x008fc600078e02cc */
[----:B------:R-:W3:Y:S01]  /*3a930*/  LDC R2, c[0x0][0x230] ;  /* 0x00008c00ff027b82 */ /* 0x000ee20000000800 */
[----:B------:R-:W3:Y:S01]  /*3a940*/  LDL.LU.64 R204, [R1+0x1fa0] ;  /* 0x001fa00001cc7983 */ /* 0x000ee20000300a00 */
[----:B----4-:R-:W-:-:S03]  /*3a950*/  IMAD.WIDE R208, R4, 0x4, R208 ;  /* 0x0000000404d07825 */ /* 0x010fc600078e02d0 */
[----:B------:R-:W-:Y:S01]  /*3a960*/  STL.64 [R1+0x2030], R156 ;  /* 0x0020309c01007387 */ /* 0x000fe20000100a00 */
[----:B------:R-:W-:-:S03]  /*3a970*/  IMAD.WIDE R154, R4, 0x4, R216 ;  /* 0x00000004049a7825 */ /* 0x000fc600078e02d8 */
[----:B------:R-:W-:Y:S01]  /*3a980*/  STL.64 [R1+0x1718], R208 ;  /* 0x001718d001007387 */ /* 0x000fe20000100a00 */
[----:B--2---:R-:W-:-:S03]  /*3a990*/  IMAD.WIDE R152, R4, 0x4, R210 ;  /* 0x0000000404987825 */ /* 0x004fc600078e02d2 */
[----:B------:R2:W-:Y:S04]  /*3a9a0*/  STL.64 [R1+0x2000], R154 ;  /* 0x0020009a01007387 */ /* 0x0005e80000100a00 */
[----:B------:R4:W-:Y:S04]  /*3a9b0*/  STL.64 [R1+0x1ff8], R152 ;  /* 0x001ff89801007387 */ /* 0x0009e80000100a00 */
[----:B------:R-:W3:Y:S01]  /*3a9c0*/  LDL.LU.64 R210, [R1+0x568] ;  /* 0x0005680001d27983 */ /* 0x000ee20000300a00 */
[----:B------:R-:W-:Y:S01]  /*3a9d0*/  ISETP.GE.U32.AND P2, PT, R0, 0x7ffffdfe, PT ;  /* 0x7ffffdfe0000780c */ /* 0x000fe20003f46070 */
[----:B------:R-:W-:Y:S01]  /*3a9e0*/  VIADD R201, R245, 0x100000 ;  /* 0x00100000f5c97836 */ /* 0x000fe20000000000 */
[----:B------:R-:W3:Y:S01]  /*3a9f0*/  LDC R0, c[0x0][0x230] ;  /* 0x00008c00ff007b82 */ /* 0x000ee20000000800 */
[----:B-1----:R-:W-:Y:S01]  /*3aa00*/  VIADD R200, R5, 0xfffffe7c ;  /* 0xfffffe7c05c87836 */ /* 0x002fe20000000000 */
[----:B------:R-:W-:-:S02]  /*3aa10*/  IADD3 R5, R245, 0x100000, RZ ;  /* 0x00100000f5057810 */ /* 0x000fc40007ffe0ff */
[----:B------:R-:W-:Y:S02]  /*3aa20*/  LDGSTS.E [R201+-0x33ffc], desc[UR60][R208.64], !P1 ;  /* 0xcc004000d0c97fae */ /* 0x000fe4000c92187c */
[----:B------:R-:W-:-:S05]  /*3aa30*/  ISETP.GE.U32.AND P1, PT, R200, 0x7ffffdfd, PT ;  /* 0x7ffffdfdc800780c */ /* 0x000fca0003f26070 */
[----:B------:R-:W-:Y:S04]  /*3aa40*/  LDGSTS.E [R7+-0x3fff8], desc[UR60][R156.64], !P2 ;  /* 0xc00080009c077fae */ /* 0x000fe8000d12187c */
[----:B------:R2:W-:Y:S04]  /*3aa50*/  LDGSTS.E [R5+-0x3bff8], desc[UR60][R154.64], !P2 ;  /* 0xc40080009a057fae */ /* 0x0005e8000d12187c */
[----:B------:R-:W3:Y:S04]  /*3aa60*/  LDL.LU.64 R200, [R1+0x548] ;  /* 0x0005480001c87983 */ /* 0x000ee80000300a00 */
[----:B------:R4:W-:Y:S01]  /*3aa70*/  LDGSTS.E [R3+-0x37ff8], desc[UR60][R152.64], !P2 ;  /* 0xc800800098037fae */ /* 0x0009e2000d12187c */
[----:B--2---:R-:W-:-:S04]  /*3aa80*/  IMAD.WIDE R154, R4, 0x4, R206 ;  /* 0x00000004049a7825 */ /* 0x004fc800078e02ce */
[C---:B------:R-:W-:Y:S01]  /*3aa90*/  IMAD.WIDE R206, R4.reuse, 0x4, R198 ;  /* 0x0000000404ce7825 */ /* 0x040fe200078e02c6 */
[----:B------:R1:W-:Y:S04]  /*3aaa0*/  LDGSTS.E [R3+-0x33ff8], desc[UR60][R154.64], !P2 ;  /* 0xcc0080009a037fae */ /* 0x0003e8000d12187c */
[----:B------:R-:W2:Y:S04]  /*3aab0*/  LDL.LU.64 R198, [R1+0x560] ;  /* 0x0005600001c67983 */ /* 0x000ea80000300a00 */
[----:B------:R-:W2:Y:S04]  /*3aac0*/  LDL.LU.64 R156, [R1+0x558] ;  /* 0x00055800019c7983 */ /* 0x000ea80000300a00 */
[----:B------:R1:W-:Y:S04]  /*3aad0*/  STL.64 [R1+0x1ff0], R154 ;  /* 0x001ff09a01007387 */ /* 0x0003e80000100a00 */
[----:B------:R-:W2:Y:S01]  /*3aae0*/  LDL.LU.64 R208, [R1+0x550] ;  /* 0x0005500001d07983 */ /* 0x000ea20000300a00 */
[----:B----4-:R-:W-:-:S03]  /*3aaf0*/  IMAD.WIDE R152, R4, 0x4, R214 ;  /* 0x0000000404987825 */ /* 0x010fc600078e02d6 */
[----:B------:R-:W-:Y:S01]  /*3ab00*/  STL.64 [R1+0x1fe8], R206 ;  /* 0x001fe8ce01007387 */ /* 0x000fe20000100a00 */
[----:B-1----:R-:W-:-:S03]  /*3ab10*/  IMAD.WIDE R154, R4, 0x4, R212 ;  /* 0x00000004049a7825 */ /* 0x002fc600078e02d4 */
[----:B------:R-:W-:Y:S04]  /*3ab20*/  LDGSTS.E [R7+-0x3fff4], desc[UR60][R206.64], !P1 ;  /* 0xc000c000ce077fae */ /* 0x000fe8000c92187c */
[----:B------:R3:W-:Y:S04]  /*3ab30*/  STL.64 [R1+0x1fe0], R152 ;  /* 0x001fe09801007387 */ /* 0x0007e80000100a00 */
[----:B------:R3:W-:Y:S04]  /*3ab40*/  LDGSTS.E [R5+-0x3bff4], desc[UR60][R152.64], !P1 ;  /* 0xc400c00098057fae */ /* 0x0007e8000c92187c */
[----:B------:R-:W-:Y:S04]  /*3ab50*/  STL.64 [R1+0x1fd8], R154 ;  /* 0x001fd89a01007387 */ /* 0x000fe80000100a00 */
[----:B------:R1:W-:Y:S01]  /*3ab60*/  LDGSTS.E [R3+-0x37ff4], desc[UR60][R154.64], !P1 ;  /* 0xc800c0009a037fae */ /* 0x0003e2000c92187c */
[----:B---3--:R-:W-:-:S03]  /*3ab70*/  IMAD.WIDE R152, R4, 0x4, R204 ;  /* 0x0000000404987825 */ /* 0x008fc600078e02cc */
[----:B------:R-:W3:Y:S04]  /*3ab80*/  LDL.LU.64 R204, [R1+0x540] ;  /* 0x0005400001cc7983 */ /* 0x000ee80000300a00 */
[----:B------:R4:W-:Y:S04]  /*3ab90*/  STL.64 [R1+0x1fd0], R152 ;  /* 0x001fd09801007387 */ /* 0x0009e80000100a00 */
[----:B------:R-:W3:Y:S04]  /*3aba0*/  LDL.LU.64 R214, [R1+0x538] ;  /* 0x0005380001d67983 */ /* 0x000ee80000300a00 */
[----:B------:R-:W3:Y:S01]  /*3abb0*/  LDL.LU.64 R212, [R1+0x530] ;  /* 0x0005300001d47983 */ /* 0x000ee20000300a00 */
[----:B------:R-:W-:-:S03]  /*3abc0*/  IMAD.WIDE R206, R4, 0x4, R210 ;  /* 0x0000000404ce7825 */ /* 0x000fc600078e02d2 */
[----:B------:R4:W-:Y:S04]  /*3abd0*/  LDGSTS.E [R5+-0x33ff4], desc[UR60][R152.64], !P1 ;  /* 0xcc00c00098057fae */ /* 0x0009e8000c92187c */
[----:B------:R-:W3:Y:S01]  /*3abe0*/  LDL.LU.64 R210, [R1+0x528] ;  /* 0x0005280001d27983 */ /* 0x000ee20000300a00 */
[----:B-1----:R-:W-:-:S05]  /*3abf0*/  VIADD R3, R2, 0xfffffe5f ;  /* 0xfffffe5f02037836 */ /* 0x002fca0000000000 */
[----:B------:R-:W-:Y:S01]  /*3ac00*/  ISETP.GE.U32.AND P1, PT, R3, 0x7ffffde0, PT ;  /* 0x7ffffde00300780c */ /* 0x000fe20003f26070 */
[----:B------:R1:W-:Y:S01]  /*3ac10*/  STL.64 [R1+0x1fc8], R206 ;  /* 0x001fc8ce01007387 */ /* 0x0003e20000100a00 */
[----:B----4-:R-:W-:Y:S01]  /*3ac20*/  IMAD.WIDE R152, R4, 0x4, R200 ;  /* 0x0000000404987825 */ /* 0x010fe200078e02c8 */
[----:B------:R-:W-:-:S04]  /*3ac30*/  IADD3 R200, R245, 0x100000, RZ ;  /* 0x00100000f5c87810 */ /* 0x000fc80007ffe0ff */
[----:B------:R-:W-:Y:S06]  /*3ac40*/  STL.64 [R1+0x2038], R152 ;  /* 0x0020389801007387 */ /* 0x000fec0000100a00 */
[----:B------:R-:W-:Y:S01]  /*3ac50*/  LDGSTS.E [R200+-0x30000], desc[UR60][R206.64], !P1 ;  /* 0xd0000000cec87fae */ /* 0x000fe2000c92187c */
[----:B--2---:R-:W-:-:S04]  /*3ac60*/  IMAD.WIDE R198, R4, 0x4, R198 ;  /* 0x0000000404c67825 */ /* 0x004fc800078e02c6 */
[C---:B------:R-:W-:Y:S01]  /*3ac70*/  IMAD.WIDE R156, R4.reuse, 0x4, R156 ;  /* 0x00000004049c7825 */ /* 0x040fe200078e029c */
[----:B------:R2:W-:Y:S04]  /*3ac80*/  STL.64 [R1+0x1f70], R198 ;  /* 0x001f70c601007387 */ /* 0x0005e80000100a00 */
[----:B------:R3:W-:Y:S01]  /*3ac90*/  STL.64 [R1+0x1f68], R156 ;  /* 0x001f689c01007387 */ /* 0x0007e20000100a00 */
[----:B------:R-:W-:-:S03]  /*3aca0*/  IMAD.WIDE R154, R4, 0x4, R208 ;  /* 0x00000004049a7825 */ /* 0x000fc600078e02d0 */
[----:B------:R-:W4:Y:S04]  /*3acb0*/  LDL.LU.64 R208, [R1+0x520] ;  /* 0x0005200001d07983 */ /* 0x000f280000300a00 */
[----:B------:R3:W-:Y:S04]  /*3acc0*/  STL.64 [R1+0x1f60], R154 ;  /* 0x001f609a01007387 */ /* 0x0007e80000100a00 */
[----:B-1----:R-:W4:Y:S04]  /*3acd0*/  LDL.LU.64 R206, [R1+0x518] ;  /* 0x0005180001ce7983 */ /* 0x002f280000300a00 */
[----:B------:R-:W4:Y:S01]  /*3ace0*/  LDL.LU.64 R200, [R1+0x510] ;  /* 0x0005100001c87983 */ /* 0x000f220000300a00 */
[----:B------:R-:W-:-:S02]  /*3acf0*/  VIADD R2, R0, 0xfffffe5e ;  /* 0xfffffe5e00027836 */ /* 0x000fc40000000000 */
[C---:B------:R-:W-:Y:S01]  /*3ad00*/  VIADD R216, R245.reuse, 0x100000 ;  /* 0x00100000f5d87836 */ /* 0x040fe20000000000 */
[----:B------:R-:W1:Y:S02]  /*3ad10*/  LDC R0, c[0x0][0x230] ;  /* 0x00008c00ff007b82 */ /* 0x000e640000000800 */
[----:B------:R-:W-:Y:S01]  /*3ad20*/  ISETP.GE.U32.AND P2, PT, R2, 0x7ffffddf, PT ;  /* 0x7ffffddf0200780c */ /* 0x000fe20003f46070 */
[----:B------:R-:W-:Y:S01]  /*3ad30*/  VIADD R3, R245, 0x100000 ;  /* 0x00100000f5037836 */ /* 0x000fe20000000000 */
[----:B------:R-:W-:Y:S04]  /*3ad40*/  LDGSTS.E [R216+-0x2c000], desc[UR60][R198.64], !P1 ;  /* 0xd4000000c6d87fae */ /* 0x000fe8000c92187c */
[----:B------:R3:W-:Y:S01]  /*3ad50*/  LDGSTS.E [R7+-0x28000], desc[UR60][R156.64], !P1 ;  /* 0xd80000009c077fae */ /* 0x0007e2000c92187c */
[----:B------:R-:W1:Y:S03]  /*3ad60*/  LDC R2, c[0x0][0x230] ;  /* 0x00008c00ff027b82 */ /* 0x000e660000000800 */
[----:B------:R3:W-:Y:S04]  /*3ad70*/  LDGSTS.E [R5+-0x24000], desc[UR60][R154.64], !P1 ;  /* 0xdc0000009a057fae */ /* 0x0007e8000c92187c */
[----:B------:R3:W-:Y:S04]  /*3ad80*/  LDGSTS.E [R3+-0x2fffc], desc[UR60][R152.64], !P2 ;  /* 0xd000400098037fae */ /* 0x0007e8000d12187c */
[----:B--2---:R-:W2:Y:S01]  /*3ad90*/  LDL.LU.64 R198, [R1+0x3478] ;  /* 0x0034780001c67983 */ /* 0x004ea20000300a00 */
[----:B---3--:R-:W-:-:S03]  /*3ada0*/  IMAD.WIDE R156, R4, 0x4, R204 ;  /* 0x00000004049c7825 */ /* 0x008fc600078e02cc */
[----:B------:R-:W3:Y:S01]  /*3adb0*/  LDL.LU.64 R204, [R1+0x508] ;  /* 0x0005080001cc7983 */ /* 0x000ee20000300a00 */
[----:B------:R-:W-:-:S03]  /*3adc0*/  IMAD.WIDE R154, R4, 0x4, R214 ;  /* 0x00000004049a7825 */ /* 0x000fc600078e02d6 */
[----:B------:R1:W-:Y:S01]  /*3add0*/  STL.64 [R1+0x1fc0], R156 ;  /* 0x001fc09c01007387 */ /* 0x0003e20000100a00 */
[----:B------:R-:W-:-:S03]  /*3ade0*/  IMAD.WIDE R152, R4, 0x4, R212 ;  /* 0x0000000404987825 */ /* 0x000fc600078e02d4 */
[----:B------:R1:W-:Y:S04]  /*3adf0*/  STL.64 [R1+0x1fb8], R154 ;  /* 0x001fb89a01007387 */ /* 0x0003e80000100a00 */
[----:B------:R-:W-:Y:S01]  /*3ae00*/  LDGSTS.E [R7+-0x2bffc], desc[UR60][R156.64], !P2 ;  /* 0xd40040009c077fae */ /* 0x000fe2000d12187c */
[----:B-1----:R-:W-:-:S03]  /*3ae10*/  IADD3 R0, R0, -0x1a3, RZ ;  /* 0xfffffe5d00007810 */ /* 0x002fc60007ffe0ff */
[----:B------:R1:W-:Y:S04]  /*3ae20*/  LDGSTS.E [R5+-0x27ffc], desc[UR60][R154.64], !P2 ;  /* 0xd80040009a057fae */ /* 0x0003e8000d12187c */
[----:B------:R-:W2:Y:S04]  /*3ae30*/  LDL.LU.64 R156, [R1+0x500] ;  /* 0x00050000019c7983 */ /* 0x000ea80000300a00 */
[----:B------:R4:W-:Y:S04]  /*3ae40*/  STL.64 [R1+0x1fb0], R152 ;  /* 0x001fb09801007387 */ /* 0x0009e80000100a00 */
[----:B------:R-:W3:Y:S01]  /*3ae50*/  LDL.LU.64 R216, [R1+0x4f8] ;  /* 0x0004f80001d87983 */ /* 0x000ee20000300a00 */
[----:B------:R-:W-:-:S03]  /*3ae60*/  IMAD.WIDE R212, R4, 0x4, R210 ;  /* 0x0000000404d47825 */ /* 0x000fc600078e02d2 */
[----:B------:R-:W3:Y:S01]  /*3ae70*/  LDL.LU.64 R210, [R1+0x268] ;  /* 0x0002680001d27983 */ /* 0x000ee20000300a00 */
[----:B------:R-:W-:Y:S01]  /*3ae80*/  ISETP.GE.U32.AND P1, PT, R0, 0x7ffffdde, PT ;  /* 0x7ffffdde0000780c */ /* 0x000fe20003f26070 */
[----:B-1----:R-:W-:Y:S01]  /*3ae90*/  VIADD R155, R2, 0xfffffe5c ;  /* 0xfffffe5c029b7836 */ /* 0x002fe20000000000 */
[----:B------:R-:W1:Y:S01]  /*3aea0*/  LDC R0, c[0x0][0x230] ;  /* 0x00008c00ff007b82 */ /* 0x000e620000000800 */
[----:B------:R4:W-:Y:S01]  /*3aeb0*/  LDGSTS.E [R3+-0x23ffc], desc[UR60][R152.64], !P2 ;  /* 0xdc00400098037fae */ /* 0x0009e2000d12187c */
[----:B------:R-:W-:-:S03]  /*3aec0*/  VIADD R154, R245, 0x100000 ;  /* 0x00100000f59a7836 */ /* 0x000fc60000000000 */
[----:B------:R1:W-:Y:S01]  /*3aed0*/  STL.64 [R1+0x1fa8], R212 ;  /* 0x001fa8d401007387 */ /* 0x0003e20000100a00 */
[----:B------:R-:W-:-:S05]  /*3aee0*/  ISETP.GE.U32.AND P3, PT, R155, 0x7ffffddd, PT ;  /* 0x7ffffddd9b00780c */ /* 0x000fca0003f66070 */
[----:B------:R-:W-:Y:S01]  /*3aef0*/  LDGSTS.E [R154+-0x2fff8], desc[UR60][R212.64], !P1 ;  /* 0xd0008000d49a7fae */ /* 0x000fe2000c92187c */
[----:B----4-:R-:W-:-:S04]  /*3af00*/  IMAD.WIDE R208, R4, 0x4, R208 ;  /* 0x0000000404d07825 */ /* 0x010fc800078e02d0 */
[C---:B------:R-:W-:Y:S01]  /*3af10*/  IMAD.WIDE R206, R4.reuse, 0x4, R206 ;  /* 0x0000000404ce7825 */ /* 0x040fe200078e02ce */
[----:B------:R4:W-:Y:S01]  /*3af20*/  STL.64 [R1+0x1fa0], R208 ;  /* 0x001fa0d001007387 */ /* 0x0009e20000100a00 */
[----:B------:R-:W-:Y:S01]  /*3af30*/  IADD3 R2, R245, 0x100000, RZ ;  /* 0x00100000f5027810 */ /* 0x000fe20007ffe0ff */
[----:B------:R-:W3:Y:S01]  /*3af40*/  LDC R3, c[0x0][0x230] ;  /* 0x00008c00ff037b82 */ /* 0x000ee20000000800 */
[C---:B------:R-:W-:Y:S01]  /*3af50*/  IMAD.WIDE R152, R4.reuse, 0x4, R200 ;  /* 0x0000000404987825 */ /* 0x040fe200078e02c8 */
[----:B------:R-:W-:Y:S04]  /*3af60*/  LDGSTS.E [R7+-0x2bff8], desc[UR60][R208.64], !P1 ;  /* 0xd4008000d0077fae */ /* 0x000fe8000c92187c */
[----:B------:R-:W3:Y:S04]  /*3af70*/  LDL.LU.64 R200, [R1+0x4f0] ;  /* 0x0004f00001c87983 */ /* 0x000ee80000300a00 */
[----:B------:R3:W-:Y:S04]  /*3af80*/  STL.64 [R1+0x1f98], R206 ;  /* 0x001f98ce01007387 */ /* 0x0007e80000100a00 */
[----:B------:R3:W-:Y:S04]  /*3af90*/  STL.64 [R1+0x1f90], R152 ;  /* 0x001f909801007387 */ /* 0x0007e80000100a00 */
[----:B------:R-:W3:Y:S04]  /*3afa0*/  LDL.LU.64 R214, [R1+0x260] ;  /* 0x0002600001d67983 */ /* 0x000ee80000300a00 */
[----:B------:R-:W3:Y:S04]  /*3afb0*/  LDL.LU.64 R154, [R1+0x258] ;  /* 0x00025800019a7983 */ /* 0x000ee80000300a00 */
[----:B-1----:R-:W3:Y:S04]  /*3afc0*/  LDL.LU.64 R212, [R1+0x248] ;  /* 0x0002480001d47983 */ /* 0x002ee80000300a00 */
[----:B----4-:R-:W4:Y:S04]  /*3afd0*/  LDL.LU.64 R208, [R1+0x250] ;  /* 0x0002500001d07983 */ /* 0x010f280000300a00 */
[----:B------:R-:W-:Y:S04]  /*3afe0*/  LDGSTS.E [R5+-0x27ff8], desc[UR60][R206.64], !P1 ;  /* 0xd8008000ce057fae */ /* 0x000fe8000c92187c */
[----:B------:R1:W-:Y:S01]  /*3aff0*/  LDGSTS.E [R2+-0x23ff8], desc[UR60][R152.64], !P1 ;  /* 0xdc00800098027fae */ /* 0x0003e2000c92187c */
[C---:B--2---:R-:W-:Y:S01]  /*3b000*/  IMAD.WIDE R156, R4.reuse, 0x4, R156 ;  /* 0x00000004049c7825 */ /* 0x044fe200078e029c */
[----:B-1----:R-:W1:Y:S03]  /*3b010*/  LDC R2, c[0x0][0x230] ;  /* 0x00008c00ff027b82 */ /* 0x002e660000000800 */
[----:B---3--:R-:W-:-:S04]  /*3b020*/  IMAD.WIDE R206, R4, 0x4, R204 ;  /* 0x0000000404ce7825 */ /* 0x008fc800078e02cc */
[----:B------:R-:W-:Y:S02]  /*3b030*/  VIADD R204, R245, 0x100000 ;  /* 0x00100000f5cc7836 */ /* 0x000fe40000000000 */
[C---:B------:R-:W-:Y:S01]  /*3b040*/  IMAD.WIDE R152, R4.reuse, 0x4, R216 ;  /* 0x0000000404987825 */ /* 0x040fe200078e02d8 */
[----:B------:R-:W-:Y:S04]  /*3b050*/  STL.64 [R1+0x1f88], R206 ;  /* 0x001f88ce01007387 */ /* 0x000fe80000100a00 */
[----:B------:R2:W-:Y:S04]  /*3b060*/  STL.64 [R1+0x1f80], R156 ;  /* 0x001f809c01007387 */ /* 0x0005e80000100a00 */
[----:B------:R-:W-:Y:S04]  /*3b070*/  LDGSTS.E [R204+-0x2fff4], desc[UR60][R206.64], !P3 ;  /* 0xd000c000cecc7fae */ /* 0x000fe8000d92187c */
[----:B------:R3:W-:Y:S04]  /*3b080*/  STL.64 [R1+0x1f78], R152 ;  /* 0x001f789801007387 */ /* 0x0007e80000100a00 */
[----:B------:R-:W-:Y:S04]  /*3b090*/  LDGSTS.E [R7+-0x2bff4], desc[UR60][R156.64], !P3 ;  /* 0xd400c0009c077fae */ /* 0x000fe8000d92187c */
[----:B------:R3:W-:Y:S04]  /*3b0a0*/  LDGSTS.E [R5+-0x27ff4], desc[UR60][R152.64], !P3 ;  /* 0xd800c00098057fae */ /* 0x0007e8000d92187c */
[----:B--2---:R-:W2:Y:S04]  /*3b0b0*/  LDL.LU.64 R156, [R1+0x240] ;  /* 0x00024000019c7983 */ /* 0x004ea80000300a00 */
[----:B------:R-:W2:Y:S01]  /*3b0c0*/  LDL.LU.64 R206, [R1+0x228] ;  /* 0x0002280001ce7983 */ /* 0x000ea20000300a00 */
[----:B---3--:R-:W-:-:S03]  /*3b0d0*/  IMAD.WIDE R152, R4, 0x4, R210 ;  /* 0x0000000404987825 */ /* 0x008fc600078e02d2 */
[----:B------:R-:W3:Y:S01]  /*3b0e0*/  LDL.LU.64 R210, [R1+0x238] ;  /* 0x0002380001d27983 */ /* 0x000ee20000300a00 */
[----:B------:R-:W-:Y:S01]  /*3b0f0*/  VIADD R0, R0, 0xfffffe3f ;  /* 0xfffffe3f00007836 */ /* 0x000fe20000000000 */
[----:B------:R-:W-:-:S04]  /*3b100*/  IADD3 R204, R3, -0x1c2, RZ ;  /* 0xfffffe3e03cc7810 */ /* 0x000fc80007ffe0ff */
[----:B------:R-:W-:Y:S01]  /*3b110*/  ISETP.GE.U32.AND P2, PT, R0, 0x7ffffdc0, PT ;  /* 0x7ffffdc00000780c */ /* 0x000fe20003f46070 */
[----:B------:R-:W-:Y:S01]  /*3b120*/  VIADD R216, R245, 0x100000 ;  /* 0x00100000f5d87836 */ /* 0x000fe20000000000 */
[----:B------:R-:W-:Y:S01]  /*3b130*/  STL.64 [R1+0x2028], R152 ;  /* 0x0020289801007387 */ /* 0x000fe20000100a00 */
[----:B------:R-:W-:Y:S01]  /*3b140*/  ISETP.GE.U32.AND P1, PT, R204, 0x7ffffdbf, PT ;  /* 0x7ffffdbfcc00780c */ /* 0x000fe20003f26070 */
[C---:B------:R-:W-:Y:S01]  /*3b150*/  IMAD.WIDE R200, R4.reuse, 0x4, R200 ;  /* 0x0000000404c87825 */ /* 0x040fe200078e02c8 */
[----:B------:R-:W3:Y:S04]  /*3b160*/  LDC R0, c[0x0][0x230] ;  /* 0x00008c00ff007b82 */ /* 0x000ee80000000800 */
[----:B------:R1:W-:Y:S04]  /*3b170*/  STL.64 [R1+0x1f58], R200 ;  /* 0x001f58c801007387 */ /* 0x0003e80000100a00 */
[----:B------:R-:W3:Y:S01]  /*3b180*/  LDL.LU.64 R204, [R1+0x230] ;  /* 0x0002300001cc7983 */ /* 0x000ee20000300a00 */
[----:B------:R-:W-:-:S03]  /*3b190*/  IMAD.WIDE R214, R4, 0x4, R214 ;  /* 0x0000000404d67825 */ /* 0x000fc600078e02d6 */
[----:B------:R4:W-:Y:S01]  /*3b1a0*/  LDGSTS.E [R216+-0x23ff4], desc[UR60][R200.64], !P3 ;  /* 0xdc00c000c8d87fae */ /* 0x0009e2000d92187c */
[----:B------:R-:W-:-:S03]  /*3b1b0*/  IMAD.WIDE R154, R4, 0x4, R154 ;  /* 0x00000004049a7825 */ /* 0x000fc600078e029a */
[----:B------:R4:W-:Y:S04]  /*3b1c0*/  STL.64 [R1+0x1f50], R214 ;  /* 0x001f50d601007387 */ /* 0x0009e80000100a00 */
[----:B------:R-:W-:Y:S04]  /*3b1d0*/  LDGSTS.E [R7+-0x20000], desc[UR60][R152.64], !P2 ;  /* 0xe000000098077fae */ /* 0x000fe8000d12187c */
[----:B-1----:R-:W3:Y:S04]  /*3b1e0*/  LDL.LU.64 R200, [R1+0x3470] ;  /* 0x0034700001c87983 */ /* 0x002ee80000300a00 */
[----:B------:R1:W-:Y:S04]  /*3b1f0*/  STL.64 [R1+0x1f48], R154 ;  /* 0x001f489a01007387 */ /* 0x0003e80000100a00 */
[----:B------:R-:W3:Y:S04]  /*3b200*/  LDL.LU.64 R152, [R1+0x220] ;  /* 0x0002200001987983 */ /* 0x000ee80000300a00 */
[----:B------:R1:W-:Y:S01]  /*3b210*/  LDGSTS.E [R5+-0x1c000], desc[UR60][R214.64], !P2 ;  /* 0xe4000000d6057fae */ /* 0x0003e2000d12187c */
[----:B----4-:R-:W-:-:S03]  /*3b220*/  IMAD.WIDE R216, R4, 0x4, R208 ;  /* 0x0000000404d87825 */ /* 0x010fc600078e02d0 */
[----:B------:R-:W4:Y:S01]  /*3b230*/  LDL.LU.64 R208, [R1+0x218] ;  /* 0x0002180001d07983 */ /* 0x000f220000300a00 */
[----:B-1----:R-:W-:-:S05]  /*3b240*/  IMAD.WIDE R214, R4, 0x4, R212 ;  /* 0x0000000404d67825 */ /* 0x002fca00078e02d4 */
[----:B------:R1:W-:Y:S01]  /*3b250*/  STL.64 [R1+0x1f40], R214 ;  /* 0x001f40d601007387 */ /* 0x0003e20000100a00 */
[----:B------:R-:W-:-:S03]  /*3b260*/  VIADD R3, R245, 0x100000 ;  /* 0x00100000f5037836 */ /* 0x000fc60000000000 */
[----:B------:R-:W4:Y:S04]  /*3b270*/  LDL.LU.64 R212, [R1+0x210] ;  /* 0x0002100001d47983 */ /* 0x000f280000300a00 */
[----:B------:R1:W-:Y:S04]  /*3b280*/  LDGSTS.E [R3+-0x18000], desc[UR60][R154.64], !P2 ;  /* 0xe80000009a037fae */ /* 0x0003e8000d12187c */
[----:B------:R3:W-:Y:S04]  /*3b290*/  STL.64 [R1+0x1f38], R216 ;  /* 0x001f38d801007387 */ /* 0x0007e80000100a00 */
[----:B------:R3:W-:Y:S04]  /*3b2a0*/  LDGSTS.E [R7+-0x14000], desc[UR60][R216.64], !P2 ;  /* 0xec000000d8077fae */ /* 0x0007e8000d12187c */
[----:B------:R-:W4:Y:S01]  /*3b2b0*/  LDL.LU.64 R154, [R1+0x208] ;  /* 0x00020800019a7983 */ /* 0x000f220000300a00 */
[----:B-1----:R-:W-:Y:S01]  /*3b2c0*/  IADD3 R3, R2, -0x1c3, RZ ;  /* 0xfffffe3d02037810 */ /* 0x002fe20007ffe0ff */
[----:B------:R-:W-:-:S02]  /*3b2d0*/  VIADD R2, R245, 0x100000 ;  /* 0x00100000f5027836 */ /* 0x000fc40000000000 */
[----:B------:R-:W-:Y:S01]  /*3b2e0*/  LDGSTS.E [R5+-0x1fffc], desc[UR60][R214.64], !P1 ;  /* 0xe0004000d6057fae */ /* 0x000fe2000c92187c */
[----:B--2---:R-:W-:-:S04]  /*3b2f0*/  IMAD.WIDE R156, R4, 0x4, R156 ;  /* 0x00000004049c7825 */ /* 0x004fc800078e029c */
[C---:B------:R-:W-:Y:S01]  /*3b300*/  IMAD.WIDE R206, R4.reuse, 0x4, R206 ;  /* 0x0000000404ce7825 */ /* 0x040fe200078e02ce */
[----:B------:R1:W-:Y:S03]  /*3b310*/  STL.64 [R1+0x1f30], R156 ;  /* 0x001f309c01007387 */ /* 0x0003e60000100a00 */
[----:B---3--:R-:W-:Y:S01]  /*3b320*/  IMAD.WIDE R210, R4, 0x4, R210 ;  /* 0x0000000404d27825 */ /* 0x008fe200078e02d2 */
[----:B------:R-:W-:Y:S04]  /*3b330*/  STL.64 [R1+0x1f28], R206 ;  /* 0x001f28ce01007387 */ /* 0x000fe80000100a00 */
[----:B------:R-:W2:Y:S04]  /*3b340*/  LDL.LU.64 R214, [R1+0x200] ;  /* 0x0002000001d67983 */ /* 0x000ea80000300a00 */
[----:B------:R-:W3:Y:S04]  /*3b350*/  LDL.LU.64 R216, [R1+0x1f8] ;  /* 0x0001f80001d87983 */ /* 0x000ee80000300a00 */
[----:B------:R-:W-:Y:S04]  /*3b360*/  LDGSTS.E [R2+-0x1bffc], desc[UR60][R156.64], !P1 ;  /* 0xe40040009c027fae */ /* 0x000fe8000c92187c */
[----:B------:R1:W-:Y:S04]  /*3b370*/  STL.64 [R1+0x1f20], R210 ;  /* 0x001f20d201007387 */ /* 0x0003e80000100a00 */
[----:B-1----:R-:W3:Y:S01]  /*3b380*/  LDL.LU.64 R156, [R1+0x1f0] ;  /* 0x0001f000019c7983 */ /* 0x002ee20000300a00 */
[----:B------:R-:W-:Y:S01]  /*3b390*/  VIADD R7, R0, 0xfffffe3c ;  /* 0xfffffe3c00077836 */ /* 0x000fe20000000000 */
[----:B------:R-:W-:Y:S01]  /*3b3a0*/  IADD3 R0, R245, 0x100000, RZ ;  /* 0x00100000f5007810 */ /* 0x000fe20007ffe0ff */
[----:B------:R-:W-:-:S04]  /*3b3b0*/  IMAD.WIDE R204, R4, 0x4, R204 ;  /* 0x0000000404cc7825 */ /* 0x000fc800078e02cc */
[----:B------:R-:W-:Y:S01]  /*3b3c0*/  LDGSTS.E [R0+-0x17ffc], desc[UR60][R210.64], !P1 ;  /* 0xe8004000d2007fae */ /* 0x000fe2000c92187c */
[----:B------:R-:W-:-:S04]  /*3b3d0*/  IMAD.WIDE R152, R4, 0x4, R152 ;  /* 0x0000000404987825 */ /* 0x000fc800078e0298 */
[----:B------:R-:W-:-:S05]  /*3b3e0*/  VIADD R4, R245, 0x100000 ;  /* 0x00100000f5047836 */ /* 0x000fca0000000000 */
[----:B------:R1:W-:Y:S01]  /*3b3f0*/  LDGSTS.E [R4+-0x13ffc], desc[UR60][R204.64], !P1 ;  /* 0xec004000cc047fae */ /* 0x0003e2000c92187c */
[----:B------:R-:W-:Y:S02]  /*3b400*/  ISETP.GE.U32.AND P2, PT, R3, 0x7ffffdbe, PT ;  /* 0x7ffffdbe0300780c */ /* 0x000fe40003f46070 */
[----:B------:R-:W4:Y:S08]  /*3b410*/  LDC R3, c[0x0][0x230] ;  /* 0x00008c00ff037b82 */ /* 0x000f300000000800 */
[----:B-1----:R-:W1:Y:S01]  /*3b420*/  LDC R4, c[0x0][0x238] ;  /* 0x00008e00ff047b82 */ /* 0x002e620000000800 */
[----:B------:R4:W-:Y:S04]  /*3b430*/  STL.64 [R1+0x15d0], R204 ;  /* 0x0015d0cc01007387 */ /* 0x0009e80000100a00 */
[----:B------:R-:W3:Y:S04]  /*3b440*/  LDL.LU.64 R210, [R1+0x3468] ;  /* 0x0034680001d27983 */ /* 0x000ee80000300a00 */
[----:B------:R-:W3:Y:S01]  /*3b450*/  LDL.LU R0, [R1+0x3460] ;  /* 0x0034600001007983 */ /* 0x000ee20000300800 */
[----:B------:R-:W-:-:S03]  /*3b460*/  ISETP.GE.U32.AND P1, PT, R7, 0x7ffffdbd, PT ;  /* 0x7ffffdbd0700780c */ /* 0x000fc60003f26070 */
[----:B----4-:R-:W4:Y:S04]  /*3b470*/  LDL.LU.64 R204, [R1+0x3458] ;  /* 0x0034580001cc7983 */ /* 0x010f280000300a00 */
[----:B------:R1:W-:Y:S01]  /*3b480*/  LDGSTS.E [R5+-0x1fff8], desc[UR60][R206.64], !P2 ;  /* 0xe0008000ce057fae */ /* 0x0003e2000d12187c */
[----:B------:R-:W-:-:S03]  /*3b490*/  VIADD R7, R245, 0x100000 ;  /* 0x00100000f5077836 */ /* 0x000fc60000000000 */
[----:B------:R1:W-:Y:S02]  /*3b4a0*/  LDGSTS.E [R2+-0x1bff8], desc[UR60][R152.64], !P2 ;  /* 0xe400800098027fae */ /* 0x0003e4000d12187c */
[----:B-1----:R-:W-:Y:S02]  /*3b4b0*/  IMAD.SHL.U32 R4, R4, 0x80, RZ ;  /* 0x0000008004047824 */ /* 0x002fe400078e00ff */
[----:B------:R-:W4:Y:S02]  /*3b4c0*/  LDL.LU.64 R206, [R1+0x3450] ;  /* 0x0034500001ce7983 */ /* 0x000f240000300a00 */
[C---:B------:R-:W-:Y:S01]  /*3b4d0*/  IMAD.WIDE R208, R4.reuse, 0x4, R208 ;  /* 0x0000000404d07825 */ /* 0x040fe200078e02d0 */
[----:B------:R-:W-:Y:S01]  /*3b4e0*/  UISETP.GT.AND UP1, UPT, UR6, 0x27f, UPT ;  /* 0x0000027f0600788c */ /* 0x000fe2000bf24270 */
[----:B------:R-:W1:Y:S01]  /*3b4f0*/  LDC R5, c[0x0][0x23c] ;  /* 0x00008f00ff057b82 */ /* 0x000e620000000800 */
[----:B------:R1:W-:Y:S01]  /*3b500*/  STL.64 [R1+0x15c0], R152 ;  /* 0x0015c09801007387 */ /* 0x0003e20000100a00 */
[----:B------:R-:W-:-:S06]  /*3b510*/  IMAD.WIDE R212, R4, 0x4, R212 ;  /* 0x0000000404d47825 */ /* 0x000fcc00078e02d4 */
[----:B------:R-:W3:Y:S01]  /*3b520*/  LDC R2, c[0x0][0x230] ;  /* 0x00008c00ff027b82 */ /* 0x000ee20000000800 */
[----:B-1----:R-:W-:Y:S02]  /*3b530*/  VIADD R153, R245, 0x100000 ;  /* 0x00100000f5997836 */ /* 0x002fe40000000000 */
[----:B------:R-:W-:-:S03]  /*3b540*/  VIADD R3, R3, 0xfffffe1f ;  /* 0xfffffe1f03037836 */ /* 0x000fc60000000000 */
[----:B------:R-:W-:Y:S04]  /*3b550*/  LDGSTS.E [R153+-0x17ff8], desc[UR60][R208.64], !P2 ;  /* 0xe8008000d0997fae */ /* 0x000fe8000d12187c */
[----:B------:R1:W-:Y:S01]  /*3b560*/  LDGSTS.E [R7+-0x13ff8], desc[UR60][R212.64], !P2 ;  /* 0xec008000d4077fae */ /* 0x0003e2000d12187c */
[----:B------:R-:W-:Y:S01]  /*3b570*/  IMAD.WIDE R154, R4, 0x4, R154 ;  /* 0x00000004049a7825 */ /* 0x000fe200078e029a */
[----:B------:R-:W-:Y:S02]  /*3b580*/  IADD3 R152, R245, 0x100000, RZ ;  /* 0x00100000f5987810 */ /* 0x000fe40007ffe0ff */
[----:B------:R1:W-:Y:S01]  /*3b590*/  STL.64 [R1+0x15b0], R208 ;  /* 0x0015b0d001007387 */ /* 0x0003e20000100a00 */
[----:B------:R-:W-:-:S03]  /*3b5a0*/  ISETP.GE.U32.AND P2, PT, R3, 0x7ffffda0, PT ;  /* 0x7ffffda00300780c */ /* 0x000fc60003f46070 */
[----:B------:R1:W-:Y:S02]  /*3b5b0*/  LDGSTS.E [R152+-0x1fff4], desc[UR60][R154.64], !P1 ;  /* 0xe000c0009a987fae */ /* 0x0003e4000c92187c */
[----:B-1----:R-:W1:Y:S02]  /*3b5c0*/  LDC R7, c[0x0][0x230] ;  /* 0x00008c00ff077b82 */ /* 0x002e640000000800 */
[----:B------:R-:W4:Y:S04]  /*3b5d0*/  LDL.LU.64 R208, [R1+0x3448] ;  /* 0x0034480001d07983 */ /* 0x000f280000300a00 */
[----:B------:R1:W-:Y:S01]  /*3b5e0*/  STL.64 [R1+0x15a0], R212 ;  /* 0x0015a0d401007387 */ /* 0x0003e20000100a00 */
[----:B------:R-:W-:-:S03]  /*3b5f0*/  IMAD.WIDE R152, R4, 0x4, R172 ;  /* 0x0000000404987825 */ /* 0x000fc600078e02ac */
[----:B------:R1:W-:Y:S01]  /*3b600*/  STL.64 [R1+0x1590], R154 ;  /* 0x0015909a01007387 */ /* 0x0003e20000100a00 */
[C---:B------:R-:W-:Y:S01]  /*3b610*/  VIADD R172, R245.reuse, 0x100000 ;  /* 0x00100000f5ac7836 */ /* 0x040fe20000000000 */
[C---:B------:R-:W-:Y:S01]  /*3b620*/  IADD3 R173, R245.reuse, 0x100000, RZ ;  /* 0x00100000f5ad7810 */ /* 0x040fe20007ffe0ff */
[C---:B------:R-:W-:Y:S01]  /*3b630*/  VIADD R3, R245.reuse, 0x100000 ;  /* 0x00100000f5037836 */ /* 0x040fe20000000000 */
[----:B-1----:R-:W4:Y:S01]  /*3b640*/  LDL.LU.64 R212, [R1+0x3440] ;  /* 0x0034400001d47983 */ /* 0x002f220000300a00 */
[----:B------:R-:W-:Y:S01]  /*3b650*/  IMAD.WIDE R154, R4, 0x4, R174 ;  /* 0x00000004049a7825 */ /* 0x000fe200078e02ae */
[----:B------:R-:W-:-:S03]  /*3b660*/  IADD3 R175, R245, 0x100000, RZ ;  /* 0x00100000f5af7810 */ /* 0x000fc60007ffe0ff */
[----:B------:R-:W-:Y:S01]  /*3b670*/  VIADD R174, R245, 0x100000 ;  /* 0x00100000f5ae7836 */ /* 0x000fe20000000000 */
[----:B------:R-:W-:Y:S01]  /*3b680*/  STL.64 [R1+0x1580], R154 ;  /* 0x0015809a01007387 */ /* 0x000fe20000100a00 */
[----:B------:R-:W-:-:S04]  /*3b690*/  IMAD.WIDE R148, R4, 0x4, R148 ;  /* 0x0000000404947825 */ /* 0x000fc800078e0294 */
[----:B------:R-:W-:-:S04]  /*3b6a0*/  IMAD.WIDE R140, R4, 0x4, R140 ;  /* 0x00000004048c7825 */ /* 0x000fc800078e028c */
[----:B------:R-:W-:-:S04]  /*3b6b0*/  IMAD.WIDE R138, R4, 0x4, R138 ;  /* 0x00000004048a7825 */ /* 0x000fc800078e028a */
[----:B--2---:R-:W-:-:S04]  /*3b6c0*/  IMAD.WIDE R214, R4, 0x4, R214 ;  /* 0x0000000404d67825 */ /* 0x004fc800078e02d6 */
[C---:B---3--:R-:W-:Y:S01]  /*3b6d0*/  IMAD.WIDE R216, R4.reuse, 0x4, R216 ;  /* 0x0000000404d87825 */ /* 0x048fe200078e02d8 */
[----:B------:R1:W-:Y:S04]  /*3b6e0*/  STL.64 [R1+0x1570], R214 ;  /* 0x001570d601007387 */ /* 0x0003e80000100a00 */
[----:B------:R-:W-:Y:S04]  /*3b6f0*/  LDGSTS.E [R172+-0x1bff4], desc[UR60][R214.64], !P1 ;  /* 0xe400c000d6ac7fae */ /* 0x000fe8000c92187c */
[----:B------:R2:W-:Y:S04]  /*3b700*/  STL.64 [R1+0x1560], R216 ;  /* 0x001560d801007387 */ /* 0x0005e80000100a00 */
[----:B------:R3:W-:Y:S01]  /*3b710*/  LDGSTS.E [R173+-0x17ff4], desc[UR60][R216.64], !P1 ;  /* 0xe800c000d8ad7fae */ /* 0x0007e2000c92187c */
[----:B------:R-:W-:-:S03]  /*3b720*/  IMAD.WIDE R156, R4, 0x4, R156 ;  /* 0x00000004049c7825 */ /* 0x000fc600078e029c */
[----:B-1----:R-:W4:Y:S04]  /*3b730*/  LDL.LU.64 R214, [R1+0x3438] ;  /* 0x0034380001d67983 */ /* 0x002f280000300a00 */
[----:B------:R1:W-:Y:S01]  /*3b740*/  LDGSTS.E [R3+-0x13ff4], desc[UR60][R156.64], !P1 ;  /* 0xec00c0009c037fae */ /* 0x0003e2000c92187c */
[----:B---3--:R-:W-:-:S03]  /*3b750*/  VIADD R173, R2, 0xfffffe1e ;  /* 0xfffffe1e02ad7836 */ /* 0x008fc60000000000 */
[----:B------:R3:W-:Y:S04]  /*3b760*/  STL.64 [R1+0x1550], R156 ;  /* 0x0015509c01007387 */ /* 0x0007e80000100a00 */
[----:B--2---:R-:W2:Y:S01]  /*3b770*/  LDL.LU.64 R216, [R1+0x3430] ;  /* 0x0034300001d87983 */ /* 0x004ea20000300a00 */
[----:B-1----:R-:W-:-:S03]  /*3b780*/  IMAD.WIDE R2, R4, 0x4, R168 ;  /* 0x0000000404027825 */ /* 0x002fc600078e02a8 */
[----:B------:R-:W-:Y:S01]  /*3b790*/  LDGSTS.E [R175+-0x10000], desc[UR60][R154.64], !P2 ;  /* 0xf00000009aaf7fae */ /* 0x000fe2000d12187c */
[----:B------:R-:W1:Y:S03]  /*3b7a0*/  LDC R169, c[0x0][0x230] ;  /* 0x00008c00ffa97b82 */ /* 0x000e660000000800 */
[----:B------:R3:W-:Y:S04]  /*3b7b0*/  STL.64 [R1+0x1540], R152 ;  /* 0x0015409801007387 */ /* 0x0007e80000100a00 */
[----:B------:R3:W-:Y:S01]  /*3b7c0*/  LDGSTS.E [R174+-0xc000], desc[UR60][R152.64], !P2 ;  /* 0xf400000098ae7fae */ /* 0x0007e2000d12187c */
[----:B------:R-:W-:Y:S02]  /*3b7d0*/  IADD3 R168, R7, -0x1e3, RZ ;  /* 0xfffffe1d07a87810 */ /* 0x000fe40007ffe0ff */
[----:B------:R-:W-:Y:S01]  /*3b7e0*/  ISETP.GE.U32.AND P1, PT, R173, 0x7ffffd9f, PT ;  /* 0x7ffffd9fad00780c */ /* 0x000fe20003f26070 */
[C---:B---3--:R-:W-:Y:S01]  /*3b7f0*/  IMAD.WIDE R156, R4.reuse, 0x4, R164 ;  /* 0x00000004049c7825 */ /* 0x048fe200078e02a4 */
[----:B------:R-:W3:Y:S03]  /*3b800*/  LDC R7, c[0x0][0x230] ;  /* 0x00008c00ff077b82 */ /* 0x000ee60000000800 */
[----:B------:R-:W-:-:S05]  /*3b810*/  IMAD.WIDE R152, R4, 0x4, R170 ;  /* 0x0000000404987825 */ /* 0x000fca00078e02aa */
[----:B------:R-:W3:Y:S01]  /*3b820*/  LDC R165, c[0x0][0x230] ;  /* 0x00008c00ffa57b82 */ /* 0x000ee20000000800 */
[C---:B------:R-:W-:Y:S01]  /*3b830*/  VIADD R170, R245.reuse, 0x100000 ;  /* 0x00100000f5aa7836 */ /* 0x040fe20000000000 */
[----:B------:R1:W-:Y:S04]  /*3b840*/  LDGSTS.E [R172+-0x8000], desc[UR60][R152.64], !P2 ;  /* 0xf800000098ac7fae */ /* 0x0003e8000d12187c */
[----:B------:R1:W-:Y:S01]  /*3b850*/  LDGSTS.E [R170+-0x4000], desc[UR60][R2.64], !P2 ;  /* 0xfc00000002aa7fae */ /* 0x0003e2000d12187c */
[----:B------:R-:W-:Y:S01]  /*3b860*/  ISETP.GE.U32.AND P2, PT, R168, 0x7ffffd9e, PT ;  /* 0x7ffffd9ea800780c */ /* 0x000fe20003f46070 */
[----:B------:R-:W-:Y:S01]  /*3b870*/  VIADD R168, R245, 0x100000 ;  /* 0x00100000f5a87836 */ /* 0x000fe20000000000 */
[----:B------:R-:W3:Y:S01]  /*3b880*/  LDC R164, c[0x0][0x230] ;  /* 0x00008c00ffa47b82 */ /* 0x000ee20000000800 */
[----:B------:R1:W-:Y:S01]  /*3b890*/  STL.64 [R1+0x1530], R152 ;  /* 0x0015309801007387 */ /* 0x0003e20000100a00 */
[----:B------:R-:W-:-:S03]  /*3b8a0*/  IMAD.WIDE R154, R4, 0x4, R162 ;  /* 0x00000004049a7825 */ /* 0x000fc600078e02a2 */
[----:B------:R1:W-:Y:S02]  /*3b8b0*/  STL.64 [R1+0x1520], R2 ;  /* 0x0015200201007387 */ /* 0x0003e40000100a00 */
[C---:B-1----:R-:W-:Y:S01]  /*3b8c0*/  IMAD.WIDE R172, R4.reuse, 0x4, R166 ;  /* 0x0000000404ac7825 */ /* 0x042fe200078e02a6 */
[C---:B------:R-:W-:Y:S01]  /*3b8d0*/  IADD3 R166, R245.reuse, 0x100000, RZ ;  /* 0x00100000f5a67810 */ /* 0x040fe20007ffe0ff */
[----:B------:R-:W1:Y:S02]  /*3b8e0*/  LDC R162, c[0x0][0x230] ;  /* 0x00008c00ffa27b82 */ /* 0x000e640000000800 */
[----:B------:R-:W-:Y:S01]  /*3b8f0*/  VIADD R167, R245, 0x100000 ;  /* 0x00100000f5a77836 */ /* 0x000fe20000000000 */
[----:B------:R-:W-:Y:S01]  /*3b900*/  STL.64 [R1+0x1510], R172 ;  /* 0x001510ac01007387 */ /* 0x000fe20000100a00 */
[----:B------:R-:W-:-:S03]  /*3b910*/  IMAD.WIDE R152, R4, 0x4, R160 ;  /* 0x0000000404987825 */ /* 0x000fc600078e02a0 */
[----:B------:R-:W-:Y:S01]  /*3b920*/  LDGSTS.E [R168+-0xfffc], desc[UR60][R172.64], !P1 ;  /* 0xf0004000aca87fae */ /* 0x000fe2000c92187c */
[----:B------:R-:W3:Y:S01]  /*3b930*/  LDC R163, c[0x0][0x230] ;  /* 0x00008c00ffa37b82 */ /* 0x000ee20000000800 */
[----:B------:R-:W-:Y:S02]  /*3b940*/  IMAD.WIDE R2, R4, 0x4, R150 ;  /* 0x0000000404027825 */ /* 0x000fe400078e0296 */
[----:B------:R-:W-:Y:S02]  /*3b950*/  LDGSTS.E [R167+-0xbffc], desc[UR60][R156.64], !P1 ;  /* 0xf40040009ca77fae */ /* 0x000fe4000c92187c */
[C---:B------:R-:W-:Y:S02]  /*3b960*/  VIADD R151, R245.reuse, 0x100000 ;  /* 0x00100000f5977836 */ /* 0x040fe40000000000 */
[----:B------:R-:W-:Y:S01]  /*3b970*/  VIADD R150, R245, 0x100000 ;  /* 0x00100000f5967836 */ /* 0x000fe20000000000 */
[----:B------:R-:W-:Y:S04]  /*3b980*/  STL.64 [R1+0x1500], R2 ;  /* 0x0015000201007387 */ /* 0x000fe80000100a00 */
[----:B------:R-:W-:Y:S04]  /*3b990*/  STL.64 [R1+0x14f0], R156 ;  /* 0x0014f09c01007387 */ /* 0x000fe80000100a00 */
[----:B------:R-:W-:Y:S04]  /*3b9a0*/  STL.64 [R1+0x14e0], R154 ;  /* 0x0014e09a01007387 */ /* 0x000fe80000100a00 */
[----:B------:R-:W-:Y:S01]  /*3b9b0*/  LDGSTS.E [R166+-0x7ffc], desc[UR60][R154.64], !P1 ;  /* 0xf80040009aa67fae */ /* 0x000fe2000c92187c */
[----:B------:R-:W-:-:S03]  /*3b9c0*/  IADD3 R161, R169, -0x1e4, RZ ;  /* 0xfffffe1ca9a17810 */ /* 0x000fc60007ffe0ff */
[----:B------:R1:W-:Y:S04]  /*3b9d0*/  STL.64 [R1+0x14d0], R152 ;  /* 0x0014d09801007387 */ /* 0x0003e80000100a00 */
[----:B------:R1:W-:Y:S04]  /*3b9e0*/  LDGSTS.E [R151+-0x3ffc], desc[UR60][R152.64], !P1 ;  /* 0xfc00400098977fae */ /* 0x0003e8000c92187c */
[----:B------:R3:W-:Y:S01]  /*3b9f0*/  LDGSTS.E [R150+-0xfff8], desc[UR60][R2.64], !P2 ;  /* 0xf000800002967fae */ /* 0x0007e2000d12187c */
[----:B------:R-:W-:Y:S01]  /*3ba00*/  VIADD R160, R245, 0x100000 ;  /* 0x00100000f5a07836 */ /* 0x000fe20000000000 */
[----:B------:R-:W-:-:S02]  /*3ba10*/  ISETP.GE.U32.AND P1, PT, R161, 0x7ffffd9d, PT ;  /* 0x7ffffd9da100780c */ /* 0x000fc40003f26070 */
[----:B------:R3:W-:Y:S01]  /*3ba20*/  STL.64 [R1+0x14c0], R148 ;  /* 0x0014c09401007387 */ /* 0x0007e20000100a00 */
[----:B-1----:R-:W-:-:S03]  /*3ba30*/  IMAD.WIDE R152, R4, 0x4, R146 ;  /* 0x0000000404987825 */ /* 0x002fc600078e0292 */
[----:B------:R1:W-:Y:S01]  /*3ba40*/  LDGSTS.E [R160+-0xbff8], desc[UR60][R148.64], !P2 ;  /* 0xf400800094a07fae */ /* 0x0003e2000d12187c */
[----:B------:R-:W1:Y:S01]  /*3ba50*/  LDC R147, c[0x0][0x230] ;  /* 0x00008c00ff937b82 */ /* 0x000e620000000800 */
[C---:B---3--:R-:W-:Y:S02]  /*3ba60*/  IMAD.WIDE R2, R4.reuse, 0x4, R144 ;  /* 0x0000000404027825 */ /* 0x048fe400078e0290 */
[----:B------:R-:W-:Y:S04]  /*3ba70*/  STL.64 [R1+0x14b0], R152 ;  /* 0x0014b09801007387 */ /* 0x000fe80000100a00 */
[----:B------:R3:W-:Y:S01]  /*3ba80*/  STL.64 [R1+0x14a0], R2 ;  /* 0x0014a00201007387 */ /* 0x0007e20000100a00 */
[----:B------:R-:W3:Y:S03]  /*3ba90*/  LDC R146, c[0x0][0x230] ;  /* 0x00008c00ff927b82 */ /* 0x000ee60000000800 */
[----:B------:R-:W4:Y:S01]  /*3baa0*/  LDL.LU.64 R166, [R1+0x800] ;  /* 0x0008000001a67983 */ /* 0x000f220000300a00 */
[----:B-1----:R-:W-:-:S03]  /*3bab0*/  IMAD.WIDE R148, R4, 0x4, R142 ;  /* 0x0000000404947825 */ /* 0x002fc600078e028e */
[----:B------:R-:W2:Y:S01]  /*3bac0*/  LDL.LU.64 R170, [R1+0x7f8] ;  /* 0x0007f80001aa7983 */ /* 0x000ea20000300a00 */
[----:B------:R-:W-:Y:S01]  /*3bad0*/  IMAD.WIDE R132, R4, 0x4, R132 ;  /* 0x0000000404847825 */ /* 0x000fe200078e0284 */
[----:B------:R-:W1:Y:S02]  /*3bae0*/  LDC R160, c[0x0][0x230] ;  /* 0x00008c00ffa07b82 */ /* 0x000e640000000800 */
[----:B------:R-:W2:Y:S01]  /*3baf0*/  LDL.LU.64 R172, [R1+0x7f0] ;  /* 0x0007f00001ac7983 */ /* 0x000ea20000300a00 */
[----:B------:R-:W-:-:S03]  /*3bb00*/  VIADD R145, R245, 0x100000 ;  /* 0x00100000f5917836 */ /* 0x000fc60000000000 */
[----:B------:R-:W-:Y:S04]  /*3bb10*/  LDGSTS.E [R151+-0x7ff8], desc[UR60][R152.64], !P2 ;  /* 0xf800800098977fae */ /* 0x000fe8000d12187c */
[----:B------:R-:W2:Y:S01]  /*3bb20*/  LDL.LU.64 R174, [R1+0x7e8] ;  /* 0x0007e80001ae7983 */ /* 0x000ea20000300a00 */
[----:B------:R-:W-:-:S03]  /*3bb30*/  IADD3 R144, R245, 0x100000, RZ ;  /* 0x00100000f5907810 */ /* 0x000fc60007ffe0ff */
[----:B------:R3:W-:Y:S01]  /*3bb40*/  LDGSTS.E [R150+-0x3ff8], desc[UR60][R2.64], !P2 ;  /* 0xfc00800002967fae */ /* 0x0007e2000d12187c */
[----:B------:R-:W-:-:S03]  /*3bb50*/  VIADD R143, R245, 0x100000 ;  /* 0x00100000f58f7836 */ /* 0x000fc60000000000 */
[----:B------:R-:W-:Y:S01]  /*3bb60*/  STL.64 [R1+0x1490], R148 ;  /* 0x0014909401007387 */ /* 0x000fe20000100a00 */
[----:B------:R-:W-:-:S03]  /*3bb70*/  VIADD R142, R245, 0x100000 ;  /* 0x00100000f58e7836 */ /* 0x000fc60000000000 */
[----:B------:R1:W-:Y:S01]  /*3bb80*/  STL.64 [R1+0x1420], R140 ;  /* 0x0014208c01007387 */ /* 0x0003e20000100a00 */
[----:B---3--:R-:W-:-:S03]  /*3bb90*/  IMAD.WIDE R2, R4, 0x4, R136 ;  /* 0x0000000404027825 */ /* 0x008fc600078e0288 */
[----:B------:R-:W-:Y:S04]  /*3bba0*/  STL.64 [R1+0x1410], R138 ;  /* 0x0014108a01007387 */ /* 0x000fe80000100a00 */
[----:B------:R3:W-:Y:S04]  /*3bbb0*/  STL.64 [R1+0x1400], R2 ;  /* 0x0014000201007387 */ /* 0x0007e80000100a00 */
[----:B------:R-:W-:Y:S04]  /*3bbc0*/  LDGSTS.E [R145+-0xfff4], desc[UR60][R148.64], !P1 ;  /* 0xf000c00094917fae */ /* 0x000fe8000c92187c */
[----:B------:R-:W2:Y:S04]  /*3bbd0*/  LDL.LU.64 R152, [R1+0x7e0] ;  /* 0x0007e00001987983 */ /* 0x000ea80000300a00 */
[----:B------:R1:W-:Y:S04]  /*3bbe0*/  LDGSTS.E [R144+-0xbff4], desc[UR60][R140.64], !P1 ;  /* 0xf400c0008c907fae */ /* 0x0003e8000c92187c */
[----:B------:R3:W-:Y:S04]  /*3bbf0*/  LDGSTS.E [R143+-0x7ff4], desc[UR60][R138.64], !P1 ;  /* 0xf800c0008a8f7fae */ /* 0x0007e8000c92187c */
[----:B------:R-:W2:Y:S04]  /*3bc00*/  LDL.LU.64 R154, [R1+0x7d8] ;  /* 0x0007d800019a7983 */ /* 0x000ea80000300a00 */
[----:B------:R3:W-:Y:S01]  /*3bc10*/  LDGSTS.E [R142+-0x3ff4], desc[UR60][R2.64], !P1 ;  /* 0xfc00c000028e7fae */ /* 0x0007e2000c92187c */
[----:B------:R-:W-:Y:S01]  /*3bc20*/  IADD3 R136, R162, -0x1aa, RZ ;  /* 0xfffffe56a2887810 */ /* 0x000fe20007ffe0ff */
[----:B------:R-:W-:Y:S01]  /*3bc30*/  VIADD R137, R147, 0xfffffe75 ;  /* 0xfffffe7593897836 */ /* 0x000fe20000000000 */
[----:B-1----:R-:W1:Y:S01]  /*3bc40*/  LDC R141, c[0x0][0x230] ;  /* 0x00008c00ff8d7b82 */ /* 0x002e620000000800 */
[----:B------:R-:W2:Y:S01]  /*3bc50*/  LDL.LU.64 R156, [R1+0x7d0] ;  /* 0x0007d000019c7983 */ /* 0x000ea20000300a00 */
[----:B------:R-:W-:-:S06]  /*3bc60*/  VIADD R140, R146, 0xfffffe7a ;  /* 0xfffffe7a928c7836 */ /* 0x000fcc0000000000 */
[----:B---3--:R-:W3:Y:S01]  /*3bc70*/  LDC R143, c[0x0][0x230] ;  /* 0x00008c00ff8f7b82 */ /* 0x008ee20000000800 */
[----:B------:R-:W3:Y:S01]  /*3bc80*/  LDL.LU.64 R2, [R1+0x7c8] ;  /* 0x0007c80001027983 */ /* 0x000ee20000300a00 */
[----:B------:R-:W-:Y:S02]  /*3bc90*/  ISETP.GE.U32.AND P2, PT, R136, 0x7ffffdd7, PT ;  /* 0x7ffffdd78800780c */ /* 0x000fe40003f46070 */
[----:B------:R-:W-:Y:S01]  /*3bca0*/  IADD3 R136, R165, -0x185, RZ ;  /* 0xfffffe7ba5887810 */ /* 0x000fe20007ffe0ff */
[----:B------:R-:W-:-:S03]  /*3bcb0*/  VIADD R139, R163, 0xfffffe57 ;  /* 0xfffffe57a38b7836 */ /* 0x000fc60000000000 */
[----:B------:R-:W-:Y:S01]  /*3bcc0*/  ISETP.GE.U32.AND P6, PT, R136, 0x7ffffdfc, PT ;  /* 0x7ffffdfc8800780c */ /* 0x000fe20003fc6070 */
[----:B------:R-:W-:Y:S01]  /*3bcd0*/  VIADD R138, R164, 0xfffffe74 ;  /* 0xfffffe74a48a7836 */ /* 0x000fe20000000000 */
[----:B------:R-:W-:Y:S01]  /*3bce0*/  ISETP.GE.U32.AND P1, PT, R139, 0x7ffffdd8, PT ;  /* 0x7ffffdd88b00780c */ /* 0x000fe20003f26070 */
[----:B------:R-:W1:Y:S01]  /*3bcf0*/  LDC R142, c[0x0][0x230] ;  /* 0x00008c00ff8e7b82 */ /* 0x000e620000000800 */
[----:B------:R-:W-:Y:S02]  /*3bd00*/  IADD3 R139, R246, 0x100000, RZ ;  /* 0x00100000f68b7810 */ /* 0x000fe40007ffe0ff */
[----:B------:R-:W-:Y:S01]  /*3bd10*/  ISETP.GE.U32.AND P3, PT, R138, 0x7ffffdf5, PT ;  /* 0x7ffffdf58a00780c */ /* 0x000fe20003f66070 */
[C---:B------:R-:W-:Y:S01]  /*3bd20*/  VIADD R138, R246.reuse, 0x100000 ;  /* 0x00100000f68a7836 */ /* 0x040fe20000000000 */
[----:B------:R-:W-:Y:S01]  /*3bd30*/  ISETP.GE.U32.AND P4, PT, R137, 0x7ffffdf6, PT ;  /* 0x7ffffdf68900780c */ /* 0x000fe20003f86070 */
[----:B------:R-:W-:Y:S01]  /*3bd40*/  VIADD R137, R246, 0x100000 ;  /* 0x00100000f6897836 */ /* 0x000fe20000000000 */
[----:B------:R-:W-:-:S02]  /*3bd50*/  ISETP.GE.U32.AND P5, PT, R140, 0x7ffffdfb, PT ;  /* 0x7ffffdfb8c00780c */ /* 0x000fc40003fa6070 */
[----:B------:R-:W-:Y:S01]  /*3bd60*/  IADD3 R136, R246, 0x100000, RZ ;  /* 0x00100000f6887810 */ /* 0x000fe20007ffe0ff */
[----:B----4-:R-:W-:-:S04]  /*3bd70*/  IMAD.WIDE R150, R4, 0x4, R166 ;  /* 0x0000000404967825 */ /* 0x010fc800078e02a6 */
[C---:B--2---:R-:W-:Y:S01]  /*3bd80*/  IMAD.WIDE R148, R4.reuse, 0x4, R170 ;  /* 0x0000000404947825 */ /* 0x044fe200078e02aa */
[----:B------:R-:W-:Y:S03]  /*3bd90*/  STL.64 [R1+0x13f0], R150 ;  /* 0x0013f09601007387 */ /* 0x000fe60000100a00 */
[C---:B------:R-:W-:Y:S01]  /*3bda0*/  IMAD.WIDE R146, R4.reuse, 0x4, R172 ;  /* 0x0000000404927825 */ /* 0x040fe200078e02ac */
[----:B------:R-:W2:Y:S04]  /*3bdb0*/  LDL.LU.64 R166, [R1+0x7c0] ;  /* 0x0007c00001a67983 */ /* 0x000ea80000300a00 */
[----:B------:R4:W-:Y:S01]  /*3bdc0*/  STL.64 [R1+0x13e8], R148 ;  /* 0x0013e89401007387 */ /* 0x0009e20000100a00 */
[----:B------:R-:W-:-:S03]  /*3bdd0*/  IMAD.WIDE R144, R4, 0x4, R174 ;  /* 0x0000000404907825 */ /* 0x000fc600078e02ae */
[----:B------:R1:W-:Y:S04]  /*3bde0*/  STL.64 [R1+0x13e0], R146 ;  /* 0x0013e09201007387 */ /* 0x0003e80000100a00 */
[----:B------:R1:W-:Y:S04]  /*3bdf0*/  STL.64 [R1+0x13d8], R144 ;  /* 0x0013d89001007387 */ /* 0x0003e80000100a00 */
[----:B------:R-:W-:Y:S04]  /*3be00*/  LDGSTS.E [R139+-0x40000], desc[UR60][R150.64], !P6 ;  /* 0xc0000000968b7fae */ /* 0x000fe8000f12187c */
[----:B------:R-:W2:Y:S04]  /*3be10*/  LDL.LU.64 R170, [R1+0x7b8] ;  /* 0x0007b80001aa7983 */ /* 0x000ea80000300a00 */
[----:B------:R4:W-:Y:S04]  /*3be20*/  LDGSTS.E [R138+-0x3c000], desc[UR60][R148.64], !P6 ;  /* 0xc4000000948a7fae */ /* 0x0009e8000f12187c */
[----:B------:R-:W2:Y:S04]  /*3be30*/  LDL.LU.64 R172, [R1+0x7b0] ;  /* 0x0007b00001ac7983 */ /* 0x000ea80000300a00 */
[----:B------:R-:W2:Y:S01]  /*3be40*/  LDL.LU.64 R174, [R1+0x7a8] ;  /* 0x0007a80001ae7983 */ /* 0x000ea20000300a00 */
[----:B----4-:R-:W-:-:S03]  /*3be50*/  IMAD.WIDE R148, R4, 0x4, R152 ;  /* 0x0000000404947825 */ /* 0x010fc600078e0298 */
[----:B------:R1:W-:Y:S04]  /*3be60*/  LDGSTS.E [R137+-0x38000], desc[UR60][R146.64], !P6 ;  /* 0xc800000092897fae */ /* 0x0003e8000f12187c */
[----:B------:R4:W-:Y:S04]  /*3be70*/  LDGSTS.E [R136+-0x34000], desc[UR60][R144.64], !P6 ;  /* 0xcc00000090887fae */ /* 0x0009e8000f12187c */
[----:B------:R-:W-:Y:S01]  /*3be80*/  STL.64 [R1+0x13d0], R148 ;  /* 0x0013d09401007387 */ /* 0x000fe20000100a00 */
[----:B-1----:R-:W-:-:S03]  /*3be90*/  IMAD.WIDE R146, R4, 0x4, R154 ;  /* 0x0000000404927825 */ /* 0x002fc600078e029a */
[----:B------:R-:W2:Y:S01]  /*3bea0*/  LDL.LU.64 R152, [R1+0x7a0] ;  /* 0x0007a00001987983 */ /* 0x000ea20000300a00 */
[----:B----4-:R-:W-:-:S03]  /*3beb0*/  IMAD.WIDE R144, R4, 0x4, R156 ;  /* 0x0000000404907825 */ /* 0x010fc600078e029c */
[----:B------:R-:W-:Y:S01]  /*3bec0*/  STL.64 [R1+0x13c8], R146 ;  /* 0x0013c89201007387 */ /* 0x000fe20000100a00 */
[----:B---3--:R-:W-:-:S03]  /*3bed0*/  IMAD.WIDE R2, R4, 0x4, R2 ;  /* 0x0000000404027825 */ /* 0x008fc600078e0202 */
[----:B------:R-:W-:Y:S04]  /*3bee0*/  STL.64 [R1+0x13c0], R144 ;  /* 0x0013c09001007387 */ /* 0x000fe80000100a00 */
[----:B------:R1:W-:Y:S04]  /*3bef0*/  LDGSTS.E [R139+-0x3fffc], desc[UR60][R148.64], !P5 ;  /* 0xc0004000948b7fae */ /* 0x0003e8000e92187c */
[----:B------:R3:W-:Y:S04]  /*3bf00*/  LDGSTS.E [R138+-0x3bffc], desc[UR60][R146.64], !P5 ;  /* 0xc4004000928a7fae */ /* 0x0007e8000e92187c */
[----:B------:R4:W-:Y:S04]  /*3bf10*/  STL.64 [R1+0x13b8], R2 ;  /* 0x0013b80201007387 */ /* 0x0009e80000100a00 */
[----:B------:R3:W-:Y:S04]  /*3bf20*/  LDGSTS.E [R137+-0x37ffc], desc[UR60][R144.64], !P5 ;  /* 0xc800400090897fae */ /* 0x0007e8000e92187c */
[----:B------:R-:W3:Y:S04]  /*3bf30*/  LDL.LU.64 R154, [R1+0x798] ;  /* 0x00079800019a7983 */ /* 0x000ee80000300a00 */
[----:B------:R-:W3:Y:S04]  /*3bf40*/  LDL.LU.64 R156, [R1+0x790] ;  /* 0x00079000019c7983 */ /* 0x000ee80000300a00 */
[----:B------:R-:W-:Y:S04]  /*3bf50*/  LDGSTS.E [R136+-0x33ffc], desc[UR60][R2.64], !P5 ;  /* 0xcc00400002887fae */ /* 0x000fe8000e92187c */
[----:B----4-:R-:W4:Y:S01]  /*3bf60*/  LDL.LU.64 R2, [R1+0x788] ;  /* 0x0007880001027983 */ /* 0x010f220000300a00 */
[----:B------:R-:W-:-:S02]  /*3bf70*/  VIADD R140, R141, 0xfffffe79 ;  /* 0xfffffe798d8c7836 */ /* 0x000fc40000000000 */
[----:B------:R-:W4:Y:S03]  /*3bf80*/  LDC R141, c[0x0][0x230] ;  /* 0x00008c00ff8d7b82 */ /* 0x000f260000000800 */
[----:B------:R-:W-:Y:S01]  /*3bf90*/  ISETP.GE.U32.AND P6, PT, R140, 0x7ffffdfa, PT ;  /* 0x7ffffdfa8c00780c */ /* 0x000fe20003fc6070 */
[----:B------:R-:W-:-:S04]  /*3bfa0*/  VIADD R140, R143, 0xfffffe78 ;  /* 0xfffffe788f8c7836 */ /* 0x000fc80000000000 */
[----:B------:R-:W4:Y:S01]  /*3bfb0*/  LDC R143, c[0x0][0x230] ;  /* 0x00008c00ff8f7b82 */ /* 0x000f220000000800 */
[----:B------:R-:W-:Y:S01]  /*3bfc0*/  ISETP.GE.U32.AND P5, PT, R140, 0x7ffffdf9, PT ;  /* 0x7ffffdf98c00780c */ /* 0x000fe20003fa6070 */
[----:B--2---:R-:W-:-:S05]  /*3bfd0*/  IMAD.WIDE R150, R4, 0x4, R166 ;  /* 0x0000000404967825 */ /* 0x004fca00078e02a6 */
[----:B------:R-:W-:Y:S04]  /*3bfe0*/  STL.64 [R1+0x13b0], R150 ;  /* 0x0013b09601007387 */ /* 0x000fe80000100a00 */
[----:B------:R-:W2:Y:S04]  /*3bff0*/  LDL.LU.64 R166, [R1+0x4e8] ;  /* 0x0004e80001a67983 */ /* 0x000ea80000300a00 */
[----:B------:R-:W-:Y:S01]  /*3c000*/  LDGSTS.E [R139+-0x3fff8], desc[UR60][R150.64], !P6 ;  /* 0xc0008000968b7fae */ /* 0x000fe2000f12187c */
[----:B-1----:R-:W-:-:S04]  /*3c010*/  IMAD.WIDE R148, R4, 0x4, R170 ;  /* 0x0000000404947825 */ /* 0x002fc800078e02aa */
[C---:B---3--:R-:W-:Y:S01]  /*3c020*/  IMAD.WIDE R146, R4.reuse, 0x4, R172 ;  /* 0x0000000404927825 */ /* 0x048fe200078e02ac */
[----:B------:R1:W-:Y:S03]  /*3c030*/  STL.64 [R1+0x13a8], R148 ;  /* 0x0013a89401007387 */ /* 0x0003e60000100a00 */
[C---:B------:R-:W-:Y:S01]  /*3c040*/  IMAD.WIDE R144, R4.reuse, 0x4, R174 ;  /* 0x0000000404907825 */ /* 0x040fe200078e02ae */
[----:B------:R3:W-:Y:S04]  /*3c050*/  STL.64 [R1+0x13a0], R146 ;  /* 0x0013a09201007387 */ /* 0x0007e80000100a00 */
[----:B------:R3:W-:Y:S04]  /*3c060*/  STL.64 [R1+0x1398], R144 ;  /* 0x0013989001007387 */ /* 0x0007e80000100a00 */
[----:B------:R-:W2:Y:S04]  /*3c070*/  LDL.LU.64 R170, [R1+0x4e0] ;  /* 0x0004e00001aa7983 */ /* 0x000ea80000300a00 */
[----:B------:R1:W-:Y:S04]  /*3c080*/  LDGSTS.E [R138+-0x3bff8], desc[UR60][R148.64], !P6 ;  /* 0xc4008000948a7fae */ /* 0x0003e8000f12187c */
[----:B------:R-:W2:Y:S04]  /*3c090*/  LDL.LU.64 R172, [R1+0x4d8] ;  /* 0x0004d80001ac7983 */ /* 0x000ea80000300a00 */
[----:B------:R-:W2:Y:S01]  /*3c0a0*/  LDL.LU.64 R174, [R1+0x4d0] ;  /* 0x0004d00001ae7983 */ /* 0x000ea20000300a00 */
[----:B-1----:R-:W-:-:S03]  /*3c0b0*/  IMAD.WIDE R148, R4, 0x4, R152 ;  /* 0x0000000404947825 */ /* 0x002fc600078e0298 */
[----:B------:R3:W-:Y:S04]  /*3c0c0*/  LDGSTS.E [R137+-0x37ff8], desc[UR60][R146.64], !P6 ;  /* 0xc800800092897fae */ /* 0x0007e8000f12187c */
[----:B------:R1:W-:Y:S04]  /*3c0d0*/  LDGSTS.E [R136+-0x33ff8], desc[UR60][R144.64], !P6 ;  /* 0xcc00800090887fae */ /* 0x0003e8000f12187c */
[----:B------:R-:W-:Y:S04]  /*3c0e0*/  STL.64 [R1+0x1390], R148 ;  /* 0x0013909401007387 */ /* 0x000fe80000100a00 */
[----:B------:R-:W2:Y:S04]  /*3c0f0*/  LDL.LU.64 R152, [R1+0x4c8] ;  /* 0x0004c80001987983 */ /* 0x000ea80000300a00 */
[----:B------:R2:W-:Y:S01]  /*3c100*/  LDGSTS.E [R139+-0x3fff4], desc[UR60][R148.64], !P5 ;  /* 0xc000c000948b7fae */ /* 0x0005e2000e92187c */
[----:B---3--:R-:W-:-:S04]  /*3c110*/  IMAD.WIDE R146, R4, 0x4, R154 ;  /* 0x0000000404927825 */ /* 0x008fc800078e029a */
[C---:B-1----:R-:W-:Y:S01]  /*3c120*/  IMAD.WIDE R144, R4.reuse, 0x4, R156 ;  /* 0x0000000404907825 */ /* 0x042fe200078e029c */
[----:B------:R-:W-:Y:S04]  /*3c130*/  STL.64 [R1+0x1388], R146 ;  /* 0x0013889201007387 */ /* 0x000fe80000100a00 */
[----:B------:R-:W-:Y:S04]  /*3c140*/  STL.64 [R1+0x1380], R144 ;  /* 0x0013809001007387 */ /* 0x000fe80000100a00 */
[----:B------:R1:W-:Y:S04]  /*3c150*/  LDGSTS.E [R138+-0x3bff4], desc[UR60][R146.64], !P5 ;  /* 0xc400c000928a7fae */ /* 0x0003e8000e92187c */
[----:B------:R3:W-:Y:S01]  /*3c160*/  LDGSTS.E [R137+-0x37ff4], desc[UR60][R144.64], !P5 ;  /* 0xc800c00090897fae */ /* 0x0007e2000e92187c */
[----:B----4-:R-:W-:-:S05]  /*3c170*/  IMAD.WIDE R2, R4, 0x4, R2 ;  /* 0x0000000404027825 */ /* 0x010fca00078e0202 */
[----:B------:R4:W-:Y:S04]  /*3c180*/  STL.64 [R1+0x1378], R2 ;  /* 0x0013780201007387 */ /* 0x0009e80000100a00 */
[----:B------:R-:W3:Y:S04]  /*3c190*/  LDL.LU.64 R154, [R1+0x4c0] ;  /* 0x0004c000019a7983 */ /* 0x000ee80000300a00 */
[----:B------:R-:W3:Y:S04]  /*3c1a0*/  LDL.LU.64 R156, [R1+0x4b8] ;  /* 0x0004b800019c7983 */ /* 0x000ee80000300a00 */
[----:B------:R-:W-:Y:S04]  /*3c1b0*/  LDGSTS.E [R136+-0x33ff4], desc[UR60][R2.64], !P5 ;  /* 0xcc00c00002887fae */ /* 0x000fe8000e92187c */
[----:B----4-:R-:W4:Y:S01]  /*3c1c0*/  LDL.LU.64 R2, [R1+0x4b0] ;  /* 0x0004b00001027983 */ /* 0x010f220000300a00 */
[----:B------:R-:W-:-:S02]  /*3c1d0*/  IADD3 R140, R142, -0x1a5, RZ ;  /* 0xfffffe5b8e8c7810 */ /* 0x000fc40007ffe0ff */
[----:B------:R-:W4:Y:S02]  /*3c1e0*/  LDC R142, c[0x0][0x230] ;  /* 0x00008c00ff8e7b82 */ /* 0x000f240000000800 */
[----:B------:R-:W-:Y:S01]  /*3c1f0*/  ISETP.GE.U32.AND P6, PT, R140, 0x7ffffddc, PT ;  /* 0x7ffffddc8c00780c */ /* 0x000fe20003fc6070 */
[----:B------:R-:W-:-:S05]  /*3c200*/  VIADD R140, R141, 0xfffffe5a ;  /* 0xfffffe5a8d8c7836 */ /* 0x000fca0000000000 */
[----:B------:R-:W-:Y:S01]  /*3c210*/  ISETP.GE.U32.AND P5, PT, R140, 0x7ffffddb, PT ;  /* 0x7ffffddb8c00780c */ /* 0x000fe20003fa6070 */
[C---:B--2---:R-:W-:Y:S01]  /*3c220*/  IMAD.WIDE R150, R4.reuse, 0x4, R166 ;  /* 0x0000000404967825 */ /* 0x044fe200078e02a6 */
[----:B------:R-:W2:Y:S04]  /*3c230*/  LDC R141, c[0x0][0x230] ;  /* 0x00008c00ff8d7b82 */ /* 0x000ea80000000800 */
[----:B------:R-:W-:Y:S04]  /*3c240*/  STL.64 [R1+0x1370], R150 ;  /* 0x0013709601007387 */ /* 0x000fe80000100a00 */
[----:B------:R-:W2:Y:S04]  /*3c250*/  LDL.LU.64 R166, [R1+0x4a8] ;  /* 0x0004a80001a67983 */ /* 0x000ea80000300a00 */
[----:B------:R-:W-:Y:S01]  /*3c260*/  LDGSTS.E [R139+-0x30000], desc[UR60][R150.64], !P6 ;  /* 0xd0000000968b7fae */ /* 0x000fe2000f12187c */
[----:B------:R-:W-:-:S04]  /*3c270*/  IMAD.WIDE R148, R4, 0x4, R170 ;  /* 0x0000000404947825 */ /* 0x000fc800078e02aa */
[C---:B-1----:R-:W-:Y:S01]  /*3c280*/  IMAD.WIDE R146, R4.reuse, 0x4, R172 ;  /* 0x0000000404927825 */ /* 0x042fe200078e02ac */
[----:B------:R1:W-:Y:S03]  /*3c290*/  STL.64 [R1+0x1340], R148 ;  /* 0x0013409401007387 */ /* 0x0003e60000100a00 */
[C---:B---3--:R-:W-:Y:S01]  /*3c2a0*/  IMAD.WIDE R144, R4.reuse, 0x4, R174 ;  /* 0x0000000404907825 */ /* 0x048fe200078e02ae */
        /* <DEDUP_REMOVED lines=24> */
[----:B------:R-:W-:-:S02]  /*3c430*/  VIADD R140, R143, 0xfffffe59 ;  /* 0xfffffe598f8c7836 */ /* 0x000fc40000000000 */
[----:B------:R-:W4:Y:S03]  /*3c440*/  LDC R143, c[0x0][0x230] ;  /* 0x00008c00ff8f7b82 */ /* 0x000f260000000800 */
[----:B------:R-:W-:Y:S02]  /*3c450*/  ISETP.GE.U32.AND P6, PT, R140, 0x7ffffdda, PT ;  /* 0x7ffffdda8c00780c */ /* 0x000fe40003fc6070 */
[----:B------:R-:W-:-:S03]  /*3c460*/  IADD3 R140, R142, -0x1a8, RZ ;  /* 0xfffffe588e8c7810 */ /* 0x000fc60007ffe0ff */
[----:B------:R-:W4:Y:S01]  /*3c470*/  LDC R142, c[0x0][0x230] ;  /* 0x00008c00ff8e7b82 */ /* 0x000f220000000800 */
[----:B------:R-:W-:Y:S01]  /*3c480*/  ISETP.GE.U32.AND P5, PT, R140, 0x7ffffdd9, PT ;  /* 0x7ffffdd98c00780c */ /* 0x000fe20003fa6070 */
[----:B--2---:R-:W-:-:S05]  /*3c490*/  IMAD.WIDE R150, R4, 0x4, R166 ;  /* 0x0000000404967825 */ /* 0x004fca00078e02a6 */
        /* <DEDUP_REMOVED lines=33> */
[----:B------:R-:W-:Y:S01]  /*3c6b0*/  ISETP.GE.U32.AND P6, PT, R140, 0x7ffffdbc, PT ;  /* 0x7ffffdbc8c00780c */ /* 0x000fe20003fc6070 */
[----:B--2---:R-:W-:-:S05]  /*3c6c0*/  IMAD.WIDE R150, R4, 0x4, R166 ;  /* 0x0000000404967825 */ /* 0x004fca00078e02a6 */
[----:B------:R2:W-:Y:S04]  /*3c6d0*/  STL.64 [R1+0x12a0], R150 ;  /* 0x0012a09601007387 */ /* 0x0005e80000100a00 */
[----:B------:R-:W4:Y:S04]  /*3c6e0*/  LDL.LU.64 R166, [R1+0x1a8] ;  /* 0x0001a80001a67983 */ /* 0x000f280000300a00 */
[----:B------:R2:W-:Y:S01]  /*3c6f0*/  LDGSTS.E [R139+-0x20000], desc[UR60][R150.64], !P6 ;  /* 0xe0000000968b7fae */ /* 0x0005e2000f12187c */
[----:B------:R-:W-:-:S04]  /*3c700*/  IMAD.WIDE R148, R4, 0x4, R170 ;  /* 0x0000000404947825 */ /* 0x000fc800078e02aa */
[C---:B-1----:R-:W-:Y:S01]  /*3c710*/  IMAD.WIDE R146, R4.reuse, 0x4, R172 ;  /* 0x0000000404927825 */ /* 0x042fe200078e02ac */
[----:B------:R1:W-:Y:S03]  /*3c720*/  STL.64 [R1+0x1298], R148 ;  /* 0x0012989401007387 */ /* 0x0003e60000100a00 */
[C---:B---3--:R-:W-:Y:S01]  /*3c730*/  IMAD.WIDE R144, R4.reuse, 0x4, R174 ;  /* 0x0000000404907825 */ /* 0x048fe200078e02ae */
[----:B------:R3:W-:Y:S04]  /*3c740*/  STL.64 [R1+0x1290], R146 ;  /* 0x0012909201007387 */ /* 0x0007e80000100a00 */
[----:B------:R4:W-:Y:S04]  /*3c750*/  STL.64 [R1+0x1288], R144 ;  /* 0x0012889001007387 */ /* 0x0009e80000100a00 */
[----:B------:R-:W4:Y:S04]  /*3c760*/  LDL.LU.64 R170, [R1+0x1a0] ;  /* 0x0001a00001aa7983 */ /* 0x000f280000300a00 */
[----:B------:R-:W4:Y:S04]  /*3c770*/  LDL.LU.64 R172, [R1+0x198] ;  /* 0x0001980001ac7983 */ /* 0x000f280000300a00 */
[----:B------:R-:W4:Y:S01]  /*3c780*/  LDL.LU.64 R174, [R1+0x190] ;  /* 0x0001900001ae7983 */ /* 0x000f220000300a00 */
[----:B--2---:R-:W-:-:S03]  /*3c790*/  IMAD.WIDE R150, R4, 0x4, R152 ;  /* 0x0000000404967825 */ /* 0x004fc600078e0298 */
[----:B------:R1:W-:Y:S04]  /*3c7a0*/  LDGSTS.E [R138+-0x1c000], desc[UR60][R148.64], !P6 ;  /* 0xe4000000948a7fae */ /* 0x0003e8000f12187c */
[----:B------:R3:W-:Y:S04]  /*3c7b0*/  LDGSTS.E [R137+-0x18000], desc[UR60][R146.64], !P6 ;  /* 0xe800000092897fae */ /* 0x0007e8000f12187c */
[----:B------:R-:W2:Y:S04]  /*3c7c0*/  LDL.LU.64 R152, [R1+0x188] ;  /* 0x0001880001987983 */ /* 0x000ea80000300a00 */
[----:B------:R4:W-:Y:S04]  /*3c7d0*/  STL.64 [R1+0x1280], R150 ;  /* 0x0012809601007387 */ /* 0x0009e80000100a00 */
[----:B------:R4:W-:Y:S01]  /*3c7e0*/  LDGSTS.E [R136+-0x14000], desc[UR60][R144.64], !P6 ;  /* 0xec00000090887fae */ /* 0x0009e2000f12187c */
[----:B-1----:R-:W-:-:S03]  /*3c7f0*/  IMAD.WIDE R148, R4, 0x4, R154 ;  /* 0x0000000404947825 */ /* 0x002fc600078e029a */
[----:B------:R-:W2:Y:S01]  /*3c800*/  LDL.LU.64 R154, [R1+0x180] ;  /* 0x00018000019a7983 */ /* 0x000ea20000300a00 */
[----:B---3--:R-:W-:-:S03]  /*3c810*/  IMAD.WIDE R146, R4, 0x4, R156 ;  /* 0x0000000404927825 */ /* 0x008fc600078e029c */
[----:B------:R1:W-:Y:S04]  /*3c820*/  STL.64 [R1+0x1278], R148 ;  /* 0x0012789401007387 */ /* 0x0003e80000100a00 */
[----:B------:R-:W3:Y:S04]  /*3c830*/  LDL.LU.64 R156, [R1+0x178] ;  /* 0x00017800019c7983 */ /* 0x000ee80000300a00 */
[----:B------:R1:W-:Y:S01]  /*3c840*/  STL.64 [R1+0x1270], R146 ;  /* 0x0012709201007387 */ /* 0x0003e20000100a00 */
[----:B----4-:R-:W-:-:S03]  /*3c850*/  IMAD.WIDE R144, R4, 0x4, R2 ;  /* 0x0000000404907825 */ /* 0x010fc600078e0202 */
[----:B------:R-:W4:Y:S01]  /*3c860*/  LDL.LU.64 R2, [R1+0x170] ;  /* 0x0001700001027983 */ /* 0x000f220000300a00 */
[----:B------:R-:W-:Y:S02]  /*3c870*/  VIADD R140, R143, 0xfffffe3a ;  /* 0xfffffe3a8f8c7836 */ /* 0x000fe40000000000 */
[----:B------:R-:W1:Y:S03]  /*3c880*/  LDC R143, c[0x0][0x230] ;  /* 0x00008c00ff8f7b82 */ /* 0x000e660000000800 */
[----:B------:R-:W-:Y:S02]  /*3c890*/  ISETP.GE.U32.AND P5, PT, R140, 0x7ffffdbb, PT ;  /* 0x7ffffdbb8c00780c */ /* 0x000fe40003fa6070 */
[----:B------:R-:W-:-:S03]  /*3c8a0*/  IADD3 R140, R142, -0x1c7, RZ ;  /* 0xfffffe398e8c7810 */ /* 0x000fc60007ffe0ff */
[----:B------:R-:W3:Y:S01]  /*3c8b0*/  LDC R142, c[0x0][0x230] ;  /* 0x00008c00ff8e7b82 */ /* 0x000ee20000000800 */
[----:B------:R-:W-:Y:S01]  /*3c8c0*/  ISETP.GE.U32.AND P6, PT, R140, 0x7ffffdba, PT ;  /* 0x7ffffdba8c00780c */ /* 0x000fe20003fc6070 */
[----:B------:R-:W-:-:S06]  /*3c8d0*/  VIADD R140, R141, 0xfffffe38 ;  /* 0xfffffe388d8c7836 */ /* 0x000fcc0000000000 */
[----:B------:R1:W-:Y:S01]  /*3c8e0*/  LDGSTS.E [R139+-0x1fffc], desc[UR60][R150.64], !P5 ;  /* 0xe0004000968b7fae */ /* 0x0003e2000e92187c */
[----:B------:R-:W4:Y:S03]  /*3c8f0*/  LDC R141, c[0x0][0x230] ;  /* 0x00008c00ff8d7b82 */ /* 0x000f260000000800 */
[----:B------:R1:W-:Y:S04]  /*3c900*/  LDGSTS.E [R138+-0x1bffc], desc[UR60][R148.64], !P5 ;  /* 0xe4004000948a7fae */ /* 0x0003e8000e92187c */
[----:B------:R1:W-:Y:S04]  /*3c910*/  LDGSTS.E [R137+-0x17ffc], desc[UR60][R146.64], !P5 ;  /* 0xe800400092897fae */ /* 0x0003e8000e92187c */
[----:B------:R1:W-:Y:S01]  /*3c920*/  LDGSTS.E [R136+-0x13ffc], desc[UR60][R144.64], !P5 ;  /* 0xec00400090887fae */ /* 0x0003e2000e92187c */
[----:B------:R-:W-:Y:S01]  /*3c930*/  ISETP.GE.U32.AND P5, PT, R140, 0x7ffffdb9, PT ;  /* 0x7ffffdb98c00780c */ /* 0x000fe20003fa6070 */
[----:B-1----:R-:W-:-:S02]  /*3c940*/  VIADD R140, R143, 0xfffffe1b ;  /* 0xfffffe1b8f8c7836 */ /* 0x002fc40000000000 */
[----:B------:R1:W-:Y:S01]  /*3c950*/  STL.64 [R1+0x1230], R144 ;  /* 0x0012309001007387 */ /* 0x0003e20000100a00 */
[----:B------:R-:W-:-:S04]  /*3c960*/  IMAD.WIDE R130, R4, 0x4, R130 ;  /* 0x0000000404827825 */ /* 0x000fc800078e0282 */
[----:B------:R-:W-:-:S04]  /*3c970*/  IMAD.WIDE R124, R4, 0x4, R124 ;  /* 0x00000004047c7825 */ /* 0x000fc800078e027c */
[----:B------:R-:W-:-:S04]  /*3c980*/  IMAD.WIDE R122, R4, 0x4, R122 ;  /* 0x00000004047a7825 */ /* 0x000fc800078e027a */
[----:B------:R-:W-:-:S04]  /*3c990*/  IMAD.WIDE R114, R4, 0x4, R114 ;  /* 0x0000000404727825 */ /* 0x000fc800078e0272 */
[----:B------:R-:W-:-:S04]  /*3c9a0*/  IMAD.WIDE R112, R4, 0x4, R112 ;  /* 0x0000000404707825 */ /* 0x000fc800078e0270 */
[----:B------:R-:W-:-:S05]  /*3c9b0*/  IMAD.WIDE R150, R4, 0x4, R166 ;  /* 0x0000000404967825 */ /* 0x000fca00078e02a6 */
[----:B------:R-:W-:Y:S04]  /*3c9c0*/  LDGSTS.E [R139+-0x1fff8], desc[UR60][R150.64], !P6 ;  /* 0xe0008000968b7fae */ /* 0x000fe8000f12187c */
[----:B------:R-:W-:Y:S01]  /*3c9d0*/  STL.64 [R1+0x1218], R150 ;  /* 0x0012189601007387 */ /* 0x000fe20000100a00 */
[----:B------:R-:W-:-:S04]  /*3c9e0*/  IMAD.WIDE R148, R4, 0x4, R170 ;  /* 0x0000000404947825 */ /* 0x000fc800078e02aa */
[C---:B------:R-:W-:Y:S01]  /*3c9f0*/  IMAD.WIDE R146, R4.reuse, 0x4, R172 ;  /* 0x0000000404927825 */ /* 0x040fe200078e02ac */
[----:B------:R2:W-:Y:S03]  /*3ca00*/  LDGSTS.E [R138+-0x1bff8], desc[UR60][R148.64], !P6 ;  /* 0xe4008000948a7fae */ /* 0x0005e6000f12187c */
[C---:B-1----:R-:W-:Y:S01]  /*3ca10*/  IMAD.WIDE R144, R4.reuse, 0x4, R174 ;  /* 0x0000000404907825 */ /* 0x042fe200078e02ae */
[----:B------:R2:W-:Y:S04]  /*3ca20*/  STL.64 [R1+0x1208], R148 ;  /* 0x0012089401007387 */ /* 0x0005e80000100a00 */
[----:B------:R-:W-:Y:S04]  /*3ca30*/  LDGSTS.E [R137+-0x17ff8], desc[UR60][R146.64], !P6 ;  /* 0xe800800092897fae */ /* 0x000fe8000f12187c */
[----:B------:R1:W-:Y:S04]  /*3ca40*/  STL.64 [R1+0x11e8], R146 ;  /* 0x0011e89201007387 */ /* 0x0003e80000100a00 */
[----:B------:R-:W-:Y:S01]  /*3ca50*/  LDGSTS.E [R136+-0x13ff8], desc[UR60][R144.64], !P6 ;  /* 0xec00800090887fae */ /* 0x000fe2000f12187c */
[----:B--2---:R-:W-:Y:S01]  /*3ca60*/  IMAD.WIDE R148, R4, 0x4, R152 ;  /* 0x0000000404947825 */ /* 0x004fe200078e0298 */
[----:B------:R-:W-:-:S02]  /*3ca70*/  ISETP.GE.U32.AND P6, PT, R140, 0x7ffffd9c, PT ;  /* 0x7ffffd9c8c00780c */ /* 0x000fc40003fc6070 */
[----:B------:R3:W-:Y:S04]  /*3ca80*/  STL.64 [R1+0x11d8], R144 ;  /* 0x0011d89001007387 */ /* 0x0007e80000100a00 */
[----:B------:R2:W-:Y:S04]  /*3ca90*/  LDGSTS.E [R139+-0x1fff4], desc[UR60][R148.64], !P5 ;  /* 0xe000c000948b7fae */ /* 0x0005e8000e92187c */
[----:B------:R-:W-:Y:S01]  /*3caa0*/  STL.64 [R1+0x11c0], R148 ;  /* 0x0011c09401007387 */ /* 0x000fe20000100a00 */
[----:B--2---:R-:W2:Y:S01]  /*3cab0*/  LDC R139, c[0x0][0x230] ;  /* 0x00008c00ff8b7b82 */ /* 0x004ea20000000800 */
[----:B-1----:R-:W-:-:S05]  /*3cac0*/  IMAD.WIDE R146, R4, 0x4, R154 ;  /* 0x0000000404927825 */ /* 0x002fca00078e029a */
[----:B------:R1:W-:Y:S01]  /*3cad0*/  LDGSTS.E [R138+-0x1bff4], desc[UR60][R146.64], !P5 ;  /* 0xe400c000928a7fae */ /* 0x0003e2000e92187c */
[----:B---3--:R-:W-:-:S03]  /*3cae0*/  IMAD.WIDE R144, R4, 0x4, R156 ;  /* 0x0000000404907825 */ /* 0x008fc600078e029c */
[----:B------:R-:W-:Y:S04]  /*3caf0*/  STL.64 [R1+0x1198], R146 ;  /* 0x0011989201007387 */ /* 0x000fe80000100a00 */
[----:B------:R3:W-:Y:S01]  /*3cb00*/  STL.64 [R1+0x1160], R144 ;  /* 0x0011609001007387 */ /* 0x0007e20000100a00 */
[----:B-1----:R-:W-:-:S03]  /*3cb10*/  IADD3 R138, R142, -0x1e6, RZ ;  /* 0xfffffe1a8e8a7810 */ /* 0x002fc60007ffe0ff */
[----:B------:R3:W-:Y:S01]  /*3cb20*/  LDGSTS.E [R137+-0x17ff4], desc[UR60][R144.64], !P5 ;  /* 0xe800c00090897fae */ /* 0x0007e2000e92187c */
[----:B----4-:R-:W-:-:S05]  /*3cb30*/  IMAD.WIDE R2, R4, 0x4, R2 ;  /* 0x0000000404027825 */ /* 0x010fca00078e0202 */
[----:B------:R1:W-:Y:S01]  /*3cb40*/  LDGSTS.E [R136+-0x13ff4], desc[UR60][R2.64], !P5 ;  /* 0xec00c00002887fae */ /* 0x0003e2000e92187c */
[----:B------:R-:W-:Y:S01]  /*3cb50*/  ISETP.GE.U32.AND P5, PT, R138, 0x7ffffd9b, PT ;  /* 0x7ffffd9b8a00780c */ /* 0x000fe20003fa6070 */
[----:B---3--:R-:W-:Y:S02]  /*3cb60*/  IMAD.WIDE R144, R4, 0x4, R134 ;  /* 0x0000000404907825 */ /* 0x008fe400078e0286 */
[----:B------:R1:W-:Y:S02]  /*3cb70*/  STL.64 [R1+0x1158], R2 ;  /* 0x0011580201007387 */ /* 0x0003e40000100a00 */
[C---:B------:R-:W-:Y:S02]  /*3cb80*/  VIADD R135, R246.reuse, 0x100000 ;  /* 0x00100000f6877836 */ /* 0x040fe40000000000 */
[----:B------:R3:W-:Y:S01]  /*3cb90*/  STL.64 [R1+0x1148], R144 ;  /* 0x0011489001007387 */ /* 0x0007e20000100a00 */
[----:B------:R-:W-:-:S03]  /*3cba0*/  VIADD R134, R246, 0x100000 ;  /* 0x00100000f6867836 */ /* 0x000fc60000000000 */
[----:B------:R3:W-:Y:S01]  /*3cbb0*/  LDGSTS.E [R137+-0x10000], desc[UR60][R144.64], !P6 ;  /* 0xf000000090897fae */ /* 0x0007e2000f12187c */
[----:B-1----:R-:W-:-:S03]  /*3cbc0*/  IMAD.WIDE R2, R4, 0x4, R128 ;  /* 0x0000000404027825 */ /* 0x002fc600078e0280 */
[----:B------:R1:W-:Y:S04]  /*3cbd0*/  STL.64 [R1+0x1140], R132 ;  /* 0x0011408401007387 */ /* 0x0003e80000100a00 */
[----:B------:R1:W-:Y:S01]  /*3cbe0*/  LDGSTS.E [R136+-0xc000], desc[UR60][R132.64], !P6 ;  /* 0xf400000084887fae */ /* 0x0003e2000f12187c */
[----:B------:R-:W-:Y:S02]  /*3cbf0*/  VIADD R129, R246, 0x100000 ;  /* 0x00100000f6817836 */ /* 0x000fe40000000000 */
[----:B------:R-:W-:Y:S01]  /*3cc00*/  IMAD.WIDE R108, R4, 0x4, R108 ;  /* 0x00000004046c7825 */ /* 0x000fe200078e026c */
[----:B------:R4:W-:Y:S01]  /*3cc10*/  STL.64 [R1+0x1138], R130 ;  /* 0x0011388201007387 */ /* 0x0009e20000100a00 */
[----:B---3--:R-:W3:Y:S03]  /*3cc20*/  LDC R144, c[0x0][0x230] ;  /* 0x00008c00ff907b82 */ /* 0x008ee60000000800 */
[----:B------:R4:W-:Y:S01]  /*3cc30*/  LDGSTS.E [R135+-0x8000], desc[UR60][R130.64], !P6 ;  /* 0xf800000082877fae */ /* 0x0009e2000f12187c */
[----:B------:R-:W-:-:S02]  /*3cc40*/  VIADD R128, R246, 0x100000 ;  /* 0x00100000f6807836 */ /* 0x000fc40000000000 */
[----:B-1----:R-:W-:Y:S01]  /*3cc50*/  IMAD.WIDE R132, R4, 0x4, R126 ;  /* 0x0000000404847825 */ /* 0x002fe200078e027e */
[----:B------:R1:W-:Y:S01]  /*3cc60*/  LDGSTS.E [R134+-0x4000], desc[UR60][R2.64], !P6 ;  /* 0xfc00000002867fae */ /* 0x0003e2000f12187c */
[C---:B------:R-:W-:Y:S01]  /*3cc70*/  IADD3 R127, R246.reuse, 0x100000, RZ ;  /* 0x00100000f67f7810 */ /* 0x040fe20007ffe0ff */
[----:B------:R-:W3:Y:S01]  /*3cc80*/  LDC R136, c[0x0][0x230] ;  /* 0x00008c00ff887b82 */ /* 0x000ee20000000800 */
[----:B----4-:R-:W-:Y:S01]  /*3cc90*/  IADD3 R130, R141, -0x1e7, RZ ;  /* 0xfffffe198d827810 */ /* 0x010fe20007ffe0ff */
[----:B------:R1:W-:Y:S01]  /*3cca0*/  STL.64 [R1+0x1130], R2 ;  /* 0x0011300201007387 */ /* 0x0003e20000100a00 */
[----:B------:R-:W-:-:S05]  /*3ccb0*/  VIADD R126, R246, 0x100000 ;  /* 0x00100000f67e7836 */ /* 0x000fca0000000000 */
[----:B------:R-:W4:Y:S01]  /*3ccc0*/  LDC R131, c[0x0][0x230] ;  /* 0x00008c00ff837b82 */ /* 0x000f220000000800 */
[----:B------:R-:W-:Y:S01]  /*3ccd0*/  ISETP.GE.U32.AND P6, PT, R130, 0x7ffffd9a, PT ;  /* 0x7ffffd9a8200780c */ /* 0x000fe20003fc6070 */
[----:B------:R-:W-:Y:S04]  /*3cce0*/  STL.64 [R1+0x1120], R132 ;  /* 0x0011208401007387 */ /* 0x000fe80000100a00 */
[----:B------:R-:W-:Y:S01]  /*3ccf0*/  LDGSTS.E [R129+-0xfffc], desc[UR60][R132.64], !P5 ;  /* 0xf000400084817fae */ /* 0x000fe2000e92187c */
[----:B-1----:R-:W-:-:S03]  /*3cd00*/  IMAD.WIDE R2, R4, 0x4, R120 ;  /* 0x0000000404027825 */ /* 0x002fc600078e0278 */
[----:B------:R1:W-:Y:S04]  /*3cd10*/  STL.64 [R1+0x1118], R124 ;  /* 0x0011187c01007387 */ /* 0x0003e80000100a00 */
[----:B------:R1:W-:Y:S01]  /*3cd20*/  LDGSTS.E [R128+-0xbffc], desc[UR60][R124.64], !P5 ;  /* 0xf40040007c807fae */ /* 0x0003e2000e92187c */
[----:B------:R-:W-:-:S03]  /*3cd30*/  IADD3 R121, R246, 0x100000, RZ ;  /* 0x00100000f6797810 */ /* 0x000fc60007ffe0ff */
[----:B------:R2:W-:Y:S04]  /*3cd40*/  STL.64 [R1+0x1110], R122 ;  /* 0x0011107a01007387 */ /* 0x0005e80000100a00 */
[----:B------:R2:W-:Y:S01]  /*3cd50*/  LDGSTS.E [R127+-0x7ffc], desc[UR60][R122.64], !P5 ;  /* 0xf80040007a7f7fae */ /* 0x0005e2000e92187c */
[----:B------:R-:W-:-:S03]  /*3cd60*/  VIADD R120, R246, 0x100000 ;  /* 0x00100000f6787836 */ /* 0x000fc60000000000 */
[----:B------:R3:W-:Y:S01]  /*3cd70*/  STL.64 [R1+0x1108], R2 ;  /* 0x0011080201007387 */ /* 0x0007e20000100a00 */
[C---:B-1----:R-:W-:Y:S01]  /*3cd80*/  IMAD.WIDE R124, R4.reuse, 0x4, R118 ;  /* 0x00000004047c7825 */ /* 0x042fe200078e0276 */
[----:B------:R-:W1:Y:S02]  /*3cd90*/  LDC R128, c[0x0][0x230] ;  /* 0x00008c00ff807b82 */ /* 0x000e640000000800 */
[----:B------:R3:W-:Y:S04]  /*3cda0*/  LDGSTS.E [R126+-0x3ffc], desc[UR60][R2.64], !P5 ;  /* 0xfc004000027e7fae */ /* 0x0007e8000e92187c */
[----:B------:R-:W4:Y:S01]  /*3cdb0*/  LDL.LU.64 R168, [R1+0x780] ;  /* 0x0007800001a87983 */ /* 0x000f220000300a00 */
[C---:B------:R-:W-:Y:S01]  /*3cdc0*/  IMAD.WIDE R106, R4.reuse, 0x4, R106 ;  /* 0x00000004046a7825 */ /* 0x040fe200078e026a */
[----:B--2---:R-:W2:Y:S02]  /*3cdd0*/  LDC R123, c[0x0][0x230] ;  /* 0x00008c00ff7b7b82 */ /* 0x004ea40000000800 */
[----:B------:R-:W-:Y:S01]  /*3cde0*/  STL.64 [R1+0x1100], R124 ;  /* 0x0011007c01007387 */ /* 0x000fe20000100a00 */
[----:B---3--:R-:W-:-:S03]  /*3cdf0*/  IMAD.WIDE R2, R4, 0x4, R116 ;  /* 0x0000000404027825 */ /* 0x008fc600078e0274 */
[----:B------:R-:W-:Y:S04]  /*3ce00*/  LDGSTS.E [R121+-0xfff8], desc[UR60][R124.64], !P6 ;  /* 0xf00080007c797fae */ /* 0x000fe8000f12187c */
[----:B------:R3:W-:Y:S04]  /*3ce10*/  STL.64 [R1+0x10f8], R2 ;  /* 0x0010f80201007387 */ /* 0x0007e80000100a00 */
[----:B------:R4:W-:Y:S04]  /*3ce20*/  STL.64 [R1+0x10e0], R114 ;  /* 0x0010e07201007387 */ /* 0x0009e80000100a00 */
[----:B------:R-:W-:Y:S04]  /*3ce30*/  LDGSTS.E [R120+-0xbff8], desc[UR60][R2.64], !P6 ;  /* 0xf400800002787fae */ /* 0x000fe8000f12187c */
[----:B------:R1:W-:Y:S04]  /*3ce40*/  STL.64 [R1+0x10b0], R112 ;  /* 0x0010b07001007387 */ /* 0x0003e80000100a00 */
[----:B---3--:R-:W3:Y:S04]  /*3ce50*/  LDL.LU.64 R2, [R1+0x778] ;  /* 0x0007780001027983 */ /* 0x008ee80000300a00 */
[----:B------:R-:W2:Y:S04]  /*3ce60*/  LDL.LU.64 R172, [R1+0x770] ;  /* 0x0007700001ac7983 */ /* 0x000ea80000300a00 */
[----:B------:R-:W2:Y:S04]  /*3ce70*/  LDL.LU.64 R156, [R1+0x768] ;  /* 0x00076800019c7983 */ /* 0x000ea80000300a00 */
[----:B------:R-:W2:Y:S04]  /*3ce80*/  LDL.LU.64 R166, [R1+0x760] ;  /* 0x0007600001a67983 */ /* 0x000ea80000300a00 */
[----:B------:R-:W2:Y:S01]  /*3ce90*/  LDL.LU.64 R174, [R1+0x740] ;  /* 0x0007400001ae7983 */ /* 0x000ea20000300a00 */
[----:B------:R-:W-:-:S02]  /*3cea0*/  VIADD R122, R139, 0xfffffe18 ;  /* 0xfffffe188b7a7836 */ /* 0x000fc40000000000 */
[----:B------:R-:W-:-:S04]  /*3ceb0*/  IMAD.WIDE R116, R4, 0x4, R110 ;  /* 0x0000000404747825 */ /* 0x000fc800078e026e */
[----:B------:R-:W-:Y:S01]  /*3cec0*/  VIADD R119, R246, 0x100000 ;  /* 0x00100000f6777836 */ /* 0x000fe20000000000 */
[----:B------:R-:W-:Y:S01]  /*3ced0*/  ISETP.GE.U32.AND P5, PT, R122, 0x7ffffd99, PT ;  /* 0x7ffffd997a00780c */ /* 0x000fe20003fa6070 */
[----:B------:R-:W-:Y:S01]  /*3cee0*/  IMAD.WIDE R104, R4, 0x4, R104 ;  /* 0x0000000404687825 */ /* 0x000fe200078e0268 */
[----:B------:R-:W-:Y:S01]  /*3cef0*/  STL.64 [R1+0x10a8], R116 ;  /* 0x0010a87401007387 */ /* 0x000fe20000100a00 */
[----:B------:R-:W-:-:S03]  /*3cf00*/  IADD3 R118, R246, 0x100000, RZ ;  /* 0x00100000f6767810 */ /* 0x000fc60007ffe0ff */
[----:B------:R-:W-:Y:S04]  /*3cf10*/  STL.64 [R1+0x10a0], R108 ;  /* 0x0010a06c01007387 */ /* 0x000fe80000100a00 */
[----:B------:R4:W-:Y:S04]  /*3cf20*/  LDGSTS.E [R119+-0x7ff8], desc[UR60][R114.64], !P6 ;  /* 0xf800800072777fae */ /* 0x0009e8000f12187c */
[----:B------:R1:W-:Y:S04]  /*3cf30*/  STL.64 [R1+0x1098], R106 ;  /* 0x0010986a01007387 */ /* 0x0003e80000100a00 */
[----:B------:R1:W-:Y:S01]  /*3cf40*/  STL.64 [R1+0x1090], R104 ;  /* 0x0010906801007387 */ /* 0x0003e20000100a00 */
[----:B----4-:R-:W-:-:S03]  /*3cf50*/  VIADD R114, R131, 0xfffffe77 ;  /* 0xfffffe7783727836 */ /* 0x010fc60000000000 */
[----:B------:R-:W4:Y:S01]  /*3cf60*/  LDL.LU.64 R170, [R1+0x758] ;  /* 0x0007580001aa7983 */ /* 0x000f220000300a00 */
[----:B------:R-:W-:-:S03]  /*3cf70*/  VIADD R111, R246, 0x100000 ;  /* 0x00100000f66f7836 */ /* 0x000fc60000000000 */
[----:B------:R1:W-:Y:S01]  /*3cf80*/  LDGSTS.E [R118+-0x3ff8], desc[UR60][R112.64], !P6 ;  /* 0xfc00800070767fae */ /* 0x0003e2000f12187c */
[----:B------:R-:W-:-:S03]  /*3cf90*/  ISETP.GE.U32.AND P6, PT, R114, 0x7ffffdf8, PT ;  /* 0x7ffffdf87200780c */ /* 0x000fc60003fc6070 */
[----:B------:R-:W4:Y:S01]  /*3cfa0*/  LDL.LU.64 R152, [R1+0x750] ;  /* 0x0007500001987983 */ /* 0x000f220000300a00 */
[----:B------:R-:W-:-:S03]  /*3cfb0*/  VIADD R110, R246, 0x100000 ;  /* 0x00100000f66e7836 */ /* 0x000fc60000000000 */
[----:B------:R-:W4:Y:S01]  /*3cfc0*/  LDL.LU.64 R154, [R1+0x748] ;  /* 0x00074800019a7983 */ /* 0x000f220000300a00 */
[C---:B-1----:R-:W-:Y:S01]  /*3cfd0*/  VIADD R113, R246.reuse, 0x100000 ;  /* 0x00100000f6717836 */ /* 0x042fe20000000000 */
[----:B------:R-:W-:-:S04]  /*3cfe0*/  IADD3 R112, R246, 0x100000, RZ ;  /* 0x00100000f6707810 */ /* 0x000fc80007ffe0ff */
[----:B------:R-:W-:Y:S04]  /*3cff0*/  LDGSTS.E [R113+-0xfff4], desc[UR60][R116.64], !P5 ;  /* 0xf000c00074717fae */ /* 0x000fe8000e92187c */
[----:B------:R-:W-:Y:S04]  /*3d000*/  LDGSTS.E [R112+-0xbff4], desc[UR60][R108.64], !P5 ;  /* 0xf400c0006c707fae */ /* 0x000fe8000e92187c */
[----:B------:R1:W-:Y:S04]  /*3d010*/  LDGSTS.E [R111+-0x7ff4], desc[UR60][R106.64], !P5 ;  /* 0xf800c0006a6f7fae */ /* 0x0003e8000e92187c */
[----:B------:R1:W-:Y:S02]  /*3d020*/  LDGSTS.E [R110+-0x3ff4], desc[UR60][R104.64], !P5 ;  /* 0xfc00c000686e7fae */ /* 0x0003e4000e92187c */
[----:B-1----:R-:W-:-:S02]  /*3d030*/  VIADD R107, R247, 0x100000 ;  /* 0x00100000f76b7836 */ /* 0x002fc40000000000 */
[C---:B------:R-:W-:Y:S01]  /*3d040*/  VIADD R106, R247.reuse, 0x100000 ;  /* 0x00100000f76a7836 */ /* 0x040fe20000000000 */
[C---:B------:R-:W-:Y:S01]  /*3d050*/  IADD3 R105, R247.reuse, 0x100000, RZ ;  /* 0x00100000f7697810 */ /* 0x040fe20007ffe0ff */
[----:B------:R-:W-:Y:S02]  /*3d060*/  VIADD R104, R247, 0x100000 ;  /* 0x00100000f7687836 */ /* 0x000fe40000000000 */
[----:B------:R-:W-:-:S05]  /*3d070*/  IMAD.WIDE R114, R4, 0x4, R168 ;  /* 0x0000000404727825 */ /* 0x000fca00078e02a8 */
[----:B------:R-:W-:Y:S04]  /*3d080*/  STL.64 [R1+0x1088], R114 ;  /* 0x0010887201007387 */ /* 0x000fe80000100a00 */
[----:B------:R-:W4:Y:S04]  /*3d090*/  LDL.LU.64 R168, [R1+0x720] ;  /* 0x0007200001a87983 */ /* 0x000f280000300a00 */
[----:B------:R-:W-:Y:S01]  /*3d0a0*/  LDGSTS.E [R107+-0x40000], desc[UR60][R114.64], !P6 ;  /* 0xc0000000726b7fae */ /* 0x000fe2000f12187c */
[----:B---3--:R-:W-:-:S04]  /*3d0b0*/  IMAD.WIDE R2, R4, 0x4, R2 ;  /* 0x0000000404027825 */ /* 0x008fc800078e0202 */
[C---:B--2---:R-:W-:Y:S01]  /*3d0c0*/  IMAD.WIDE R112, R4.reuse, 0x4, R172 ;  /* 0x0000000404707825 */ /* 0x044fe200078e02ac */
[----:B------:R1:W-:Y:S03]  /*3d0d0*/  STL.64 [R1+0x1078], R2 ;  /* 0x0010780201007387 */ /* 0x0003e60000100a00 */
[C---:B------:R-:W-:Y:S01]  /*3d0e0*/  IMAD.WIDE R110, R4.reuse, 0x4, R156 ;  /* 0x00000004046e7825 */ /* 0x040fe200078e029c */
[----:B------:R-:W-:Y:S04]  /*3d0f0*/  STL.64 [R1+0x1070], R112 ;  /* 0x0010707001007387 */ /* 0x000fe80000100a00 */
[----:B------:R2:W-:Y:S04]  /*3d100*/  STL.64 [R1+0x1060], R110 ;  /* 0x0010606e01007387 */ /* 0x0005e80000100a00 */
[----:B------:R-:W-:Y:S04]  /*3d110*/  LDGSTS.E [R106+-0x3c000], desc[UR60][R2.64], !P6 ;  /* 0xc4000000026a7fae */ /* 0x000fe8000f12187c */
[----:B------:R-:W3:Y:S04]  /*3d120*/  LDL.LU.64 R156, [R1+0x738] ;  /* 0x00073800019c7983 */ /* 0x000ee80000300a00 */
[----:B------:R-:W-:Y:S04]  /*3d130*/  LDGSTS.E [R105+-0x38000], desc[UR60][R112.64], !P6 ;  /* 0xc800000070697fae */ /* 0x000fe8000f12187c */
[----:B-1----:R-:W3:Y:S04]  /*3d140*/  LDL.LU.64 R2, [R1+0x730] ;  /* 0x0007300001027983 */ /* 0x002ee80000300a00 */
[----:B------:R-:W3:Y:S04]  /*3d150*/  LDL.LU.64 R172, [R1+0x728] ;  /* 0x0007280001ac7983 */ /* 0x000ee80000300a00 */
[----:B------:R2:W-:Y:S02]  /*3d160*/  LDGSTS.E [R104+-0x34000], desc[UR60][R110.64], !P6 ;  /* 0xcc0000006e687fae */ /* 0x0005e4000f12187c */
[----:B--2---:R-:W-:-:S02]  /*3d170*/  IMAD.WIDE R110, R4, 0x4, R174 ;  /* 0x00000004046e7825 */ /* 0x004fc400078e02ae */
[----:B------:R-:W2:Y:S01]  /*3d180*/  LDL.LU.64 R174, [R1+0x718] ;  /* 0x0007180001ae7983 */ /* 0x000ea20000300a00 */
[----:B------:R-:W-:Y:S01]  /*3d190*/  IADD3 R108, R123, -0x18a, RZ ;  /* 0xfffffe767b6c7810 */ /* 0x000fe20007ffe0ff */
[----:B------:R-:W-:-:S03]  /*3d1a0*/  IMAD.WIDE R118, R4, 0x4, R166 ;  /* 0x0000000404767825 */ /* 0x000fc600078e02a6 */
[----:B------:R-:W-:Y:S01]  /*3d1b0*/  ISETP.GE.U32.AND P5, PT, R108, 0x7ffffdf7, PT ;  /* 0x7ffffdf76c00780c */ /* 0x000fe20003fa6070 */
[C---:B----4-:R-:W-:Y:S01]  /*3d1c0*/  IMAD.WIDE R116, R4.reuse, 0x4, R170 ;  /* 0x0000000404747825 */ /* 0x050fe200078e02aa */
[----:B------:R-:W-:Y:S03]  /*3d1d0*/  STL.64 [R1+0x1058], R118 ;  /* 0x0010587601007387 */ /* 0x000fe60000100a00 */
[C---:B------:R-:W-:Y:S01]  /*3d1e0*/  IMAD.WIDE R114, R4.reuse, 0x4, R152 ;  /* 0x0000000404727825 */ /* 0x040fe200078e0298 */
[----:B------:R-:W-:Y:S03]  /*3d1f0*/  STL.64 [R1+0x1050], R110 ;  /* 0x0010506e01007387 */ /* 0x000fe60000100a00 */
[----:B------:R-:W-:Y:S01]  /*3d200*/  IMAD.WIDE R112, R4, 0x4, R154 ;  /* 0x0000000404707825 */ /* 0x000fe200078e029a */
[----:B------:R-:W4:Y:S04]  /*3d210*/  LDL.LU.64 R166, [R1+0x468] ;  /* 0x0004680001a67983 */ /* 0x000f280000300a00 */
[----:B------:R-:W-:Y:S01]  /*3d220*/  STL.64 [R1+0x1040], R116 ;  /* 0x0010407401007387 */ /* 0x000fe20000100a00 */
[----:B------:R-:W-:-:S03]  /*3d230*/  VIADD R108, R247, 0x100000 ;  /* 0x00100000f76c7836 */ /* 0x000fc60000000000 */
[----:B------:R-:W4:Y:S04]  /*3d240*/  LDL.LU.64 R152, [R1+0x710] ;  /* 0x0007100001987983 */ /* 0x000f280000300a00 */
[----:B------:R-:W-:Y:S04]  /*3d250*/  STL.64 [R1+0x1038], R114 ;  /* 0x0010387201007387 */ /* 0x000fe80000100a00 */
[----:B------:R1:W-:Y:S04]  /*3d260*/  STL.64 [R1+0x1030], R112 ;  /* 0x0010307001007387 */ /* 0x0003e80000100a00 */
[----:B------:R-:W4:Y:S04]  /*3d270*/  LDL.LU.64 R170, [R1+0x708] ;  /* 0x0007080001aa7983 */ /* 0x000f280000300a00 */
[----:B------:R-:W-:Y:S04]  /*3d280*/  LDGSTS.E [R108+-0x3fffc], desc[UR60][R118.64], !P5 ;  /* 0xc0004000766c7fae */ /* 0x000fe8000e92187c */
[----:B------:R-:W-:Y:S04]  /*3d290*/  LDGSTS.E [R107+-0x3bffc], desc[UR60][R116.64], !P5 ;  /* 0xc4004000746b7fae */ /* 0x000fe8000e92187c */
[----:B------:R-:W-:Y:S04]  /*3d2a0*/  LDGSTS.E [R106+-0x37ffc], desc[UR60][R114.64], !P5 ;  /* 0xc8004000726a7fae */ /* 0x000fe8000e92187c */
[----:B------:R-:W4:Y:S04]  /*3d2b0*/  LDL.LU.64 R154, [R1+0x460] ;  /* 0x00046000019a7983 */ /* 0x000f280000300a00 */
[----:B------:R1:W-:Y:S04]  /*3d2c0*/  LDGSTS.E [R105+-0x33ffc], desc[UR60][R112.64], !P5 ;  /* 0xcc00400070697fae */ /* 0x0003e8000e92187c */
[----:B------:R2:W-:Y:S01]  /*3d2d0*/  LDGSTS.E [R104+-0x3fff8], desc[UR60][R110.64], !P4 ;  /* 0xc00080006e687fae */ /* 0x0005e2000e12187c */
[----:B-1----:R-:W-:-:S05]  /*3d2e0*/  IMAD.WIDE R112, R4, 0x4, R168 ;  /* 0x0000000404707825 */ /* 0x002fca00078e02a8 */
[----:B------:R-:W-:Y:S01]  /*3d2f0*/  STL.64 [R1+0x1028], R112 ;  /* 0x0010287001007387 */ /* 0x000fe20000100a00 */
[----:B---3--:R-:W-:-:S03]  /*3d300*/  IMAD.WIDE R116, R4, 0x4, R156 ;  /* 0x0000000404747825 */ /* 0x008fc600078e029c */
[----:B------:R-:W3:Y:S01]  /*3d310*/  LDL.LU.64 R156, [R1+0x448] ;  /* 0x00044800019c7983 */ /* 0x000ee20000300a00 */
[----:B------:R-:W-:-:S03]  /*3d320*/  IMAD.WIDE R2, R4, 0x4, R2 ;  /* 0x0000000404027825 */ /* 0x000fc600078e0202 */
[----:B------:R-:W-:Y:S01]  /*3d330*/  STL.64 [R1+0x1020], R116 ;  /* 0x0010207401007387 */ /* 0x000fe20000100a00 */
[----:B------:R-:W-:-:S03]  /*3d340*/  IMAD.WIDE R114, R4, 0x4, R172 ;  /* 0x0000000404727825 */ /* 0x000fc600078e02ac */
[----:B------:R1:W-:Y:S04]  /*3d350*/  STL.64 [R1+0x1018], R2 ;  /* 0x0010180201007387 */ /* 0x0003e80000100a00 */
[----:B------:R4:W-:Y:S04]  /*3d360*/  STL.64 [R1+0x1010], R114 ;  /* 0x0010107201007387 */ /* 0x0009e80000100a00 */
[----:B------:R4:W-:Y:S04]  /*3d370*/  LDGSTS.E [R108+-0x3bff8], desc[UR60][R116.64], !P4 ;  /* 0xc4008000746c7fae */ /* 0x0009e8000e12187c */
[----:B------:R-:W3:Y:S04]  /*3d380*/  LDL.LU.64 R172, [R1+0x458] ;  /* 0x0004580001ac7983 */ /* 0x000ee80000300a00 */
[----:B------:R-:W-:Y:S01]  /*3d390*/  LDGSTS.E [R107+-0x37ff8], desc[UR60][R2.64], !P4 ;  /* 0xc8008000026b7fae */ /* 0x000fe2000e12187c */
[----:B--2---:R-:W-:-:S03]  /*3d3a0*/  IMAD.WIDE R110, R4, 0x4, R174 ;  /* 0x00000004046e7825 */ /* 0x004fc600078e02ae */
[----:B------:R-:W-:Y:S04]  /*3d3b0*/  LDGSTS.E [R106+-0x33ff8], desc[UR60][R114.64], !P4 ;  /* 0xcc008000726a7fae */ /* 0x000fe8000e12187c */
[----:B------:R2:W-:Y:S04]  /*3d3c0*/  STL.64 [R1+0x1008], R110 ;  /* 0x0010086e01007387 */ /* 0x0005e80000100a00 */
[----:B-1----:R-:W3:Y:S04]  /*3d3d0*/  LDL.LU.64 R2, [R1+0x450] ;  /* 0x0004500001027983 */ /* 0x002ee80000300a00 */
[----:B------:R1:W-:Y:S04]  /*3d3e0*/  LDGSTS.E [R105+-0x3fff4], desc[UR60][R112.64], !P3 ;  /* 0xc000c00070697fae */ /* 0x0003e8000d92187c */
[----:B------:R-:W3:Y:S01]  /*3d3f0*/  LDL.LU.64 R174, [R1+0x440] ;  /* 0x0004400001ae7983 */ /* 0x000ee20000300a00 */
[----:B----4-:R-:W-:-:S03]  /*3d400*/  IMAD.WIDE R108, R4, 0x4, R152 ;  /* 0x00000004046c7825 */ /* 0x010fc600078e0298 */
[----:B------:R2:W-:Y:S01]  /*3d410*/  LDGSTS.E [R104+-0x3bff4], desc[UR60][R110.64], !P3 ;  /* 0xc400c0006e687fae */ /* 0x0005e2000d92187c */
[----:B-1----:R-:W-:-:S03]  /*3d420*/  IMAD.WIDE R112, R4, 0x4, R166 ;  /* 0x0000000404707825 */ /* 0x002fc600078e02a6 */
[----:B------:R1:W-:Y:S04]  /*3d430*/  LDGSTS.E [R107+-0x37ff4], desc[UR60][R108.64], !P3 ;  /* 0xc800c0006c6b7fae */ /* 0x0003e8000d92187c */
[----:B------:R-:W-:Y:S01]  /*3d440*/  STL.64 [R1+0xff8], R112 ;  /* 0x000ff87001007387 */ /* 0x000fe20000100a00 */
[----:B------:R-:W-:-:S03]  /*3d450*/  IMAD.WIDE R114, R4, 0x4, R170 ;  /* 0x0000000404727825 */ /* 0x000fc600078e02aa */
[----:B------:R-:W4:Y:S04]  /*3d460*/  LDL.LU.64 R152, [R1+0x438] ;  /* 0x0004380001987983 */ /* 0x000f280000300a00 */
[----:B------:R1:W-:Y:S04]  /*3d470*/  STL.64 [R1+0xff0], R108 ;  /* 0x000ff06c01007387 */ /* 0x0003e80000100a00 */
[----:B------:R1:W-:Y:S04]  /*3d480*/  STL.64 [R1+0xfe8], R114 ;  /* 0x000fe87201007387 */ /* 0x0003e80000100a00 */
[----:B------:R1:W-:Y:S01]  /*3d490*/  LDGSTS.E [R106+-0x33ff4], desc[UR60][R114.64], !P3 ;  /* 0xcc00c000726a7fae */ /* 0x0003e2000d92187c */
[C---:B--2---:R-:W-:Y:S01]  /*3d4a0*/  IMAD.WIDE R110, R4.reuse, 0x4, R154 ;  /* 0x00000004046e7825 */ /* 0x044fe200078e029a */
[----:B-1----:R-:W1:Y:S02]  /*3d4b0*/  LDC R109, c[0x0][0x230] ;  /* 0x00008c00ff6d7b82 */ /* 0x002e640000000800 */
[----:B------:R-:W2:Y:S04]  /*3d4c0*/  LDL.LU.64 R154, [R1+0x430] ;  /* 0x00043000019a7983 */ /* 0x000ea80000300a00 */
[----:B------:R1:W-:Y:S02]  /*3d4d0*/  STL.64 [R1+0xfe0], R110 ;  /* 0x000fe06e01007387 */ /* 0x0003e40000100a00 */
[----:B------:R-:W2:Y:S02]  /*3d4e0*/  LDC R114, c[0x0][0x230] ;  /* 0x00008c00ff727b82 */ /* 0x000ea40000000800 */
[----:B------:R1:W-:Y:S04]  /*3d4f0*/  LDGSTS.E [R105+-0x30000], desc[UR60][R112.64], !P1 ;  /* 0xd000000070697fae */ /* 0x0003e8000c92187c */
[----:B------:R1:W-:Y:S02]  /*3d500*/  LDGSTS.E [R104+-0x2c000], desc[UR60][R110.64], !P1 ;  /* 0xd40000006e687fae */ /* 0x0003e4000c92187c */
[----:B------:R-:W3:Y:S08]  /*3d510*/  LDC R108, c[0x0][0x230] ;  /* 0x00008c00ff6c7b82 */ /* 0x000ef00000000800 */
[----:B-1----:R-:W1:Y:S08]  /*3d520*/  LDC R112, c[0x0][0x230] ;  /* 0x00008c00ff707b82 */ /* 0x002e700000000800 */
[----:B------:R-:W1:Y:S08]  /*3d530*/  LDC R110, c[0x0][0x230] ;  /* 0x00008c00ff6e7b82 */ /* 0x000e700000000800 */
[----:B------:R-:W1:Y:S08]  /*3d540*/  LDC R113, c[0x0][0x230] ;  /* 0x00008c00ff717b82 */ /* 0x000e700000000800 */
[----:B------:R-:W1:Y:S01]  /*3d550*/  LDC R111, c[0x0][0x230] ;  /* 0x00008c00ff6f7b82 */ /* 0x000e620000000800 */
[----:B---3--:R-:W-:-:S02]  /*3d560*/  IMAD.WIDE R118, R4, 0x4, R156 ;  /* 0x0000000404767825 */ /* 0x008fc400078e029c */
[----:B------:R-:W3:Y:S04]  /*3d570*/  LDL.LU.64 R156, [R1+0x428] ;  /* 0x00042800019c7983 */ /* 0x000ee80000300a00 */
[----:B------:R4:W-:Y:S01]  /*3d580*/  STL.64 [R1+0xfd8], R118 ;  /* 0x000fd87601007387 */ /* 0x0009e20000100a00 */
[----:B------:R-:W-:-:S03]  /*3d590*/  IMAD.WIDE R120, R4, 0x4, R2 ;  /* 0x0000000404787825 */ /* 0x000fc600078e0202 */
[----:B------:R-:W2:Y:S01]  /*3d5a0*/  LDL.LU.64 R2, [R1+0x420] ;  /* 0x0004200001027983 */ /* 0x000ea20000300a00 */
[----:B------:R-:W-:-:S04]  /*3d5b0*/  IMAD.WIDE R122, R4, 0x4, R172 ;  /* 0x00000004047a7825 */ /* 0x000fc800078e02ac */
[----:B------:R-:W-:Y:S01]  /*3d5c0*/  IMAD.WIDE R116, R4, 0x4, R174 ;  /* 0x0000000404747825 */ /* 0x000fe200078e02ae */
[----:B------:R1:W-:Y:S04]  /*3d5d0*/  LDGSTS.E [R107+-0x28000], desc[UR60][R122.64], !P1 ;  /* 0xd80000007a6b7fae */ /* 0x0003e8000c92187c */
[----:B------:R-:W-:Y:S04]  /*3d5e0*/  LDGSTS.E [R106+-0x24000], desc[UR60][R120.64], !P1 ;  /* 0xdc000000786a7fae */ /* 0x000fe8000c92187c */
[----:B------:R4:W-:Y:S04]  /*3d5f0*/  LDGSTS.E [R105+-0x2fffc], desc[UR60][R118.64], !P2 ;  /* 0xd000400076697fae */ /* 0x0009e8000d12187c */
[----:B------:R-:W-:Y:S01]  /*3d600*/  STL.64 [R1+0xfd0], R122 ;  /* 0x000fd07a01007387 */ /* 0x000fe20000100a00 */
[----:B-1----:R-:W-:Y:S01]  /*3d610*/  IADD3 R107, R109, -0x1ab, RZ ;  /* 0xfffffe556d6b7810 */ /* 0x002fe20007ffe0ff */
[----:B------:R-:W-:Y:S01]  /*3d620*/  VIADD R108, R108, 0xfffffe37 ;  /* 0xfffffe376c6c7836 */ /* 0x000fe20000000000 */
[----:B------:R-:W1:Y:S01]  /*3d630*/  LDC R109, c[0x0][0x230] ;  /* 0x00008c00ff6d7b82 */ /* 0x000e620000000800 */
[----:B------:R2:W-:Y:S01]  /*3d640*/  STL.64 [R1+0xfc8], R120 ;  /* 0x000fc87801007387 */ /* 0x0005e20000100a00 */
[----:B----4-:R-:W-:-:S03]  /*3d650*/  IMAD.WIDE R118, R4, 0x4, R152 ;  /* 0x0000000404767825 */ /* 0x010fc600078e0298 */
[----:B------:R4:W-:Y:S04]  /*3d660*/  STL.64 [R1+0xfc0], R116 ;  /* 0x000fc07401007387 */ /* 0x0009e80000100a00 */
[----:B------:R4:W-:Y:S01]  /*3d670*/  LDGSTS.E [R104+-0x2bffc], desc[UR60][R116.64], !P2 ;  /* 0xd400400074687fae */ /* 0x0009e2000d12187c */
[----:B------:R-:W-:Y:S01]  /*3d680*/  ISETP.GE.U32.AND P1, PT, R107, 0x7ffffdd6, PT ;  /* 0x7ffffdd66b00780c */ /* 0x000fe20003f26070 */
[C---:B--2---:R-:W-:Y:S02]  /*3d690*/  IMAD.WIDE R2, R4.reuse, 0x4, R2 ;  /* 0x0000000404027825 */ /* 0x044fe400078e0202 */
[----:B------:R-:W2:Y:S01]  /*3d6a0*/  LDL.LU.64 R166, [R1+0x408] ;  /* 0x0004080001a67983 */ /* 0x000ea20000300a00 */
[----:B------:R-:W1:Y:S01]  /*3d6b0*/  LDC R120, c[0x0][0x230] ;  /* 0x00008c00ff787b82 */ /* 0x000e620000000800 */
[----:B----4-:R-:W-:-:S02]  /*3d6c0*/  IMAD.WIDE R116, R4, 0x4, R154 ;  /* 0x0000000404747825 */ /* 0x010fc400078e029a */
[----:B------:R-:W-:Y:S04]  /*3d6d0*/  STL.64 [R1+0xfb8], R118 ;  /* 0x000fb87601007387 */ /* 0x000fe80000100a00 */
[----:B------:R-:W4:Y:S04]  /*3d6e0*/  LDL.LU.64 R172, [R1+0x418] ;  /* 0x0004180001ac7983 */ /* 0x000f280000300a00 */
[----:B------:R-:W4:Y:S04]  /*3d6f0*/  LDL.LU.64 R174, [R1+0x410] ;  /* 0x0004100001ae7983 */ /* 0x000f280000300a00 */
[----:B------:R3:W-:Y:S04]  /*3d700*/  STL.64 [R1+0xfb0], R116 ;  /* 0x000fb07401007387 */ /* 0x0007e80000100a00 */
[----:B------:R3:W-:Y:S04]  /*3d710*/  LDGSTS.E [R105+-0x27ffc], desc[UR60][R118.64], !P2 ;  /* 0xd800400076697fae */ /* 0x0007e8000d12187c */
[----:B------:R-:W4:Y:S04]  /*3d720*/  LDL.LU.64 R152, [R1+0x400] ;  /* 0x0004000001987983 */ /* 0x000f280000300a00 */
[----:B------:R3:W-:Y:S02]  /*3d730*/  LDGSTS.E [R104+-0x23ffc], desc[UR60][R116.64], !P2 ;  /* 0xdc00400074687fae */ /* 0x0007e4000d12187c */
[----:B---3--:R-:W-:-:S02]  /*3d740*/  VIADD R105, R112, 0xfffffe72 ;  /* 0xfffffe7270697836 */ /* 0x008fc40000000000 */
[----:B------:R-:W3:Y:S01]  /*3d750*/  LDL.LU.64 R154, [R1+0x168] ;  /* 0x00016800019a7983 */ /* 0x000ee20000300a00 */
[----:B------:R-:W-:Y:S02]  /*3d760*/  IMAD.WIDE R116, R4, 0x4, R156 ;  /* 0x0000000404747825 */ /* 0x000fe400078e029c */
[----:B------:R-:W-:Y:S02]  /*3d770*/  ISETP.GE.U32.AND P4, PT, R105, 0x7ffffdf3, PT ;  /* 0x7ffffdf36900780c */ /* 0x000fe40003f86070 */
[----:B------:R-:W-:Y:S01]  /*3d780*/  VIADD R105, R247, 0x100000 ;  /* 0x00100000f7697836 */ /* 0x000fe20000000000 */
[----:B------:R-:W-:Y:S04]  /*3d790*/  STL.64 [R1+0xfa8], R116 ;  /* 0x000fa87401007387 */ /* 0x000fe80000100a00 */
[----:B------:R-:W3:Y:S04]  /*3d7a0*/  LDL.LU.64 R170, [R1+0x3f8] ;  /* 0x0003f80001aa7983 */ /* 0x000ee80000300a00 */
[----:B------:R-:W3:Y:S04]  /*3d7b0*/  LDL.LU.64 R156, [R1+0x3f0] ;  /* 0x0003f000019c7983 */ /* 0x000ee80000300a00 */
[----:B------:R1:W-:Y:S04]  /*3d7c0*/  LDGSTS.E [R105+-0x2fff8], desc[UR60][R116.64], !P1 ;  /* 0xd000800074697fae */ /* 0x0003e8000c92187c */
[----:B------:R1:W-:Y:S04]  /*3d7d0*/  STL.64 [R1+0xfa0], R2 ;  /* 0x000fa00201007387 */ /* 0x0003e80000100a00 */
[----:B------:R-:W-:Y:S04]  /*3d7e0*/  LDGSTS.E [R104+-0x2bff8], desc[UR60][R2.64], !P1 ;  /* 0xd400800002687fae */ /* 0x000fe8000c92187c */
[----:B-1----:R-:W3:Y:S01]  /*3d7f0*/  LDL.LU.64 R2, [R1+0x160] ;  /* 0x0001600001027983 */ /* 0x002ee20000300a00 */
[----:B------:R-:W-:-:S02]  /*3d800*/  VIADD R106, R110, 0xfffffe73 ;  /* 0xfffffe736e6a7836 */ /* 0x000fc40000000000 */
[----:B------:R-:W-:Y:S01]  /*3d810*/  VIADD R107, R114, 0xfffffe70 ;  /* 0xfffffe70726b7836 */ /* 0x000fe20000000000 */
[----:B------:R-:W1:Y:S02]  /*3d820*/  LDC R110, c[0x0][0x230] ;  /* 0x00008c00ff6e7b82 */ /* 0x000e640000000800 */
[----:B------:R-:W-:Y:S02]  /*3d830*/  ISETP.GE.U32.AND P5, PT, R106, 0x7ffffdf4, PT ;  /* 0x7ffffdf46a00780c */ /* 0x000fe40003fa6070 */
[----:B------:R-:W-:-:S04]  /*3d840*/  IADD3 R106, R113, -0x18f, RZ ;  /* 0xfffffe71716a7810 */ /* 0x000fc80007ffe0ff */
[----:B------:R-:W-:Y:S02]  /*3d850*/  ISETP.GE.U32.AND P3, PT, R106, 0x7ffffdf2, PT ;  /* 0x7ffffdf26a00780c */ /* 0x000fe40003f66070 */
[----:B------:R-:W-:Y:S02]  /*3d860*/  IADD3 R106, R111, -0x1ac, RZ ;  /* 0xfffffe546f6a7810 */ /* 0x000fe40007ffe0ff */
[----:B------:R-:W-:Y:S01]  /*3d870*/  ISETP.GE.U32.AND P2, PT, R107, 0x7ffffdf1, PT ;  /* 0x7ffffdf16b00780c */ /* 0x000fe20003f46070 */
[----:B------:R-:W1:Y:S01]  /*3d880*/  LDC R111, c[0x0][0x230] ;  /* 0x00008c00ff6f7b82 */ /* 0x000e620000000800 */
[----:B------:R-:W-:Y:S01]  /*3d890*/  ISETP.GE.U32.AND P6, PT, R106, 0x7ffffdd5, PT ;  /* 0x7ffffdd56a00780c */ /* 0x000fe20003fc6070 */
[C---:B------:R-:W-:Y:S01]  /*3d8a0*/  VIADD R107, R247.reuse, 0x100000 ;  /* 0x00100000f76b7836 */ /* 0x040fe20000000000 */
[----:B------:R-:W-:Y:S01]  /*3d8b0*/  IADD3 R106, R247, 0x100000, RZ ;  /* 0x00100000f76a7810 */ /* 0x000fe20007ffe0ff */
[----:B--2---:R-:W-:-:S05]  /*3d8c0*/  IMAD.WIDE R114, R4, 0x4, R166 ;  /* 0x0000000404727825 */ /* 0x004fca00078e02a6 */
[----:B------:R-:W-:Y:S01]  /*3d8d0*/  STL.64 [R1+0xf98], R114 ;  /* 0x000f987201007387 */ /* 0x000fe20000100a00 */
[----:B----4-:R-:W-:-:S03]  /*3d8e0*/  IMAD.WIDE R118, R4, 0x4, R172 ;  /* 0x0000000404767825 */ /* 0x010fc600078e02ac */
[----:B------:R-:W2:Y:S01]  /*3d8f0*/  LDL.LU.64 R172, [R1+0x148] ;  /* 0x0001480001ac7983 */ /* 0x000ea20000300a00 */
[----:B------:R-:W-:-:S03]  /*3d900*/  IMAD.WIDE R116, R4, 0x4, R174 ;  /* 0x0000000404747825 */ /* 0x000fc600078e02ae */
[----:B------:R-:W-:Y:S04]  /*3d910*/  STL.64 [R1+0xf90], R118 ;  /* 0x000f907601007387 */ /* 0x000fe80000100a00 */
[----:B------:R-:W-:Y:S01]  /*3d920*/  LDGSTS.E [R107+-0x27ff8], desc[UR60][R118.64], !P1 ;  /* 0xd8008000766b7fae */ /* 0x000fe2000c92187c */
[----:B------:R-:W-:-:S03]  /*3d930*/  IMAD.WIDE R112, R4, 0x4, R152 ;  /* 0x0000000404707825 */ /* 0x000fc600078e0298 */
[----:B------:R3:W-:Y:S04]  /*3d940*/  STL.64 [R1+0xf88], R116 ;  /* 0x000f887401007387 */ /* 0x0007e80000100a00 */
[----:B------:R3:W-:Y:S01]  /*3d950*/  LDGSTS.E [R106+-0x23ff8], desc[UR60][R116.64], !P1 ;  /* 0xdc008000746a7fae */ /* 0x0007e2000c92187c */
[----:B------:R-:W-:-:S03]  /*3d960*/  ISETP.GE.U32.AND P1, PT, R108, 0x7ffffdb8, PT ;  /* 0x7ffffdb86c00780c */ /* 0x000fc60003f26070 */
[----:B------:R-:W4:Y:S04]  /*3d970*/  LDL.LU.64 R174, [R1+0x158] ;  /* 0x0001580001ae7983 */ /* 0x000f280000300a00 */
[----:B------:R1:W-:Y:S04]  /*3d980*/  LDGSTS.E [R105+-0x2fff4], desc[UR60][R114.64], !P6 ;  /* 0xd000c00072697fae */ /* 0x0003e8000f12187c */
[----:B------:R1:W-:Y:S04]  /*3d990*/  STL.64 [R1+0xf80], R112 ;  /* 0x000f807001007387 */ /* 0x0003e80000100a00 */
[----:B------:R1:W-:Y:S04]  /*3d9a0*/  LDGSTS.E [R104+-0x2bff4], desc[UR60][R112.64], !P6 ;  /* 0xd400c00070687fae */ /* 0x0003e8000f12187c */
[----:B------:R-:W4:Y:S01]  /*3d9b0*/  LDL.LU.64 R152, [R1+0x150] ;  /* 0x0001500001987983 */ /* 0x000f220000300a00 */
[----:B---3--:R-:W-:-:S04]  /*3d9c0*/  IMAD.WIDE R116, R4, 0x4, R170 ;  /* 0x0000000404747825 */ /* 0x008fc800078e02aa */
[C---:B-1----:R-:W-:Y:S01]  /*3d9d0*/  IMAD.WIDE R114, R4.reuse, 0x4, R156 ;  /* 0x0000000404727825 */ /* 0x042fe200078e029c */
[----:B------:R1:W-:Y:S03]  /*3d9e0*/  LDGSTS.E [R107+-0x27ff4], desc[UR60][R116.64], !P6 ;  /* 0xd800c000746b7fae */ /* 0x0003e6000f12187c */
[C---:B------:R-:W-:Y:S01]  /*3d9f0*/  IMAD.WIDE R112, R4.reuse, 0x4, R154 ;  /* 0x0000000404707825 */ /* 0x040fe200078e029a */
[----:B------:R2:W-:Y:S04]  /*3da00*/  LDGSTS.E [R106+-0x23ff4], desc[UR60][R114.64], !P6 ;  /* 0xdc00c000726a7fae */ /* 0x0005e8000f12187c */
[----:B------:R-:W3:Y:S04]  /*3da10*/  LDL.LU.64 R154, [R1+0x140] ;  /* 0x00014000019a7983 */ /* 0x000ee80000300a00 */
[----:B------:R-:W-:Y:S04]  /*3da20*/  STL.64 [R1+0xf78], R112 ;  /* 0x000f787001007387 */ /* 0x000fe80000100a00 */
[----:B------:R-:W3:Y:S04]  /*3da30*/  LDL.LU.64 R166, [R1+0x128] ;  /* 0x0001280001a67983 */ /* 0x000ee80000300a00 */
[----:B------:R-:W-:Y:S01]  /*3da40*/  STL.64 [R1+0xf70], R116 ;  /* 0x000f707401007387 */ /* 0x000fe20000100a00 */
[----:B------:R-:W-:-:S03]  /*3da50*/  IMAD.WIDE R2, R4, 0x4, R2 ;  /* 0x0000000404027825 */ /* 0x000fc600078e0202 */
[----:B------:R-:W-:Y:S04]  /*3da60*/  STL.64 [R1+0xf68], R114 ;  /* 0x000f687201007387 */ /* 0x000fe80000100a00 */
[----:B------:R-:W3:Y:S04]  /*3da70*/  LDL.LU.64 R156, [R1+0x138] ;  /* 0x00013800019c7983 */ /* 0x000ee80000300a00 */
[----:B------:R3:W-:Y:S04]  /*3da80*/  LDGSTS.E [R105+-0x20000], desc[UR60][R112.64], !P1 ;  /* 0xe000000070697fae */ /* 0x0007e8000c92187c */
[----:B------:R1:W-:Y:S04]  /*3da90*/  STL.64 [R1+0xf60], R2 ;  /* 0x000f600201007387 */ /* 0x0003e80000100a00 */
[----:B------:R-:W-:Y:S04]  /*3daa0*/  LDGSTS.E [R104+-0x1c000], desc[UR60][R2.64], !P1 ;  /* 0xe400000002687fae */ /* 0x000fe8000c92187c */
[----:B-1----:R-:W3:Y:S01]  /*3dab0*/  LDL.LU.64 R2, [R1+0x130] ;  /* 0x0001300001027983 */ /* 0x002ee20000300a00 */
[----:B------:R-:W-:-:S02]  /*3dac0*/  VIADD R107, R109, 0xfffffe36 ;  /* 0xfffffe366d6b7836 */ /* 0x000fc40000000000 */
[----:B------:R-:W1:Y:S01]  /*3dad0*/  LDC R109, c[0x0][0x230] ;  /* 0x00008c00ff6d7b82 */ /* 0x000e620000000800 */
[----:B------:R-:W3:Y:S02]  /*3dae0*/  LDL.LU.64 R170, [R1+0x120] ;  /* 0x0001200001aa7983 */ /* 0x000ee40000300a00 */
[----:B------:R-:W-:Y:S02]  /*3daf0*/  ISETP.GE.U32.AND P6, PT, R107, 0x7ffffdb7, PT ;  /* 0x7ffffdb76b00780c */ /* 0x000fe40003fc6070 */
[----:B------:R-:W-:Y:S01]  /*3db00*/  IADD3 R107, R247, 0x100000, RZ ;  /* 0x00100000f76b7810 */ /* 0x000fe20007ffe0ff */
[----:B--2---:R-:W-:-:S05]  /*3db10*/  IMAD.WIDE R114, R4, 0x4, R172 ;  /* 0x0000000404727825 */ /* 0x004fca00078e02ac */
[----:B------:R2:W-:Y:S04]  /*3db20*/  STL.64 [R1+0xf58], R114 ;  /* 0x000f587201007387 */ /* 0x0005e80000100a00 */
[----:B------:R-:W2:Y:S01]  /*3db30*/  LDL.LU.64 R172, [R1+0x108] ;  /* 0x0001080001ac7983 */ /* 0x000ea20000300a00 */
[----:B----4-:R-:W-:-:S05]  /*3db40*/  IMAD.WIDE R118, R4, 0x4, R174 ;  /* 0x0000000404767825 */ /* 0x010fca00078e02ae */
[----:B------:R4:W-:Y:S04]  /*3db50*/  STL.64 [R1+0xf50], R118 ;  /* 0x000f507601007387 */ /* 0x0009e80000100a00 */
[----:B------:R-:W-:Y:S04]  /*3db60*/  LDGSTS.E [R107+-0x18000], desc[UR60][R118.64], !P1 ;  /* 0xe8000000766b7fae */ /* 0x000fe8000c92187c */
[----:B------:R-:W4:Y:S01]  /*3db70*/  LDL.LU.64 R174, [R1+0x118] ;  /* 0x0001180001ae7983 */ /* 0x000f220000300a00 */
[----:B------:R-:W-:-:S05]  /*3db80*/  IMAD.WIDE R116, R4, 0x4, R152 ;  /* 0x0000000404747825 */ /* 0x000fca00078e0298 */
[----:B------:R-:W-:Y:S04]  /*3db90*/  LDGSTS.E [R106+-0x14000], desc[UR60][R116.64], !P1 ;  /* 0xec000000746a7fae */ /* 0x000fe8000c92187c */
[----:B------:R1:W-:Y:S04]  /*3dba0*/  STL.64 [R1+0xf48], R116 ;  /* 0x000f487401007387 */ /* 0x0003e80000100a00 */
[----:B------:R2:W-:Y:S01]  /*3dbb0*/  LDGSTS.E [R105+-0x1fffc], desc[UR60][R114.64], !P6 ;  /* 0xe000400072697fae */ /* 0x0005e2000f12187c */
[----:B---3--:R-:W-:-:S03]  /*3dbc0*/  IMAD.WIDE R112, R4, 0x4, R154 ;  /* 0x0000000404707825 */ /* 0x008fc600078e029a */
[----:B------:R-:W3:Y:S04]  /*3dbd0*/  LDL.LU.64 R152, [R1+0x110] ;  /* 0x0001100001987983 */ /* 0x000ee80000300a00 */
[----:B------:R1:W-:Y:S01]  /*3dbe0*/  STL.64 [R1+0xf40], R112 ;  /* 0x000f407001007387 */ /* 0x0003e20000100a00 */
[----:B--2---:R-:W-:-:S03]  /*3dbf0*/  IMAD.WIDE R114, R4, 0x4, R166 ;  /* 0x0000000404727825 */ /* 0x004fc600078e02a6 */
[----:B------:R-:W2:Y:S04]  /*3dc00*/  LDL.LU.64 R154, [R1+0x100] ;  /* 0x00010000019a7983 */ /* 0x000ea80000300a00 */
[----:B------:R1:W-:Y:S01]  /*3dc10*/  STL.64 [R1+0xf38], R114 ;  /* 0x000f387201007387 */ /* 0x0003e20000100a00 */
[----:B----4-:R-:W-:-:S03]  /*3dc20*/  IMAD.WIDE R118, R4, 0x4, R156 ;  /* 0x0000000404767825 */ /* 0x010fc600078e029c */
[----:B------:R-:W-:Y:S04]  /*3dc30*/  LDGSTS.E [R104+-0x1bffc], desc[UR60][R112.64], !P6 ;  /* 0xe400400070687fae */ /* 0x000fe8000f12187c */
[----:B------:R-:W4:Y:S04]  /*3dc40*/  LDL.LU.64 R156, [R1+0xf8] ;  /* 0x0000f800019c7983 */ /* 0x000f280000300a00 */
[----:B------:R1:W-:Y:S01]  /*3dc50*/  STL.64 [R1+0xf30], R118 ;  /* 0x000f307601007387 */ /* 0x0003e20000100a00 */
[----:B------:R-:W-:Y:S02]  /*3dc60*/  VIADD R108, R111, 0xfffffe35 ;  /* 0xfffffe356f6c7836 */ /* 0x000fe40000000000 */
[C---:B------:R-:W-:Y:S01]  /*3dc70*/  IMAD.WIDE R98, R4.reuse, 0x4, R98 ;  /* 0x0000000404627825 */ /* 0x040fe200078e0262 */
[----:B------:R1:W-:Y:S01]  /*3dc80*/  LDGSTS.E [R107+-0x17ffc], desc[UR60][R118.64], !P6 ;  /* 0xe8004000766b7fae */ /* 0x0003e2000f12187c */
[----:B------:R-:W4:Y:S02]  /*3dc90*/  LDC R111, c[0x0][0x230] ;  /* 0x00008c00ff6f7b82 */ /* 0x000f240000000800 */
[----:B-1----:R-:W-:-:S02]  /*3dca0*/  IMAD.WIDE R116, R4, 0x4, R2 ;  /* 0x0000000404747825 */ /* 0x002fc400078e0202 */
[----:B------:R-:W4:Y:S01]  /*3dcb0*/  LDL.LU.64 R2, [R1+0xf0] ;  /* 0x0000f00001027983 */ /* 0x000f220000300a00 */
[----:B------:R-:W-:Y:S01]  /*3dcc0*/  ISETP.GE.U32.AND P1, PT, R108, 0x7ffffdb6, PT ;  /* 0x7ffffdb66c00780c */ /* 0x000fe20003f26070 */
[----:B------:R-:W-:Y:S02]  /*3dcd0*/  VIADD R107, R109, 0xfffffe34 ;  /* 0xfffffe346d6b7836 */ /* 0x000fe40000000000 */
[----:B------:R-:W1:Y:S01]  /*3dce0*/  LDC R109, c[0x0][0x230] ;  /* 0x00008c00ff6d7b82 */ /* 0x000e620000000800 */
[----:B------:R-:W-:Y:S02]  /*3dcf0*/  LDGSTS.E [R106+-0x13ffc], desc[UR60][R116.64], !P6 ;  /* 0xec004000746a7fae */ /* 0x000fe4000f12187c */
[----:B------:R-:W-:Y:S01]  /*3dd00*/  ISETP.GE.U32.AND P6, PT, R107, 0x7ffffdb5, PT ;  /* 0x7ffffdb56b00780c */ /* 0x000fe20003fc6070 */
[----:B------:R-:W-:Y:S01]  /*3dd10*/  IMAD.WIDE R112, R4, 0x4, R170 ;  /* 0x0000000404707825 */ /* 0x000fe200078e02aa */
[----:B------:R3:W-:Y:S01]  /*3dd20*/  STL.64 [R1+0xf28], R116 ;  /* 0x000f287401007387 */ /* 0x0007e20000100a00 */
[----:B------:R-:W-:-:S04]  /*3dd30*/  IADD3 R107, R247, 0x100000, RZ ;  /* 0x00100000f76b7810 */ /* 0x000fc80007ffe0ff */
[----:B------:R1:W-:Y:S01]  /*3dd40*/  LDGSTS.E [R105+-0x1fff8], desc[UR60][R114.64], !P1 ;  /* 0xe000800072697fae */ /* 0x0003e2000c92187c */
[----:B------:R-:W-:-:S03]  /*3dd50*/  VIADD R108, R110, 0xfffffe17 ;  /* 0xfffffe176e6c7836 */ /* 0x000fc60000000000 */
[----:B------:R2:W-:Y:S04]  /*3dd60*/  STL.64 [R1+0xf20], R112 ;  /* 0x000f207001007387 */ /* 0x0005e80000100a00 */
[----:B------:R2:W-:Y:S01]  /*3dd70*/  LDGSTS.E [R104+-0x1bff8], desc[UR60][R112.64], !P1 ;  /* 0xe400800070687fae */ /* 0x0005e2000c92187c */
[----:B------:R-:W-:-:S04]  /*3dd80*/  IMAD.WIDE R96, R4, 0x4, R96 ;  /* 0x0000000404607825 */ /* 0x000fc800078e0260 */
[----:B-1----:R-:W-:-:S05]  /*3dd90*/  IMAD.WIDE R114, R4, 0x4, R172 ;  /* 0x0000000404727825 */ /* 0x002fca00078e02ac */
[----:B------:R4:W-:Y:S01]  /*3dda0*/  STL.64 [R1+0xf18], R114 ;  /* 0x000f187201007387 */ /* 0x0009e20000100a00 */
[----:B------:R-:W-:-:S05]  /*3ddb0*/  IMAD.WIDE R118, R4, 0x4, R174 ;  /* 0x0000000404767825 */ /* 0x000fca00078e02ae */
[----:B------:R-:W-:Y:S04]  /*3ddc0*/  LDGSTS.E [R107+-0x17ff8], desc[UR60][R118.64], !P1 ;  /* 0xe8008000766b7fae */ /* 0x000fe8000c92187c */
[----:B------:R-:W-:Y:S01]  /*3ddd0*/  STL.64 [R1+0xf10], R118 ;  /* 0x000f107601007387 */ /* 0x000fe20000100a00 */
[----:B---3--:R-:W-:-:S05]  /*3dde0*/  IMAD.WIDE R116, R4, 0x4, R152 ;  /* 0x0000000404747825 */ /* 0x008fca00078e0298 */
[----:B------:R-:W-:Y:S01]  /*3ddf0*/  LDGSTS.E [R106+-0x13ff8], desc[UR60][R116.64], !P1 ;  /* 0xec008000746a7fae */ /* 0x000fe2000c92187c */
[----:B--2---:R-:W-:-:S03]  /*3de00*/  IMAD.WIDE R112, R4, 0x4, R154 ;  /* 0x0000000404707825 */ /* 0x004fc600078e029a */
[----:B------:R-:W-:Y:S01]  /*3de10*/  STL.64 [R1+0xf08], R116 ;  /* 0x000f087401007387 */ /* 0x000fe20000100a00 */
[----:B------:R-:W-:Y:S01]  /*3de20*/  ISETP.GE.U32.AND P1, PT, R108, 0x7ffffd98, PT ;  /* 0x7ffffd986c00780c */ /* 0x000fe20003f26070 */
[C---:B------:R-:W-:Y:S02]  /*3de30*/  IMAD.WIDE R90, R4.reuse, 0x4, R90 ;  /* 0x00000004045a7825 */ /* 0x040fe400078e025a */
[----:B------:R4:W-:Y:S01]  /*3de40*/  LDGSTS.E [R105+-0x1fff4], desc[UR60][R114.64], !P6 ;  /* 0xe000c00072697fae */ /* 0x0009e2000f12187c */
[----:B------:R-:W1:Y:S03]  /*3de50*/  LDC R108, c[0x0][0x230] ;  /* 0x00008c00ff6c7b82 */ /* 0x000e660000000800 */
[----:B------:R2:W-:Y:S04]  /*3de60*/  STL.64 [R1+0xf00], R112 ;  /* 0x000f007001007387 */ /* 0x0005e80000100a00 */
[----:B------:R2:W-:Y:S01]  /*3de70*/  LDGSTS.E [R104+-0x1bff4], desc[UR60][R112.64], !P6 ;  /* 0xe400c00070687fae */ /* 0x0005e2000f12187c */
[----:B----4-:R-:W-:-:S04]  /*3de80*/  IMAD.WIDE R114, R4, 0x4, R156 ;  /* 0x0000000404727825 */ /* 0x010fc800078e029c */
[C---:B------:R-:W-:Y:S01]  /*3de90*/  IMAD.WIDE R106, R4.reuse, 0x4, R102 ;  /* 0x00000004046a7825 */ /* 0x040fe200078e0266 */
[----:B------:R-:W-:Y:S03]  /*3dea0*/  LDGSTS.E [R105+-0x17ff4], desc[UR60][R114.64], !P6 ;  /* 0xe800c00072697fae */ /* 0x000fe6000f12187c */
[----:B------:R-:W-:Y:S02]  /*3deb0*/  VIADD R103, R247, 0x100000 ;  /* 0x00100000f7677836 */ /* 0x000fe40000000000 */
[----:B--2---:R-:W-:-:S04]  /*3dec0*/  IMAD.WIDE R112, R4, 0x4, R2 ;  /* 0x0000000404707825 */ /* 0x004fc800078e0202 */
[----:B------:R-:W-:Y:S01]  /*3ded0*/  IMAD.WIDE R2, R4, 0x4, R100 ;  /* 0x0000000404027825 */ /* 0x000fe200078e0264 */
[----:B------:R-:W-:Y:S01]  /*3dee0*/  IADD3 R100, R109, -0x1ea, RZ ;  /* 0xfffffe166d647810 */ /* 0x000fe20007ffe0ff */
[----:B------:R2:W-:Y:S01]  /*3def0*/  LDGSTS.E [R104+-0x13ff4], desc[UR60][R112.64], !P6 ;  /* 0xec00c00070687fae */ /* 0x0005e2000f12187c */
[----:B------:R-:W3:Y:S02]  /*3df00*/  LDC R109, c[0x0][0x230] ;  /* 0x00008c00ff6d7b82 */ /* 0x000ee40000000800 */
[----:B------:R-:W-:Y:S01]  /*3df10*/  ISETP.GE.U32.AND P6, PT, R100, 0x7ffffd97, PT ;  /* 0x7ffffd976400780c */ /* 0x000fe20003fc6070 */
[C---:B------:R-:W-:Y:S01]  /*3df20*/  VIADD R102, R247.reuse, 0x100000 ;  /* 0x00100000f7667836 */ /* 0x040fe20000000000 */
[----:B------:R4:W-:Y:S01]  /*3df30*/  STL.64 [R1+0xef8], R106 ;  /* 0x000ef86a01007387 */ /* 0x0009e20000100a00 */
[C---:B------:R-:W-:Y:S01]  /*3df40*/  VIADD R101, R247.reuse, 0x100000 ;  /* 0x00100000f7657836 */ /* 0x040fe20000000000 */
[----:B------:R-:W-:Y:S02]  /*3df50*/  IADD3 R100, R247, 0x100000, RZ ;  /* 0x00100000f7647810 */ /* 0x000fe40007ffe0ff */
[----:B------:R4:W-:Y:S01]  /*3df60*/  LDGSTS.E [R103+-0x10000], desc[UR60][R106.64], !P1 ;  /* 0xf00000006a677fae */ /* 0x0009e2000c92187c */
[C---:B------:R-:W-:Y:S01]  /*3df70*/  IMAD.WIDE R88, R4.reuse, 0x4, R88 ;  /* 0x0000000404587825 */ /* 0x040fe200078e0258 */
[----:B--2---:R-:W2:Y:S02]  /*3df80*/  LDC R104, c[0x0][0x230] ;  /* 0x00008c00ff687b82 */ /* 0x004ea40000000800 */
[----:B------:R-:W-:Y:S04]  /*3df90*/  STL.64 [R1+0xef0], R114 ;  /* 0x000ef07201007387 */ /* 0x000fe80000100a00 */
[----:B------:R1:W-:Y:S01]  /*3dfa0*/  STL.64 [R1+0xee8], R112 ;  /* 0x000ee87001007387 */ /* 0x0003e20000100a00 */
[----:B----4-:R-:W-:-:S03]  /*3dfb0*/  IMAD.WIDE R106, R4, 0x4, R94 ;  /* 0x00000004046a7825 */ /* 0x010fc600078e025e */
[----:B------:R4:W-:Y:S01]  /*3dfc0*/  STL.64 [R1+0xee0], R2 ;  /* 0x000ee00201007387 */ /* 0x0009e20000100a00 */
[----:B------:R-:W3:Y:S01]  /*3dfd0*/  LDC R103, c[0x0][0x230] ;  /* 0x00008c00ff677b82 */ /* 0x000ee20000000800 */
[C---:B------:R-:W-:Y:S02]  /*3dfe0*/  VIADD R95, R247.reuse, 0x100000 ;  /* 0x00100000f75f7836 */ /* 0x040fe40000000000 */
[----:B------:R4:W-:Y:S01]  /*3dff0*/  LDGSTS.E [R102+-0xc000], desc[UR60][R2.64], !P1 ;  /* 0xf400000002667fae */ /* 0x0009e2000c92187c */
[----:B------:R-:W-:-:S03]  /*3e000*/  VIADD R94, R247, 0x100000 ;  /* 0x00100000f75e7836 */ /* 0x000fc60000000000 */
[----:B------:R-:W-:Y:S01]  /*3e010*/  STL.64 [R1+0xed8], R106 ;  /* 0x000ed86a01007387 */ /* 0x000fe20000100a00 */
[C---:B------:R-:W-:Y:S01]  /*3e020*/  IMAD.WIDE R82, R4.reuse, 0x4, R82 ;  /* 0x0000000404527825 */ /* 0x040fe200078e0252 */
[----:B-1----:R-:W1:Y:S02]  /*3e030*/  LDC R112, c[0x0][0x230] ;  /* 0x00008c00ff707b82 */ /* 0x002e640000000800 */
[----:B------:R2:W-:Y:S01]  /*3e040*/  LDGSTS.E [R101+-0x8000], desc[UR60][R98.64], !P1 ;  /* 0xf800000062657fae */ /* 0x0005e2000c92187c */
[----:B----4-:R-:W-:-:S03]  /*3e050*/  IMAD.WIDE R2, R4, 0x4, R92 ;  /* 0x0000000404027825 */ /* 0x010fc600078e025c */
[----:B------:R-:W-:Y:S04]  /*3e060*/  STL.64 [R1+0xed0], R98 ;  /* 0x000ed06201007387 */ /* 0x000fe80000100a00 */
[----:B------:R4:W-:Y:S04]  /*3e070*/  LDGSTS.E [R100+-0x4000], desc[UR60][R96.64], !P1 ;  /* 0xfc00000060647fae */ /* 0x0009e8000c92187c */
[----:B------:R-:W-:Y:S04]  /*3e080*/  STL.64 [R1+0xec8], R96 ;  /* 0x000ec86001007387 */ /* 0x000fe80000100a00 */
[----:B------:R-:W-:Y:S04]  /*3e090*/  LDGSTS.E [R95+-0xfffc], desc[UR60][R106.64], !P6 ;  /* 0xf00040006a5f7fae */ /* 0x000fe8000f12187c */
[----:B------:R4:W-:Y:S04]  /*3e0a0*/  STL.64 [R1+0xec0], R2 ;  /* 0x000ec00201007387 */ /* 0x0009e80000100a00 */
[----:B------:R3:W-:Y:S04]  /*3e0b0*/  LDGSTS.E [R94+-0xbffc], desc[UR60][R2.64], !P6 ;  /* 0xf4004000025e7fae */ /* 0x0007e8000f12187c */
[----:B----4-:R-:W4:Y:S01]  /*3e0c0*/  LDL.LU.64 R2, [R1+0x700] ;  /* 0x0007000001027983 */ /* 0x010f220000300a00 */
[----:B--2---:R-:W-:-:S04]  /*3e0d0*/  IMAD.WIDE R98, R4, 0x4, R86 ;  /* 0x0000000404627825 */ /* 0x004fc800078e0256 */
[----:B------:R-:W-:Y:S02]  /*3e0e0*/  VIADD R102, R111, 0xfffffe15 ;  /* 0xfffffe156f667836 */ /* 0x000fe40000000000 */
[----:B------:R-:W-:Y:S01]  /*3e0f0*/  IMAD.WIDE R96, R4, 0x4, R84 ;  /* 0x0000000404607825 */ /* 0x000fe200078e0254 */
[----:B------:R-:W-:Y:S01]  /*3e100*/  STL.64 [R1+0xeb8], R98 ;  /* 0x000eb86201007387 */ /* 0x000fe20000100a00 */
[----:B------:R-:W-:Y:S01]  /*3e110*/  IADD3 R93, R247, 0x100000, RZ ;  /* 0x00100000f75d7810 */ /* 0x000fe20007ffe0ff */
[----:B---3--:R-:W2:Y:S02]  /*3e120*/  LDC R94, c[0x0][0x230] ;  /* 0x00008c00ff5e7b82 */ /* 0x008ea40000000800 */
[----:B------:R-:W-:Y:S01]  /*3e130*/  STL.64 [R1+0xeb0], R90 ;  /* 0x000eb05a01007387 */ /* 0x000fe20000100a00 */
[----:B------:R-:W-:-:S03]  /*3e140*/  ISETP.GE.U32.AND P1, PT, R102, 0x7ffffd96, PT ;  /* 0x7ffffd966600780c */ /* 0x000fc60003f26070 */
[----:B------:R3:W-:Y:S01]  /*3e150*/  STL.64 [R1+0xea8], R88 ;  /* 0x000ea85801007387 */ /* 0x0007e20000100a00 */
[C---:B------:R-:W-:Y:S01]  /*3e160*/  VIADD R92, R247.reuse, 0x100000 ;  /* 0x00100000f75c7836 */ /* 0x040fe20000000000 */
[C---:B------:R-:W-:Y:S01]  /*3e170*/  IADD3 R86, R247.reuse, 0x100000, RZ ;  /* 0x00100000f7567810 */ /* 0x040fe20007ffe0ff */
[C---:B------:R-:W-:Y:S01]  /*3e180*/  VIADD R87, R247.reuse, 0x100000 ;  /* 0x00100000f7577836 */ /* 0x040fe20000000000 */
[----:B------:R-:W-:Y:S01]  /*3e190*/  STL.64 [R1+0xea0], R96 ;  /* 0x000ea06001007387 */ /* 0x000fe20000100a00 */
[C---:B------:R-:W-:Y:S01]  /*3e1a0*/  IMAD.WIDE R80, R4.reuse, 0x4, R80 ;  /* 0x0000000404507825 */ /* 0x040fe200078e0250 */
[----:B------:R-:W-:Y:S01]  /*3e1b0*/  IADD3 R85, R247, 0x100000, RZ ;  /* 0x00100000f7557810 */ /* 0x000fe20007ffe0ff */
[----:B------:R-:W1:Y:S01]  /*3e1c0*/  LDC R102, c[0x0][0x230] ;  /* 0x00008c00ff667b82 */ /* 0x000e620000000800 */
[----:B------:R-:W2:Y:S04]  /*3e1d0*/  LDL.LU.64 R172, [R1+0x6f8] ;  /* 0x0006f80001ac7983 */ /* 0x000ea80000300a00 */
[----:B------:R-:W2:Y:S04]  /*3e1e0*/  LDL.LU.64 R174, [R1+0x6f0] ;  /* 0x0006f00001ae7983 */ /* 0x000ea80000300a00 */
[----:B------:R-:W-:Y:S04]  /*3e1f0*/  LDGSTS.E [R93+-0x7ffc], desc[UR60][R90.64], !P6 ;  /* 0xf80040005a5d7fae */ /* 0x000fe8000f12187c */
[----:B------:R3:W-:Y:S01]  /*3e200*/  LDGSTS.E [R92+-0x3ffc], desc[UR60][R88.64], !P6 ;  /* 0xfc004000585c7fae */ /* 0x0007e2000f12187c */
[----:B------:R-:W-:-:S03]  /*3e210*/  IMAD.WIDE R76, R4, 0x4, R76 ;  /* 0x00000004044c7825 */ /* 0x000fc600078e024c */
[----:B------:R-:W2:Y:S04]  /*3e220*/  LDL.LU.64 R152, [R1+0x6e0] ;  /* 0x0006e00001987983 */ /* 0x000ea80000300a00 */
[----:B------:R-:W-:Y:S01]  /*3e230*/  LDGSTS.E [R87+-0xfff8], desc[UR60][R98.64], !P1 ;  /* 0xf000800062577fae */ /* 0x000fe2000c92187c */
[----:B---3--:R-:W-:-:S03]  /*3e240*/  IMAD.WIDE R88, R4, 0x4, R78 ;  /* 0x0000000404587825 */ /* 0x008fc600078e024e */
[----:B------:R-:W-:Y:S04]  /*3e250*/  LDGSTS.E [R86+-0xbff8], desc[UR60][R96.64], !P1 ;  /* 0xf400800060567fae */ /* 0x000fe8000c92187c */
[----:B------:R-:W-:Y:S04]  /*3e260*/  STL.64 [R1+0xe98], R88 ;  /* 0x000e985801007387 */ /* 0x000fe80000100a00 */
[----:B------:R4:W-:Y:S04]  /*3e270*/  STL.64 [R1+0xe90], R82 ;  /* 0x000e905201007387 */ /* 0x0009e80000100a00 */
[----:B------:R3:W-:Y:S04]  /*3e280*/  STL.64 [R1+0xe88], R80 ;  /* 0x000e885001007387 */ /* 0x0007e80000100a00 */
[----:B------:R1:W-:Y:S04]  /*3e290*/  STL.64 [R1+0xe80], R76 ;  /* 0x000e804c01007387 */ /* 0x0003e80000100a00 */
[----:B------:R4:W-:Y:S04]  /*3e2a0*/  LDGSTS.E [R85+-0x7ff8], desc[UR60][R82.64], !P1 ;  /* 0xf800800052557fae */ /* 0x0009e8000c92187c */
[----:B------:R-:W3:Y:S01]  /*3e2b0*/  LDL.LU.64 R168, [R1+0x6e8] ;  /* 0x0006e80001a87983 */ /* 0x000ee20000300a00 */
[----:B----4-:R-:W-:-:S03]  /*3e2c0*/  IMAD.WIDE R82, R4, 0x4, R2 ;  /* 0x0000000404527825 */ /* 0x010fc600078e0202 */
[----:B------:R-:W4:Y:S04]  /*3e2d0*/  LDL.LU.64 R2, [R1+0x6d8] ;  /* 0x0006d80001027983 */ /* 0x000f280000300a00 */
[----:B------:R-:W4:Y:S04]  /*3e2e0*/  LDL.LU.64 R154, [R1+0x6d0] ;  /* 0x0006d000019a7983 */ /* 0x000f280000300a00 */
[----:B------:R-:W4:Y:S01]  /*3e2f0*/  LDL.LU.64 R156, [R1+0x6c8] ;  /* 0x0006c800019c7983 */ /* 0x000f220000300a00 */
[----:B------:R-:W-:Y:S02]  /*3e300*/  VIADD R84, R103, 0xfffffe14 ;  /* 0xfffffe1467547836 */ /* 0x000fe40000000000 */
[----:B------:R-:W-:-:S03]  /*3e310*/  VIADD R86, R104, 0xfffffe6f ;  /* 0xfffffe6f68567836 */ /* 0x000fc60000000000 */
[----:B------:R-:W-:Y:S01]  /*3e320*/  ISETP.GE.U32.AND P6, PT, R84, 0x7ffffd95, PT ;  /* 0x7ffffd955400780c */ /* 0x000fe20003fc6070 */
[C---:B------:R-:W-:Y:S01]  /*3e330*/  VIADD R84, R247.reuse, 0x100000 ;  /* 0x00100000f7547836 */ /* 0x040fe20000000000 */
[C---:B------:R-:W-:Y:S01]  /*3e340*/  IADD3 R78, R247.reuse, 0x100000, RZ ;  /* 0x00100000f74e7810 */ /* 0x040fe20007ffe0ff */
[----:B------:R-:W-:-:S03]  /*3e350*/  VIADD R79, R247, 0x100000 ;  /* 0x00100000f74f7836 */ /* 0x000fc60000000000 */
[----:B------:R1:W-:Y:S01]  /*3e360*/  LDGSTS.E [R84+-0x3ff8], desc[UR60][R80.64], !P1 ;  /* 0xfc00800050547fae */ /* 0x0003e2000c92187c */
[----:B------:R-:W-:Y:S01]  /*3e370*/  ISETP.GE.U32.AND P1, PT, R86, 0x7ffffdf0, PT ;  /* 0x7ffffdf05600780c */ /* 0x000fe20003f26070 */
[C---:B------:R-:W-:Y:S02]  /*3e380*/  IMAD.WIDE R86, R4.reuse, 0x4, R74 ;  /* 0x0000000404567825 */ /* 0x040fe400078e024a */
[----:B------:R3:W-:Y:S02]  /*3e390*/  STL.64 [R1+0xe78], R82 ;  /* 0x000e785201007387 */ /* 0x0007e40000100a00 */
[C---:B--2---:R-:W-:Y:S02]  /*3e3a0*/  IMAD.WIDE R74, R4.reuse, 0x4, R174 ;  /* 0x00000004044a7825 */ /* 0x044fe400078e02ae */
[----:B------:R-:W-:Y:S02]  /*3e3b0*/  LDGSTS.E [R79+-0xfff4], desc[UR60][R88.64], !P6 ;  /* 0xf000c000584f7fae */ /* 0x000fe4000f12187c */
[----:B-1----:R-:W-:-:S02]  /*3e3c0*/  IMAD.WIDE R84, R4, 0x4, R72 ;  /* 0x0000000404547825 */ /* 0x002fc400078e0248 */
[----:B------:R-:W-:Y:S02]  /*3e3d0*/  STL.64 [R1+0x2d60], R246 ;  /* 0x002d60f601007387 */ /* 0x000fe40000100a00 */
[----:B---3--:R-:W-:Y:S02]  /*3e3e0*/  IMAD.WIDE R80, R4, 0x4, R172 ;  /* 0x0000000404507825 */ /* 0x008fe400078e02ac */
[----:B------:R1:W-:Y:S04]  /*3e3f0*/  LDGSTS.E [R78+-0xbff4], desc[UR60][R76.64], !P6 ;  /* 0xf400c0004c4e7fae */ /* 0x0003e8000f12187c */
[----:B------:R-:W-:Y:S04]  /*3e400*/  STL.64 [R1+0xe70], R86 ;  /* 0x000e705601007387 */ /* 0x000fe80000100a00 */
[----:B------:R-:W2:Y:S01]  /*3e410*/  LDL.LU.64 R166, [R1+0x6c0] ;  /* 0x0006c00001a67983 */ /* 0x000ea20000300a00 */
[----:B-1----:R-:W-:-:S03]  /*3e420*/  VIADD R77, R248, 0x100000 ;  /* 0x00100000f84d7836 */ /* 0x002fc60000000000 */
[----:B------:R1:W-:Y:S04]  /*3e430*/  STL.64 [R1+0xe68], R84 ;  /* 0x000e685401007387 */ /* 0x0003e80000100a00 */
[----:B------:R-:W3:Y:S04]  /*3e440*/  LDL.LU.64 R170, [R1+0x6a0] ;  /* 0x0006a00001aa7983 */ /* 0x000ee80000300a00 */
[----:B------:R1:W-:Y:S04]  /*3e450*/  STL.64 [R1+0xe60], R80 ;  /* 0x000e605001007387 */ /* 0x0003e80000100a00 */
[----:B------:R-:W-:Y:S04]  /*3e460*/  LDGSTS.E [R79+-0x7ff4], desc[UR60][R86.64], !P6 ;  /* 0xf800c000564f7fae */ /* 0x000fe8000f12187c */
[----:B------:R-:W-:Y:S04]  /*3e470*/  LDGSTS.E [R78+-0x3ff4], desc[UR60][R84.64], !P6 ;  /* 0xfc00c000544e7fae */ /* 0x000fe8000f12187c */
[----:B------:R1:W-:Y:S04]  /*3e480*/  STL.64 [R1+0xe58], R74 ;  /* 0x000e584a01007387 */ /* 0x0003e80000100a00 */
[----:B------:R1:W-:Y:S04]  /*3e490*/  LDGSTS.E [R77+-0x40000], desc[UR60][R82.64], !P5 ;  /* 0xc0000000524d7fae */ /* 0x0003e8000e92187c */
[----:B------:R-:W3:Y:S04]  /*3e4a0*/  LDL.LU.64 R172, [R1+0x6b8] ;  /* 0x0006b80001ac7983 */ /* 0x000ee80000300a00 */
[----:B------:R-:W3:Y:S01]  /*3e4b0*/  LDL.LU.64 R174, [R1+0x6b0] ;  /* 0x0006b00001ae7983 */ /* 0x000ee20000300a00 */
[----:B-1----:R-:W-:Y:S01]  /*3e4c0*/  IMAD.WIDE R82, R4, 0x4, R152 ;  /* 0x0000000404527825 */ /* 0x002fe200078e0298 */
[----:B------:R-:W-:-:S02]  /*3e4d0*/  IADD3 R72, R248, 0x100000, RZ ;  /* 0x00100000f8487810 */ /* 0x000fc40007ffe0ff */
[----:B------:R-:W3:Y:S01]  /*3e4e0*/  LDL.LU.64 R152, [R1+0x6a8] ;  /* 0x0006a80001987983 */ /* 0x000ee20000300a00 */
[----:B----4-:R-:W-:-:S04]  /*3e4f0*/  IMAD.WIDE R2, R4, 0x4, R2 ;  /* 0x0000000404027825 */ /* 0x010fc800078e0202 */
[----:B------:R-:W-:Y:S02]  /*3e500*/  VIADD R76, R248, 0x100000 ;  /* 0x00100000f84c7836 */ /* 0x000fe40000000000 */
[----:B------:R-:W-:Y:S01]  /*3e510*/  IMAD.WIDE R84, R4, 0x4, R168 ;  /* 0x0000000404547825 */ /* 0x000fe200078e02a8 */
[----:B------:R-:W-:Y:S01]  /*3e520*/  STL.64 [R1+0xe50], R82 ;  /* 0x000e505201007387 */ /* 0x000fe20000100a00 */
[----:B------:R-:W-:Y:S01]  /*3e530*/  IADD3 R73, R248, 0x100000, RZ ;  /* 0x00100000f8497810 */ /* 0x000fe20007ffe0ff */
[----:B------:R-:W1:Y:S02]  /*3e540*/  LDC R77, c[0x0][0x230] ;  /* 0x00008c00ff4d7b82 */ /* 0x000e640000000800 */
[----:B------:R4:W-:Y:S01]  /*3e550*/  LDGSTS.E [R76+-0x3c000], desc[UR60][R80.64], !P5 ;  /* 0xc4000000504c7fae */ /* 0x0009e2000e92187c */
[----:B------:R-:W-:-:S03]  /*3e560*/  IMAD.WIDE R78, R4, 0x4, R156 ;  /* 0x00000004044e7825 */ /* 0x000fc600078e029c */
[----:B------:R4:W-:Y:S01]  /*3e570*/  LDGSTS.E [R72+-0x38000], desc[UR60][R74.64], !P5 ;  /* 0xc80000004a487fae */ /* 0x0009e2000e92187c */
[----:B------:R-:W-:-:S04]  /*3e580*/  IMAD.WIDE R68, R4, 0x4, R68 ;  /* 0x0000000404447825 */ /* 0x000fc800078e0244 */
[C---:B------:R-:W-:Y:S01]  /*3e590*/  IMAD.WIDE R66, R4.reuse, 0x4, R66 ;  /* 0x0000000404427825 */ /* 0x040fe200078e0242 */
[----:B------:R-:W-:Y:S03]  /*3e5a0*/  STL.64 [R1+0xe48], R84 ;  /* 0x000e485401007387 */ /* 0x000fe60000100a00 */
[C---:B------:R-:W-:Y:S01]  /*3e5b0*/  IMAD.WIDE R64, R4.reuse, 0x4, R64 ;  /* 0x0000000404407825 */ /* 0x040fe200078e0240 */
[----:B------:R-:W-:Y:S03]  /*3e5c0*/  LDGSTS.E [R76+-0x34000], desc[UR60][R84.64], !P5 ;  /* 0xcc000000544c7fae */ /* 0x000fe6000e92187c */
[----:B------:R-:W-:-:S04]  /*3e5d0*/  IMAD.WIDE R58, R4, 0x4, R58 ;  /* 0x00000004043a7825 */ /* 0x000fc800078e023a */
        /* <DEDUP_REMOVED lines=10> */
[C---:B------:R-:W-:Y:S01]  /*3e680*/  IMAD.WIDE R10, R4.reuse, 0x4, R10 ;  /* 0x00000004040a7825 */ /* 0x040fe200078e020a */
[----:B------:R-:W-:Y:S01]  /*3e690*/  IADD3 R90, R251, 0x100000, RZ ;  /* 0x00100000fb5a7810 */ /* 0x000fe20007ffe0ff */
[----:B------:R-:W1:Y:S02]  /*3e6a0*/  LDC R168, c[0x0][0x230] ;  /* 0x00008c00ffa87b82 */ /* 0x000e640000000800 */
[----:B----4-:R-:W-:Y:S02]  /*3e6b0*/  IMAD.WIDE R80, R4, 0x4, R154 ;  /* 0x0000000404507825 */ /* 0x010fe400078e029a */
[----:B------:R-:W4:Y:S02]  /*3e6c0*/  LDL.LU.64 R154, [R1+0x698] ;  /* 0x00069800019a7983 */ /* 0x000f240000300a00 */
[C---:B------:R-:W-:Y:S02]  /*3e6d0*/  VIADD R75, R248.reuse, 0x100000 ;  /* 0x00100000f84b7836 */ /* 0x040fe40000000000 */
[----:B------:R-:W-:Y:S01]  /*3e6e0*/  VIADD R74, R248, 0x100000 ;  /* 0x00100000f84a7836 */ /* 0x000fe20000000000 */
[----:B------:R3:W-:Y:S04]  /*3e6f0*/  STL.64 [R1+0xe40], R2 ;  /* 0x000e400201007387 */ /* 0x0007e80000100a00 */
[----:B------:R3:W-:Y:S04]  /*3e700*/  STL.64 [R1+0xe38], R80 ;  /* 0x000e385001007387 */ /* 0x0007e80000100a00 */
[----:B------:R-:W-:Y:S04]  /*3e710*/  LDGSTS.E [R75+-0x3fffc], desc[UR60][R82.64], !P4 ;  /* 0xc0004000524b7fae */ /* 0x000fe8000e12187c */
[----:B------:R1:W-:Y:S04]  /*3e720*/  STL.64 [R1+0xe30], R78 ;  /* 0x000e304e01007387 */ /* 0x0003e80000100a00 */
[----:B------:R-:W4:Y:S04]  /*3e730*/  LDL.LU.64 R156, [R1+0x690] ;  /* 0x00069000019c7983 */ /* 0x000f280000300a00 */
[----:B------:R-:W-:Y:S01]  /*3e740*/  LDGSTS.E [R74+-0x3bffc], desc[UR60][R2.64], !P4 ;  /* 0xc4004000024a7fae */ /* 0x000fe2000e12187c */
[----:B--2---:R-:W-:-:S03]  /*3e750*/  IMAD.WIDE R88, R4, 0x4, R166 ;  /* 0x0000000404587825 */ /* 0x004fc600078e02a6 */
[----:B------:R2:W-:Y:S01]  /*3e760*/  LDGSTS.E [R73+-0x37ffc], desc[UR60][R80.64], !P4 ;  /* 0xc800400050497fae */ /* 0x0005e2000e12187c */
[----:B---3--:R-:W-:-:S03]  /*3e770*/  IMAD.WIDE R86, R4, 0x4, R172 ;  /* 0x0000000404567825 */ /* 0x008fc600078e02ac */
[----:B------:R1:W-:Y:S04]  /*3e780*/  LDGSTS.E [R72+-0x33ffc], desc[UR60][R78.64], !P4 ;  /* 0xcc0040004e487fae */ /* 0x0003e8000e12187c */
[----:B------:R-:W3:Y:S01]  /*3e790*/  LDL.LU.64 R2, [R1+0x688] ;  /* 0x0006880001027983 */ /* 0x000ee20000300a00 */
[----:B--2---:R-:W-:-:S03]  /*3e7a0*/  IMAD.WIDE R80, R4, 0x4, R170 ;  /* 0x0000000404507825 */ /* 0x004fc600078e02aa */
[----:B------:R-:W-:Y:S01]  /*3e7b0*/  STL.64 [R1+0xe28], R88 ;  /* 0x000e285801007387 */ /* 0x000fe20000100a00 */
[----:B------:R-:W-:-:S03]  /*3e7c0*/  IMAD.WIDE R84, R4, 0x4, R174 ;  /* 0x0000000404547825 */ /* 0x000fc600078e02ae */
[----:B------:R-:W-:Y:S01]  /*3e7d0*/  STL.64 [R1+0xe20], R80 ;  /* 0x000e205001007387 */ /* 0x000fe20000100a00 */
[----:B-1----:R-:W1:Y:S01]  /*3e7e0*/  LDC R78, c[0x0][0x230] ;  /* 0x00008c00ff4e7b82 */ /* 0x002e620000000800 */
[C---:B------:R-:W-:Y:S02]  /*3e7f0*/  IMAD.WIDE R82, R4.reuse, 0x4, R152 ;  /* 0x0000000404527825 */ /* 0x040fe400078e0298 */
[----:B------:R-:W2:Y:S04]  /*3e800*/  LDL.LU.64 R166, [R1+0x3e8] ;  /* 0x0003e80001a67983 */ /* 0x000ea80000300a00 */
[----:B------:R-:W2:Y:S04]  /*3e810*/  LDL.LU.64 R170, [R1+0x3c8] ;  /* 0x0003c80001aa7983 */ /* 0x000ea80000300a00 */
[----:B------:R-:W-:Y:S04]  /*3e820*/  STL.64 [R1+0xe18], R86 ;  /* 0x000e185601007387 */ /* 0x000fe80000100a00 */
[----:B------:R-:W-:Y:S04]  /*3e830*/  STL.64 [R1+0xe10], R84 ;  /* 0x000e105401007387 */ /* 0x000fe80000100a00 */
[----:B------:R4:W-:Y:S04]  /*3e840*/  STL.64 [R1+0xe08], R82 ;  /* 0x000e085201007387 */ /* 0x0009e80000100a00 */
[----:B------:R-:W2:Y:S04]  /*3e850*/  LDL.LU.64 R172, [R1+0x3e0] ;  /* 0x0003e00001ac7983 */ /* 0x000ea80000300a00 */
[----:B------:R-:W2:Y:S04]  /*3e860*/  LDL.LU.64 R174, [R1+0x3d8] ;  /* 0x0003d80001ae7983 */ /* 0x000ea80000300a00 */
[----:B------:R-:W2:Y:S04]  /*3e870*/  LDL.LU.64 R152, [R1+0x3d0] ;  /* 0x0003d00001987983 */ /* 0x000ea80000300a00 */
[----:B------:R-:W-:Y:S04]  /*3e880*/  LDGSTS.E [R76+-0x3fff8], desc[UR60][R88.64], !P3 ;  /* 0xc0008000584c7fae */ /* 0x000fe8000d92187c */
[----:B------:R-:W-:Y:S04]  /*3e890*/  LDGSTS.E [R75+-0x3bff8], desc[UR60][R86.64], !P3 ;  /* 0xc4008000564b7fae */ /* 0x000fe8000d92187c */
[----:B------:R-:W-:Y:S04]  /*3e8a0*/  LDGSTS.E [R74+-0x37ff8], desc[UR60][R84.64], !P3 ;  /* 0xc8008000544a7fae */ /* 0x000fe8000d92187c */
[----:B------:R4:W-:Y:S04]  /*3e8b0*/  LDGSTS.E [R73+-0x33ff8], desc[UR60][R82.64], !P3 ;  /* 0xcc00800052497fae */ /* 0x0009e8000d92187c */
[----:B------:R1:W-:Y:S01]  /*3e8c0*/  LDGSTS.E [R72+-0x3fff4], desc[UR60][R80.64], !P2 ;  /* 0xc000c00050487fae */ /* 0x0003e2000d12187c */
[----:B----4-:R-:W-:-:S05]  /*3e8d0*/  IMAD.WIDE R82, R4, 0x4, R154 ;  /* 0x0000000404527825 */ /* 0x010fca00078e029a */
[----:B------:R-:W-:Y:S04]  /*3e8e0*/  STL.64 [R1+0xe00], R82 ;  /* 0x000e005201007387 */ /* 0x000fe80000100a00 */
[----:B------:R-:W4:Y:S04]  /*3e8f0*/  LDL.LU.64 R154, [R1+0x3c0] ;  /* 0x0003c000019a7983 */ /* 0x000f280000300a00 */
[----:B------:R-:W-:Y:S01]  /*3e900*/  LDGSTS.E [R74+-0x3bff4], desc[UR60][R82.64], !P2 ;  /* 0xc400c000524a7fae */ /* 0x000fe2000d12187c */
[----:B-1----:R-:W-:-:S05]  /*3e910*/  IMAD.WIDE R80, R4, 0x4, R156 ;  /* 0x0000000404507825 */ /* 0x002fca00078e029c */
[----:B------:R-:W-:Y:S04]  /*3e920*/  STL.64 [R1+0xdf8], R80 ;  /* 0x000df85001007387 */ /* 0x000fe80000100a00 */
[----:B------:R1:W-:Y:S01]  /*3e930*/  LDGSTS.E [R73+-0x37ff4], desc[UR60][R80.64], !P2 ;  /* 0xc800c00050497fae */ /* 0x0003e2000d12187c */
[----:B---3--:R-:W-:-:S05]  /*3e940*/  IMAD.WIDE R2, R4, 0x4, R2 ;  /* 0x0000000404027825 */ /* 0x008fca00078e0202 */
[----:B------:R3:W-:Y:S04]  /*3e950*/  STL.64 [R1+0xdf0], R2 ;  /* 0x000df00201007387 */ /* 0x0007e80000100a00 */
[----:B------:R-:W4:Y:S04]  /*3e960*/  LDL.LU.64 R156, [R1+0x3b8] ;  /* 0x0003b800019c7983 */ /* 0x000f280000300a00 */
[----:B------:R-:W-:Y:S04]  /*3e970*/  LDGSTS.E [R72+-0x33ff4], desc[UR60][R2.64], !P2 ;  /* 0xcc00c00002487fae */ /* 0x000fe8000d12187c */
[----:B---3--:R-:W3:Y:S01]  /*3e980*/  LDL.LU.64 R2, [R1+0x3b0] ;  /* 0x0003b00001027983 */ /* 0x008ee20000300a00 */
[----:B------:R-:W-:-:S02]  /*3e990*/  VIADD R75, R77, 0xfffffe53 ;  /* 0xfffffe534d4b7836 */ /* 0x000fc40000000000 */
[C---:B--2---:R-:W-:Y:S01]  /*3e9a0*/  IMAD.WIDE R88, R4.reuse, 0x4, R166 ;  /* 0x0000000404587825 */ /* 0x044fe200078e02a6 */
[----:B------:R-:W2:Y:S02]  /*3e9b0*/  LDC R77, c[0x0][0x230] ;  /* 0x00008c00ff4d7b82 */ /* 0x000ea40000000800 */
[----:B------:R-:W-:Y:S01]  /*3e9c0*/  ISETP.GE.U32.AND P2, PT, R75, 0x7ffffdd4, PT ;  /* 0x7ffffdd44b00780c */ /* 0x000fe20003f46070 */
[----:B-1----:R-:W-:Y:S01]  /*3e9d0*/  IMAD.WIDE R80, R4, 0x4, R170 ;  /* 0x0000000404507825 */ /* 0x002fe200078e02aa */
[----:B------:R-:W-:Y:S03]  /*3e9e0*/  STL.64 [R1+0xde8], R88 ;  /* 0x000de85801007387 */ /* 0x000fe60000100a00 */
[----:B------:R-:W-:Y:S02]  /*3e9f0*/  VIADD R74, R78, 0xfffffe52 ;  /* 0xfffffe524e4a7836 */ /* 0x000fe40000000000 */
[C---:B------:R-:W-:Y:S01]  /*3ea00*/  IMAD.WIDE R86, R4.reuse, 0x4, R172 ;  /* 0x0000000404567825 */ /* 0x040fe200078e02ac */
[----:B------:R-:W-:Y:S03]  /*3ea10*/  STL.64 [R1+0xde0], R80 ;  /* 0x000de05001007387 */ /* 0x000fe60000100a00 */
[----:B------:R-:W-:Y:S01]  /*3ea20*/  IMAD.WIDE R84, R4, 0x4, R174 ;  /* 0x0000000404547825 */ /* 0x000fe200078e02ae */
[----:B------:R-:W2:Y:S01]  /*3ea30*/  LDL.LU.64 R166, [R1+0x3a8] ;  /* 0x0003a80001a67983 */ /* 0x000ea20000300a00 */
[----:B------:R-:W-:Y:S01]  /*3ea40*/  ISETP.GE.U32.AND P3, PT, R74, 0x7ffffdd3, PT ;  /* 0x7ffffdd34a00780c */ /* 0x000fe20003f66070 */
[----:B------:R-:W1:Y:S01]  /*3ea50*/  LDC R78, c[0x0][0x230] ;  /* 0x00008c00ff4e7b82 */ /* 0x000e620000000800 */
[----:B------:R-:W-:Y:S01]  /*3ea60*/  IMAD.WIDE R82, R4, 0x4, R152 ;  /* 0x0000000404527825 */ /* 0x000fe200078e0298 */
[----:B------:R-:W2:Y:S01]  /*3ea70*/  LDL.LU.64 R170, [R1+0x388] ;  /* 0x0003880001aa7983 */ /* 0x000ea20000300a00 */
[----:B------:R-:W-:-:S03]  /*3ea80*/  IADD3 R75, R248, 0x100000, RZ ;  /* 0x00100000f84b7810 */ /* 0x000fc60007ffe0ff */
[----:B------:R-:W-:Y:S01]  /*3ea90*/  STL.64 [R1+0xdd8], R86 ;  /* 0x000dd85601007387 */ /* 0x000fe20000100a00 */
[----:B------:R-:W-:-:S03]  /*3eaa0*/  VIADD R74, R248, 0x100000 ;  /* 0x00100000f84a7836 */ /* 0x000fc60000000000 */
        /* <DEDUP_REMOVED lines=13> */
[----:B------:R2:W-:Y:S01]  /*3eb80*/  LDGSTS.E [R74+-0x2bffc], desc[UR60][R82.64], !P3 ;  /* 0xd4004000524a7fae */ /* 0x0005e2000d92187c */
        /* <DEDUP_REMOVED lines=8> */
[----:B--2---:R-:W-:-:S02]  /*3ec10*/  VIADD R75, R77, 0xfffffe51 ;  /* 0xfffffe514d4b7836 */ /* 0x004fc40000000000 */
[----:B------:R-:W-:Y:S01]  /*3ec20*/  IMAD.WIDE R88, R4, 0x4, R166 ;  /* 0x0000000404587825 */ /* 0x000fe200078e02a6 */
[----:B------:R-:W-:Y:S01]  /*3ec30*/  IADD3 R74, R78, -0x1b0, RZ ;  /* 0xfffffe504e4a7810 */ /* 0x000fe20007ffe0ff */
[----:B------:R-:W2:Y:S01]  /*3ec40*/  LDC R77, c[0x0][0x230] ;  /* 0x00008c00ff4d7b82 */ /* 0x000ea20000000800 */
[----:B------:R-:W-:Y:S01]  /*3ec50*/  ISETP.GE.U32.AND P2, PT, R75, 0x7ffffdd2, PT ;  /* 0x7ffffdd24b00780c */ /* 0x000fe20003f46070 */
[----:B-1----:R-:W-:Y:S01]  /*3ec60*/  IMAD.WIDE R80, R4, 0x4, R170 ;  /* 0x0000000404507825 */ /* 0x002fe200078e02aa */
[----:B------:R-:W-:Y:S01]  /*3ec70*/  STL.64 [R1+0xda8], R88 ;  /* 0x000da85801007387 */ /* 0x000fe20000100a00 */
[----:B------:R-:W-:Y:S02]  /*3ec80*/  ISETP.GE.U32.AND P3, PT, R74, 0x7ffffdd1, PT ;  /* 0x7ffffdd14a00780c */ /* 0x000fe40003f66070 */
[C---:B------:R-:W-:Y:S01]  /*3ec90*/  IMAD.WIDE R86, R4.reuse, 0x4, R172 ;  /* 0x0000000404567825 */ /* 0x040fe200078e02ac */
[----:B------:R-:W-:Y:S01]  /*3eca0*/  STL.64 [R1+0xda0], R80 ;  /* 0x000da05001007387 */ /* 0x000fe20000100a00 */
[----:B------:R-:W1:Y:S02]  /*3ecb0*/  LDC R78, c[0x0][0x230] ;  /* 0x00008c00ff4e7b82 */ /* 0x000e640000000800 */
[C---:B------:R-:W-:Y:S01]  /*3ecc0*/  IMAD.WIDE R84, R4.reuse, 0x4, R174 ;  /* 0x0000000404547825 */ /* 0x040fe200078e02ae */
[----:B------:R-:W2:Y:S03]  /*3ecd0*/  LDL.LU.64 R166, [R1+0xe8] ;  /* 0x0000e80001a67983 */ /* 0x000ea60000300a00 */
[----:B------:R-:W-:Y:S01]  /*3ece0*/  IMAD.WIDE R82, R4, 0x4, R152 ;  /* 0x0000000404527825 */ /* 0x000fe200078e0298 */
[----:B------:R-:W2:Y:S03]  /*3ecf0*/  LDL.LU.64 R170, [R1+0xc8] ;  /* 0x0000c80001aa7983 */ /* 0x000ea60000300a00 */
[C---:B------:R-:W-:Y:S01]  /*3ed00*/  VIADD R75, R248.reuse, 0x100000 ;  /* 0x00100000f84b7836 */ /* 0x040fe20000000000 */
[----:B------:R-:W-:Y:S01]  /*3ed10*/  STL.64 [R1+0xd98], R86 ;  /* 0x000d985601007387 */ /* 0x000fe20000100a00 */
[----:B------:R-:W-:-:S03]  /*3ed20*/  VIADD R74, R248, 0x100000 ;  /* 0x00100000f84a7836 */ /* 0x000fc60000000000 */
[----:B------:R-:W-:Y:S04]  /*3ed30*/  STL.64 [R1+0xd90], R84 ;  /* 0x000d905401007387 */ /* 0x000fe80000100a00 */
[----:B------:R4:W-:Y:S04]  /*3ed40*/  STL.64 [R1+0xd88], R82 ;  /* 0x000d885201007387 */ /* 0x0009e80000100a00 */
[----:B------:R-:W2:Y:S04]  /*3ed50*/  LDL.LU.64 R172, [R1+0xe0] ;  /* 0x0000e00001ac7983 */ /* 0x000ea80000300a00 */
[----:B------:R-:W-:Y:S04]  /*3ed60*/  LDGSTS.E [R76+-0x2fff8], desc[UR60][R88.64], !P2 ;  /* 0xd0008000584c7fae */ /* 0x000fe8000d12187c */
[----:B------:R-:W2:Y:S04]  /*3ed70*/  LDL.LU.64 R174, [R1+0xd8] ;  /* 0x0000d80001ae7983 */ /* 0x000ea80000300a00 */
[----:B------:R-:W-:Y:S04]  /*3ed80*/  LDGSTS.E [R75+-0x2bff8], desc[UR60][R86.64], !P2 ;  /* 0xd4008000564b7fae */ /* 0x000fe8000d12187c */
[----:B------:R-:W2:Y:S04]  /*3ed90*/  LDL.LU.64 R152, [R1+0xd0] ;  /* 0x0000d00001987983 */ /* 0x000ea80000300a00 */
        /* <DEDUP_REMOVED lines=12> */
[----:B------:R-:W-:Y:S04]  /*3ee60*/  LDGSTS.E [R72+-0x23ff4], desc[UR60][R2.64], !P3 ;  /* 0xdc00c00002487fae */ /* 0x000fe8000d92187c */
[----:B------:R-:W4:Y:S04]  /*3ee70*/  LDL.LU.64 R156, [R1+0xb8] ;  /* 0x0000b800019c7983 */ /* 0x000f280000300a00 */
[----:B---3--:R-:W3:Y:S01]  /*3ee80*/  LDL.LU.64 R2, [R1+0xb0] ;  /* 0x0000b00001027983 */ /* 0x008ee20000300a00 */
[----:B--2---:R-:W-:Y:S01]  /*3ee90*/  IADD3 R75, R77, -0x1cd, RZ ;  /* 0xfffffe334d4b7810 */ /* 0x004fe20007ffe0ff */
[C---:B------:R-:W-:Y:S01]  /*3eea0*/  IMAD.WIDE R88, R4.reuse, 0x4, R166 ;  /* 0x0000000404587825 */ /* 0x040fe200078e02a6 */
[----:B------:R-:W2:Y:S02]  /*3eeb0*/  LDC R77, c[0x0][0x230] ;  /* 0x00008c00ff4d7b82 */ /* 0x000ea40000000800 */
[----:B------:R-:W-:Y:S01]  /*3eec0*/  ISETP.GE.U32.AND P2, PT, R75, 0x7ffffdb4, PT ;  /* 0x7ffffdb44b00780c */ /* 0x000fe20003f46070 */
[----:B-1----:R-:W-:Y:S01]  /*3eed0*/  IMAD.WIDE R80, R4, 0x4, R170 ;  /* 0x0000000404507825 */ /* 0x002fe200078e02aa */
[----:B------:R-:W-:Y:S03]  /*3eee0*/  STL.64 [R1+0xd68], R88 ;  /* 0x000d685801007387 */ /* 0x000fe60000100a00 */
[----:B------:R-:W-:Y:S01]  /*3eef0*/  VIADD R74, R78, 0xfffffe32 ;  /* 0xfffffe324e4a7836 */ /* 0x000fe20000000000 */
[----:B------:R-:W-:Y:S01]  /*3ef00*/  STL.64 [R1+0xd60], R80 ;  /* 0x000d605001007387 */ /* 0x000fe20000100a00 */
[----:B------:R-:W-:Y:S01]  /*3ef10*/  VIADD R75, R248, 0x100000 ;  /* 0x00100000f84b7836 */ /* 0x000fe20000000000 */
[----:B------:R-:W1:Y:S01]  /*3ef20*/  LDC R78, c[0x0][0x230] ;  /* 0x00008c00ff4e7b82 */ /* 0x000e620000000800 */
[----:B------:R-:W-:Y:S01]  /*3ef30*/  IMAD.WIDE R86, R4, 0x4, R172 ;  /* 0x0000000404567825 */ /* 0x000fe200078e02ac */
[----:B------:R-:W-:Y:S01]  /*3ef40*/  ISETP.GE.U32.AND P3, PT, R74, 0x7ffffdb3, PT ;  /* 0x7ffffdb34a00780c */ /* 0x000fe20003f66070 */
[----:B------:R-:W3:Y:S01]  /*3ef50*/  LDL.LU.64 R166, [R1+0xa8] ;  /* 0x0000a80001a67983 */ /* 0x000ee20000300a00 */
[----:B------:R-:W-:-:S03]  /*3ef60*/  IADD3 R74, R248, 0x100000, RZ ;  /* 0x00100000f84a7810 */ /* 0x000fc60007ffe0ff */
[----:B------:R-:W3:Y:S01]  /*3ef70*/  LDL.LU.64 R170, [R1+0x88] ;  /* 0x0000880001aa7983 */ /* 0x000ee20000300a00 */
[----:B------:R-:W-:-:S03]  /*3ef80*/  IMAD.WIDE R84, R4, 0x4, R174 ;  /* 0x0000000404547825 */ /* 0x000fc600078e02ae */
[----:B------:R-:W-:Y:S01]  /*3ef90*/  STL.64 [R1+0xd58], R86 ;  /* 0x000d585601007387 */ /* 0x000fe20000100a00 */
[----:B------:R-:W-:-:S03]  /*3efa0*/  IMAD.WIDE R82, R4, 0x4, R152 ;  /* 0x0000000404527825 */ /* 0x000fc600078e0298 */
[----:B------:R4:W-:Y:S04]  /*3efb0*/  STL.64 [R1+0xd50], R84 ;  /* 0x000d505401007387 */ /* 0x0009e80000100a00 */
[----:B------:R1:W-:Y:S04]  /*3efc0*/  STL.64 [R1+0xd48], R82 ;  /* 0x000d485201007387 */ /* 0x0003e80000100a00 */
[----:B------:R-:W-:Y:S04]  /*3efd0*/  LDGSTS.E [R76+-0x20000], desc[UR60][R88.64], !P2 ;  /* 0xe0000000584c7fae */ /* 0x000fe8000d12187c */
[----:B------:R-:W3:Y:S04]  /*3efe0*/  LDL.LU.64 R172, [R1+0xa0] ;  /* 0x0000a00001ac7983 */ /* 0x000ee80000300a00 */
[----:B------:R-:W-:Y:S04]  /*3eff0*/  LDGSTS.E [R75+-0x1c000], desc[UR60][R86.64], !P2 ;  /* 0xe4000000564b7fae */ /* 0x000fe8000d12187c */
[----:B------:R-:W3:Y:S04]  /*3f000*/  LDL.LU.64 R174, [R1+0x98] ;  /* 0x0000980001ae7983 */ /* 0x000ee80000300a00 */
[----:B------:R4:W-:Y:S04]  /*3f010*/  LDGSTS.E [R74+-0x18000], desc[UR60][R84.64], !P2 ;  /* 0xe8000000544a7fae */ /* 0x0009e8000d12187c */
[----:B------:R-:W3:Y:S04]  /*3f020*/  LDL.LU.64 R152, [R1+0x90] ;  /* 0x0000900001987983 */ /* 0x000ee80000300a00 */
[----:B------:R1:W-:Y:S04]  /*3f030*/  LDGSTS.E [R73+-0x14000], desc[UR60][R82.64], !P2 ;  /* 0xec00000052497fae */ /* 0x0003e8000d12187c */
[----:B------:R3:W-:Y:S01]  /*3f040*/  LDGSTS.E [R72+-0x1fffc], desc[UR60][R80.64], !P3 ;  /* 0xe000400050487fae */ /* 0x0007e2000d92187c */
[----:B----4-:R-:W-:-:S03]  /*3f050*/  IMAD.WIDE R84, R4, 0x4, R154 ;  /* 0x0000000404547825 */ /* 0x010fc600078e029a */
[----:B------:R-:W4:Y:S04]  /*3f060*/  LDL.LU.64 R154, [R1+0x80] ;  /* 0x00008000019a7983 */ /* 0x000f280000300a00 */
[----:B------:R-:W-:Y:S01]  /*3f070*/  STL.64 [R1+0xd40], R84 ;  /* 0x000d405401007387 */ /* 0x000fe20000100a00 */
[----:B--2---:R-:W-:Y:S02]  /*3f080*/  VIADD R75, R77, 0xfffffe31 ;  /* 0xfffffe314d4b7836 */ /* 0x004fe40000000000 */
[----:B------:R-:W2:Y:S01]  /*3f090*/  LDC R77, c[0x0][0x230] ;  /* 0x00008c00ff4d7b82 */ /* 0x000ea20000000800 */
[----:B------:R3:W-:Y:S01]  /*3f0a0*/  LDGSTS.E [R74+-0x1bffc], desc[UR60][R84.64], !P3 ;  /* 0xe4004000544a7fae */ /* 0x0007e2000d92187c */
[----:B-1----:R-:W-:-:S03]  /*3f0b0*/  IMAD.WIDE R82, R4, 0x4, R156 ;  /* 0x0000000404527825 */ /* 0x002fc600078e029c */
[----:B------:R-:W4:Y:S01]  /*3f0c0*/  LDL.LU.64 R156, [R1+0x78] ;  /* 0x00007800019c7983 */ /* 0x000f220000300a00 */
[----:B---3--:R-:W-:Y:S01]  /*3f0d0*/  IMAD.WIDE R80, R4, 0x4, R2 ;  /* 0x0000000404507825 */ /* 0x008fe200078e0202 */
[----:B------:R-:W-:Y:S02]  /*3f0e0*/  ISETP.GE.U32.AND P2, PT, R75, 0x7ffffdb2, PT ;  /* 0x7ffffdb24b00780c */ /* 0x000fe40003f46070 */
[----:B------:R-:W3:Y:S01]  /*3f0f0*/  LDL.LU.64 R2, [R1+0x70] ;  /* 0x0000700001027983 */ /* 0x000ee20000300a00 */
[----:B------:R-:W-:-:S03]  /*3f100*/  VIADD R74, R78, 0xfffffe30 ;  /* 0xfffffe304e4a7836 */ /* 0x000fc60000000000 */
[----:B------:R-:W-:Y:S01]  /*3f110*/  LDGSTS.E [R73+-0x17ffc], desc[UR60][R82.64], !P3 ;  /* 0xe800400052497fae */ /* 0x000fe2000d92187c */
[----:B------:R-:W-:Y:S01]  /*3f120*/  IADD3 R75, R248, 0x100000, RZ ;  /* 0x00100000f84b7810 */ /* 0x000fe20007ffe0ff */
[----:B------:R-:W1:Y:S02]  /*3f130*/  LDC R78, c[0x0][0x230] ;  /* 0x00008c00ff4e7b82 */ /* 0x000e640000000800 */
[----:B------:R2:W-:Y:S01]  /*3f140*/  LDGSTS.E [R72+-0x13ffc], desc[UR60][R80.64], !P3 ;  /* 0xec00400050487fae */ /* 0x0005e2000d92187c */
[----:B------:R-:W-:-:S03]  /*3f150*/  ISETP.GE.U32.AND P3, PT, R74, 0x7ffffdb1, PT ;  /* 0x7ffffdb14a00780c */ /* 0x000fc60003f66070 */
[----:B------:R-:W-:Y:S01]  /*3f160*/  STL.64 [R1+0xd38], R82 ;  /* 0x000d385201007387 */ /* 0x000fe20000100a00 */
[----:B------:R-:W-:-:S03]  /*3f170*/  VIADD R74, R248, 0x100000 ;  /* 0x00100000f84a7836 */ /* 0x000fc60000000000 */
[----:B------:R2:W-:Y:S01]  /*3f180*/  STL.64 [R1+0xd30], R80 ;  /* 0x000d305001007387 */ /* 0x0005e20000100a00 */
[----:B------:R-:W-:-:S05]  /*3f190*/  IMAD.WIDE R88, R4, 0x4, R166 ;  /* 0x0000000404587825 */ /* 0x000fca00078e02a6 */
[----:B------:R-:W-:Y:S04]  /*3f1a0*/  STL.64 [R1+0xd28], R88 ;  /* 0x000d285801007387 */ /* 0x000fe80000100a00 */
[----:B------:R-:W-:Y:S01]  /*3f1b0*/  LDGSTS.E [R76+-0x1fff8], desc[UR60][R88.64], !P2 ;  /* 0xe0008000584c7fae */ /* 0x000fe2000d12187c */
[----:B--2---:R-:W-:-:S05]  /*3f1c0*/  IMAD.WIDE R80, R4, 0x4, R170 ;  /* 0x0000000404507825 */ /* 0x004fca00078e02aa */
[----:B------:R-:W-:Y:S01]  /*3f1d0*/  STL.64 [R1+0xd20], R80 ;  /* 0x000d205001007387 */ /* 0x000fe20000100a00 */
[----:B------:R-:W-:-:S04]  /*3f1e0*/  IMAD.WIDE R86, R4, 0x4, R172 ;  /* 0x0000000404567825 */ /* 0x000fc800078e02ac */
[C---:B------:R-:W-:Y:S01]  /*3f1f0*/  IMAD.WIDE R84, R4.reuse, 0x4, R174 ;  /* 0x0000000404547825 */ /* 0x040fe200078e02ae */
[----:B------:R2:W-:Y:S04]  /*3f200*/  STL.64 [R1+0xd18], R86 ;  /* 0x000d185601007387 */ /* 0x0005e80000100a00 */
[----:B------:R1:W-:Y:S01]  /*3f210*/  LDGSTS.E [R75+-0x1bff8], desc[UR60][R86.64], !P2 ;  /* 0xe4008000564b7fae */ /* 0x0003e2000d12187c */
[----:B------:R-:W-:-:S03]  /*3f220*/  IMAD.WIDE R82, R4, 0x4, R152 ;  /* 0x0000000404527825 */ /* 0x000fc600078e0298 */
[----:B------:R-:W-:Y:S04]  /*3f230*/  STL.64 [R1+0xd10], R84 ;  /* 0x000d105401007387 */ /* 0x000fe80000100a00 */
[----:B------:R-:W-:Y:S04]  /*3f240*/  LDGSTS.E [R74+-0x17ff8], desc[UR60][R84.64], !P2 ;  /* 0xe8008000544a7fae */ /* 0x000fe8000d12187c */
[----:B------:R4:W-:Y:S01]  /*3f250*/  STL.64 [R1+0xd08], R82 ;  /* 0x000d085201007387 */ /* 0x0009e20000100a00 */
[----:B-1----:R-:W-:Y:S01]  /*3f260*/  VIADD R75, R77, 0xfffffe13 ;  /* 0xfffffe134d4b7836 */ /* 0x002fe20000000000 */
[----:B--2---:R-:W1:Y:S02]  /*3f270*/  LDC R86, c[0x0][0x230] ;  /* 0x00008c00ff567b82 */ /* 0x004e640000000800 */
[----:B------:R4:W-:Y:S04]  /*3f280*/  LDGSTS.E [R73+-0x13ff8], desc[UR60][R82.64], !P2 ;  /* 0xec00800052497fae */ /* 0x0009e8000d12187c */
[----:B------:R2:W-:Y:S01]  /*3f290*/  LDGSTS.E [R72+-0x1fff4], desc[UR60][R80.64], !P3 ;  /* 0xe000c00050487fae */ /* 0x0005e2000d92187c */
[----:B------:R-:W-:-:S04]  /*3f2a0*/  IMAD.WIDE R76, R4, 0x4, R70 ;  /* 0x00000004044c7825 */ /* 0x000fc800078e0246 */
[----:B----4-:R-:W-:-:S05]  /*3f2b0*/  IMAD.WIDE R82, R4, 0x4, R154 ;  /* 0x0000000404527825 */ /* 0x010fca00078e029a */
[----:B------:R-:W-:Y:S04]  /*3f2c0*/  STL.64 [R1+0xd00], R82 ;  /* 0x000d005201007387 */ /* 0x000fe80000100a00 */
[----:B------:R-:W-:Y:S01]  /*3f2d0*/  LDGSTS.E [R74+-0x1bff4], desc[UR60][R82.64], !P3 ;  /* 0xe400c000524a7fae */ /* 0x000fe2000d92187c */
[----:B--2---:R-:W-:-:S04]  /*3f2e0*/  IMAD.WIDE R80, R4, 0x4, R156 ;  /* 0x0000000404507825 */ /* 0x004fc800078e029c */
[C---:B---3--:R-:W-:Y:S01]  /*3f2f0*/  IMAD.WIDE R2, R4.reuse, 0x4, R2 ;  /* 0x0000000404027825 */ /* 0x048fe200078e0202 */
[----:B------:R-:W-:Y:S04]  /*3f300*/  STL.64 [R1+0xcf8], R80 ;  /* 0x000cf85001007387 */ /* 0x000fe80000100a00 */
[----:B------:R2:W-:Y:S04]  /*3f310*/  LDGSTS.E [R73+-0x17ff4], desc[UR60][R80.64], !P3 ;  /* 0xe800c00050497fae */ /* 0x0005e8000d92187c */
[----:B------:R3:W-:Y:S04]  /*3f320*/  STL.64 [R1+0xcf0], R2 ;  /* 0x000cf00201007387 */ /* 0x0007e80000100a00 */
[----:B------:R3:W-:Y:S04]  /*3f330*/  LDGSTS.E [R72+-0x13ff4], desc[UR60][R2.64], !P3 ;  /* 0xec00c00002487fae */ /* 0x0007e8000d92187c */
[----:B------:R-:W-:Y:S01]  /*3f340*/  STL.64 [R1+0xce8], R76 ;  /* 0x000ce84c01007387 */ /* 0x000fe20000100a00 */
[----:B------:R-:W-:Y:S01]  /*3f350*/  ISETP.GE.U32.AND P2, PT, R75, 0x7ffffd94, PT ;  /* 0x7ffffd944b00780c */ /* 0x000fe20003f46070 */
[----:B--2---:R-:W2:Y:S01]  /*3f360*/  LDC R73, c[0x0][0x230] ;  /* 0x00008c00ff497b82 */ /* 0x004ea20000000800 */
[----:B---3--:R-:W-:-:S05]  /*3f370*/  IMAD.WIDE R2, R4, 0x4, R62 ;  /* 0x0000000404027825 */ /* 0x008fca00078e023e */
[----:B------:R-:W-:Y:S04]  /*3f380*/  STL.64 [R1+0xce0], R2 ;  /* 0x000ce00201007387 */ /* 0x000fe80000100a00 */
[----:B------:R-:W-:Y:S04]  /*3f390*/  STL.64 [R1+0xcd8], R68 ;  /* 0x000cd84401007387 */ /* 0x000fe80000100a00 */
[----:B------:R-:W-:Y:S04]  /*3f3a0*/  STL.64 [R1+0xcd0], R66 ;  /* 0x000cd04201007387 */ /* 0x000fe80000100a00 */
[----:B------:R3:W-:Y:S04]  /*3f3b0*/  STL.64 [R1+0xcc8], R64 ;  /* 0x000cc84001007387 */ /* 0x0007e80000100a00 */
[----:B------:R-:W4:Y:S01]  /*3f3c0*/  LDL.LU.64 R156, [R1+0x680] ;  /* 0x00068000019c7983 */ /* 0x000f220000300a00 */
[----:B------:R-:W-:Y:S01]  /*3f3d0*/  IADD3 R74, R78, -0x1ee, RZ ;  /* 0xfffffe124e4a7810 */ /* 0x000fe20007ffe0ff */
[C---:B------:R-:W-:Y:S01]  /*3f3e0*/  VIADD R71, R248.reuse, 0x100000 ;  /* 0x00100000f8477836 */ /* 0x040fe20000000000 */
[C---:B------:R-:W-:Y:S01]  /*3f3f0*/  IADD3 R63, R248.reuse, 0x100000, RZ ;  /* 0x00100000f83f7810 */ /* 0x040fe20007ffe0ff */
[----:B------:R-:W-:Y:S01]  /*3f400*/  VIADD R70, R248, 0x100000 ;  /* 0x00100000f8467836 */ /* 0x000fe20000000000 */
[----:B------:R-:W-:Y:S01]  /*3f410*/  ISETP.GE.U32.AND P3, PT, R74, 0x7ffffd93, PT ;  /* 0x7ffffd934a00780c */ /* 0x000fe20003f66070 */
[----:B------:R-:W-:Y:S01]  /*3f420*/  LDGSTS.E [R72+-0x10000], desc[UR60][R76.64], !P2 ;  /* 0xf00000004c487fae */ /* 0x000fe2000d12187c */
[----:B------:R-:W1:Y:S01]  /*3f430*/  LDC R74, c[0x0][0x230] ;  /* 0x00008c00ff4a7b82 */ /* 0x000e620000000800 */
[----:B------:R-:W-:-:S02]  /*3f440*/  VIADD R62, R248, 0x100000 ;  /* 0x00100000f83e7836 */ /* 0x000fc40000000000 */
[----:B------:R-:W-:Y:S04]  /*3f450*/  LDGSTS.E [R71+-0xc000], desc[UR60][R68.64], !P2 ;  /* 0xf400000044477fae */ /* 0x000fe8000d12187c */
[----:B------:R3:W-:Y:S01]  /*3f460*/  LDGSTS.E [R70+-0x8000], desc[UR60][R66.64], !P2 ;  /* 0xf800000042467fae */ /* 0x0007e2000d12187c */
[----:B------:R-:W4:Y:S03]  /*3f470*/  LDC R78, c[0x0][0x230] ;  /* 0x00008c00ff4e7b82 */ /* 0x000f260000000800 */
[----:B------:R2:W-:Y:S04]  /*3f480*/  LDGSTS.E [R63+-0x4000], desc[UR60][R64.64], !P2 ;  /* 0xfc000000403f7fae */ /* 0x0005e8000d12187c */
[----:B------:R2:W-:Y:S01]  /*3f490*/  LDGSTS.E [R62+-0xfffc], desc[UR60][R2.64], !P3 ;  /* 0xf0004000023e7fae */ /* 0x0005e2000d92187c */
[----:B---3--:R-:W3:Y:S01]  /*3f4a0*/  LDC R70, c[0x0][0x230] ;  /* 0x00008c00ff467b82 */ /* 0x008ee20000000800 */
[----:B--2---:R-:W-:Y:S01]  /*3f4b0*/  IMAD.WIDE R64, R4, 0x4, R60 ;  /* 0x0000000404407825 */ /* 0x004fe200078e023c */
[----:B------:R-:W-:-:S03]  /*3f4c0*/  IADD3 R60, R248, 0x100000, RZ ;  /* 0x00100000f83c7810 */ /* 0x000fc60007ffe0ff */
[----:B------:R-:W-:Y:S02]  /*3f4d0*/  VIADD R61, R248, 0x100000 ;  /* 0x00100000f83d7836 */ /* 0x000fe40000000000 */
[----:B------:R-:W-:Y:S01]  /*3f4e0*/  IMAD.WIDE R2, R4, 0x4, R56 ;  /* 0x0000000404027825 */ /* 0x000fe200078e0238 */
[----:B------:R-:W-:Y:S04]  /*3f4f0*/  STL.64 [R1+0xcc0], R64 ;  /* 0x000cc04001007387 */ /* 0x000fe80000100a00 */
[----:B------:R2:W-:Y:S01]  /*3f500*/  LDGSTS.E [R62+-0xbffc], desc[UR60][R64.64], !P3 ;  /* 0xf4004000403e7fae */ /* 0x0005e2000d92187c */
[----:B------:R-:W-:-:S03]  /*3f510*/  VIADD R57, R73, 0xfffffe11 ;  /* 0xfffffe1149397836 */ /* 0x000fc60000000000 */
[----:B------:R1:W-:Y:S04]  /*3f520*/  STL.64 [R1+0xcb8], R58 ;  /* 0x000cb83a01007387 */ /* 0x0003e80000100a00 */
[----:B------:R1:W-:Y:S01]  /*3f530*/  LDGSTS.E [R61+-0x7ffc], desc[UR60][R58.64], !P3 ;  /* 0xf80040003a3d7fae */ /* 0x0003e2000d92187c */
[----:B--2---:R-:W-:-:S03]  /*3f540*/  IMAD.WIDE R62, R4, 0x4, R54 ;  /* 0x00000004043e7825 */ /* 0x004fc600078e0236 */
[----:B------:R2:W-:Y:S04]  /*3f550*/  STL.64 [R1+0xcb0], R2 ;  /* 0x000cb00201007387 */ /* 0x0005e80000100a00 */
[----:B------:R-:W-:Y:S01]  /*3f560*/  LDGSTS.E [R60+-0x3ffc], desc[UR60][R2.64], !P3 ;  /* 0xfc004000023c7fae */ /* 0x000fe2000d92187c */
[----:B-1----:R-:W-:-:S03]  /*3f570*/  IMAD.WIDE R58, R4, 0x4, R46 ;  /* 0x00000004043a7825 */ /* 0x002fc600078e022e */
[----:B------:R-:W3:Y:S01]  /*3f580*/  LDL.LU.64 R174, [R1+0x660] ;  /* 0x0006600001ae7983 */ /* 0x000ee20000300a00 */
[----:B------:R-:W-:Y:S01]  /*3f590*/  ISETP.GE.U32.AND P2, PT, R57, 0x7ffffd92, PT ;  /* 0x7ffffd923900780c */ /* 0x000fe20003f46070 */
[----:B------:R-:W-:Y:S01]  /*3f5a0*/  VIADD R56, R74, 0xfffffe10 ;  /* 0xfffffe104a387836 */ /* 0x000fe20000000000 */
[----:B------:R-:W1:Y:S01]  /*3f5b0*/  LDC R57, c[0x0][0x230] ;  /* 0x00008c00ff397b82 */ /* 0x000e620000000800 */
[----:B--2---:R-:W2:Y:S04]  /*3f5c0*/  LDL.LU.64 R2, [R1+0x678] ;  /* 0x0006780001027983 */ /* 0x004ea80000300a00 */
[----:B------:R1:W-:Y:S04]  /*3f5d0*/  STL.64 [R1+0xca8], R62 ;  /* 0x000ca83e01007387 */ /* 0x0003e80000100a00 */
[----:B------:R-:W-:Y:S04]  /*3f5e0*/  STL.64 [R1+0xca0], R58 ;  /* 0x000ca03a01007387 */ /* 0x000fe80000100a00 */
[----:B------:R1:W-:Y:S04]  /*3f5f0*/  STL.64 [R1+0xc98], R52 ;  /* 0x000c983401007387 */ /* 0x0003e80000100a00 */
[----:B------:R4:W-:Y:S04]  /*3f600*/  STL.64 [R1+0xc90], R50 ;  /* 0x000c903201007387 */ /* 0x0009e80000100a00 */
[----:B------:R4:W-:Y:S04]  /*3f610*/  STL.64 [R1+0xc88], R48 ;  /* 0x000c883001007387 */ /* 0x0009e80000100a00 */
[----:B------:R-:W2:Y:S04]  /*3f620*/  LDL.LU.64 R152, [R1+0x670] ;  /* 0x0006700001987983 */ /* 0x000ea80000300a00 */
[----:B------:R-:W2:Y:S01]  /*3f630*/  LDL.LU.64 R154, [R1+0x668] ;  /* 0x00066800019a7983 */ /* 0x000ea20000300a00 */
[----:B------:R-:W-:Y:S01]  /*3f640*/  ISETP.GE.U32.AND P3, PT, R56, 0x7ffffd91, PT ;  /* 0x7ffffd913800780c */ /* 0x000fe20003f66070 */
[C---:B------:R-:W-:Y:S01]  /*3f650*/  VIADD R55, R248.reuse, 0x100000 ;  /* 0x00100000f8377836 */ /* 0x040fe20000000000 */
[C---:B------:R-:W-:Y:S01]  /*3f660*/  IADD3 R56, R248.reuse, 0x100000, RZ ;  /* 0x00100000f8387810 */ /* 0x040fe20007ffe0ff */
[C---:B------:R-:W-:Y:S01]  /*3f670*/  VIADD R54, R248.reuse, 0x100000 ;  /* 0x00100000f8367836 */ /* 0x040fe20000000000 */
[----:B------:R-:W2:Y:S04]  /*3f680*/  LDL.LU.64 R166, [R1+0x640] ;  /* 0x0006400001a67983 */ /* 0x000ea80000300a00 */
[----:B------:R1:W-:Y:S04]  /*3f690*/  LDGSTS.E [R56+-0xfff8], desc[UR60][R62.64], !P2 ;  /* 0xf00080003e387fae */ /* 0x0003e8000d12187c */
[----:B------:R1:W-:Y:S04]  /*3f6a0*/  LDGSTS.E [R55+-0xbff8], desc[UR60][R52.64], !P2 ;  /* 0xf400800034377fae */ /* 0x0003e8000d12187c */
[----:B------:R1:W-:Y:S01]  /*3f6b0*/  LDGSTS.E [R54+-0x7ff8], desc[UR60][R50.64], !P2 ;  /* 0xf800800032367fae */ /* 0x0003e2000d12187c */
[C---:B------:R-:W-:Y:S01]  /*3f6c0*/  IADD3 R47, R248.reuse, 0x100000, RZ ;  /* 0x00100000f82f7810 */ /* 0x040fe20007ffe0ff */
[----:B------:R-:W-:Y:S01]  /*3f6d0*/  VIADD R46, R248, 0x100000 ;  /* 0x00100000f82e7836 */ /* 0x000fe20000000000 */
[----:B-1----:R-:W1:Y:S03]  /*3f6e0*/  LDC R62, c[0x0][0x230] ;  /* 0x00008c00ff3e7b82 */ /* 0x002e660000000800 */
[----:B------:R4:W-:Y:S01]  /*3f6f0*/  LDGSTS.E [R47+-0x3ff8], desc[UR60][R48.64], !P2 ;  /* 0xfc008000302f7fae */ /* 0x0009e2000d12187c */
[----:B------:R-:W-:-:S04]  /*3f700*/  IMAD.WIDE R52, R4, 0x4, R40 ;  /* 0x0000000404347825 */ /* 0x000fc800078e0228 */
[C---:B------:R-:W-:Y:S01]  /*3f710*/  IMAD.WIDE R54, R4.reuse, 0x4, R44 ;  /* 0x0000000404367825 */ /* 0x040fe200078e022c */
[----:B------:R-:W-:Y:S03]  /*3f720*/  LDGSTS.E [R46+-0xfff4], desc[UR60][R58.64], !P3 ;  /* 0xf000c0003a2e7fae */ /* 0x000fe6000d92187c */
[----:B----4-:R-:W-:Y:S01]  /*3f730*/  IMAD.WIDE R50, R4, 0x4, R156 ;  /* 0x0000000404327825 */ /* 0x010fe200078e029c */
[----:B------:R-:W-:Y:S01]  /*3f740*/  IADD3 R40, R249, 0x100000, RZ ;  /* 0x00100000f9287810 */ /* 0x000fe20007ffe0ff */
[----:B------:R4:W-:Y:S01]  /*3f750*/  LDGSTS.E [R47+-0xbff4], desc[UR60][R54.64], !P3 ;  /* 0xf400c000362f7fae */ /* 0x0009e2000d92187c */
[----:B------:R-:W1:Y:S03]  /*3f760*/  LDC R48, c[0x0][0x230] ;  /* 0x00008c00ff307b82 */ /* 0x000e660000000800 */
[----:B------:R-:W-:Y:S04]  /*3f770*/  STL.64 [R1+0xc80], R50 ;  /* 0x000c803201007387 */ /* 0x000fe80000100a00 */
[----:B------:R4:W-:Y:S01]  /*3f780*/  STL.64 [R1+0xc78], R54 ;  /* 0x000c783601007387 */ /* 0x0009e20000100a00 */
[----:B------:R-:W-:Y:S01]  /*3f790*/  VIADD R41, R57, 0xfffffe6e ;  /* 0xfffffe6e39297836 */ /* 0x000fe20000000000 */
[----:B------:R-:W1:Y:S02]  /*3f7a0*/  LDC R45, c[0x0][0x230] ;  /* 0x00008c00ff2d7b82 */ /* 0x000e640000000800 */
[----:B------:R4:W-:Y:S04]  /*3f7b0*/  STL.64 [R1+0xc70], R42 ;  /* 0x000c702a01007387 */ /* 0x0009e80000100a00 */
[----:B------:R-:W2:Y:S04]  /*3f7c0*/  LDL.LU.64 R170, [R1+0x658] ;  /* 0x0006580001aa7983 */ /* 0x000ea80000300a00 */
[----:B------:R2:W-:Y:S01]  /*3f7d0*/  STL.64 [R1+0xc68], R52 ;  /* 0x000c683401007387 */ /* 0x0005e20000100a00 */
[----:B------:R-:W-:Y:S01]  /*3f7e0*/  VIADD R44, R248, 0x100000 ;  /* 0x00100000f82c7836 */ /* 0x000fe20000000000 */
[----:B----4-:R-:W4:Y:S02]  /*3f7f0*/  LDC R54, c[0x0][0x230] ;  /* 0x00008c00ff367b82 */ /* 0x010f240000000800 */
[----:B------:R-:W4:Y:S04]  /*3f800*/  LDL.LU.64 R172, [R1+0x650] ;  /* 0x0006500001ac7983 */ /* 0x000f280000300a00 */
[----:B------:R-:W4:Y:S04]  /*3f810*/  LDL.LU.64 R156, [R1+0x648] ;  /* 0x00064800019c7983 */ /* 0x000f280000300a00 */
[----:B------:R1:W-:Y:S04]  /*3f820*/  LDGSTS.E [R46+-0x7ff4], desc[UR60][R42.64], !P3 ;  /* 0xf800c0002a2e7fae */ /* 0x0003e8000d92187c */
[----:B------:R2:W-:Y:S04]  /*3f830*/  LDGSTS.E [R44+-0x3ff4], desc[UR60][R52.64], !P3 ;  /* 0xfc00c000342c7fae */ /* 0x0005e8000d92187c */
[----:B------:R2:W-:Y:S01]  /*3f840*/  LDGSTS.E [R40+-0x40000], desc[UR60][R50.64], !P1 ;  /* 0xc000000032287fae */ /* 0x0005e2000c92187c */
[----:B-1----:R-:W-:Y:S01]  /*3f850*/  VIADD R43, R249, 0x100000 ;  /* 0x00100000f92b7836 */ /* 0x002fe20000000000 */
[----:B------:R-:W-:Y:S01]  /*3f860*/  ISETP.GE.U32.AND P2, PT, R41, 0x7ffffdef, PT ;  /* 0x7ffffdef2900780c */ /* 0x000fe20003f46070 */
[----:B---3--:R-:W-:-:S04]  /*3f870*/  IMAD.WIDE R46, R4, 0x4, R174 ;  /* 0x00000004042e7825 */ /* 0x008fc800078e02ae */
[C---:B--2---:R-:W-:Y:S01]  /*3f880*/  IMAD.WIDE R2, R4.reuse, 0x4, R2 ;  /* 0x0000000404027825 */ /* 0x044fe200078e0202 */
[----:B------:R-:W-:Y:S01]  /*3f890*/  STL.64 [R1+0xc60], R46 ;  /* 0x000c602e01007387 */ /* 0x000fe20000100a00 */
[----:B------:R-:W-:Y:S01]  /*3f8a0*/  IADD3 R42, R249, 0x100000, RZ ;  /* 0x00100000f92a7810 */ /* 0x000fe20007ffe0ff */
[----:B------:R-:W1:Y:S02]  /*3f8b0*/  LDC R44, c[0x0][0x230] ;  /* 0x00008c00ff2c7b82 */ /* 0x000e640000000800 */
[----:B------:R2:W-:Y:S04]  /*3f8c0*/  STL.64 [R1+0xc58], R2 ;  /* 0x000c580201007387 */ /* 0x0005e80000100a00 */
[----:B------:R-:W3:Y:S04]  /*3f8d0*/  LDL.LU.64 R174, [R1+0x620] ;  /* 0x0006200001ae7983 */ /* 0x000ee80000300a00 */
[----:B------:R2:W-:Y:S01]  /*3f8e0*/  LDGSTS.E [R43+-0x3c000], desc[UR60][R2.64], !P1 ;  /* 0xc4000000022b7fae */ /* 0x0005e2000c92187c */
[----:B------:R-:W-:-:S04]  /*3f8f0*/  IMAD.WIDE R52, R4, 0x4, R152 ;  /* 0x0000000404347825 */ /* 0x000fc800078e0298 */
[----:B------:R-:W-:Y:S01]  /*3f900*/  IMAD.WIDE R50, R4, 0x4, R154 ;  /* 0x0000000404327825 */ /* 0x000fe200078e029a */
[----:B------:R1:W-:Y:S04]  /*3f910*/  STL.64 [R1+0xc50], R52 ;  /* 0x000c503401007387 */ /* 0x0003e80000100a00 */
[----:B------:R4:W-:Y:S04]  /*3f920*/  STL.64 [R1+0xc48], R50 ;  /* 0x000c483201007387 */ /* 0x0009e80000100a00 */
[----:B--2---:R-:W2:Y:S04]  /*3f930*/  LDL.LU.64 R2, [R1+0x638] ;  /* 0x0006380001027983 */ /* 0x004ea80000300a00 */
[----:B------:R-:W2:Y:S04]  /*3f940*/  LDL.LU.64 R152, [R1+0x630] ;  /* 0x0006300001987983 */ /* 0x000ea80000300a00 */
[----:B------:R-:W2:Y:S01]  /*3f950*/  LDL.LU.64 R154, [R1+0x628] ;  /* 0x00062800019a7983 */ /* 0x000ea20000300a00 */
[----:B------:R-:W-:-:S03]  /*3f960*/  VIADD R41, R249, 0x100000 ;  /* 0x00100000f9297836 */ /* 0x000fc60000000000 */
[----:B------:R-:W-:Y:S04]  /*3f970*/  LDGSTS.E [R42+-0x38000], desc[UR60][R52.64], !P1 ;  /* 0xc8000000342a7fae */ /* 0x000fe8000c92187c */
[----:B------:R-:W-:Y:S04]  /*3f980*/  LDGSTS.E [R41+-0x34000], desc[UR60][R50.64], !P1 ;  /* 0xcc00000032297fae */ /* 0x000fe8000c92187c */
[----:B------:R1:W-:Y:S01]  /*3f990*/  LDGSTS.E [R40+-0x3fffc], desc[UR60][R46.64], !P2 ;  /* 0xc00040002e287fae */ /* 0x0003e2000d12187c */
[----:B------:R-:W-:Y:S02]  /*3f9a0*/  VIADD R43, R48, 0xfffffe6d ;  /* 0xfffffe6d302b7836 */ /* 0x000fe40000000000 */
[----:B-1----:R-:W-:-:S05]  /*3f9b0*/  IMAD.WIDE R46, R4, 0x4, R166 ;  /* 0x00000004042e7825 */ /* 0x002fca00078e02a6 */
[----:B------:R3:W-:Y:S01]  /*3f9c0*/  STL.64 [R1+0xc40], R46 ;  /* 0x000c402e01007387 */ /* 0x0007e20000100a00 */
[----:B------:R-:W-:-:S05]  /*3f9d0*/  IMAD.WIDE R52, R4, 0x4, R170 ;  /* 0x0000000404347825 */ /* 0x000fca00078e02aa */
[----:B------:R-:W-:Y:S01]  /*3f9e0*/  STL.64 [R1+0xc38], R52 ;  /* 0x000c383401007387 */ /* 0x000fe20000100a00 */
[----:B----4-:R-:W-:-:S03]  /*3f9f0*/  IMAD.WIDE R50, R4, 0x4, R172 ;  /* 0x0000000404327825 */ /* 0x010fc600078e02ac */
[----:B------:R-:W4:Y:S01]  /*3fa00*/  LDL.LU.64 R166, [R1+0x368] ;  /* 0x0003680001a67983 */ /* 0x000f220000300a00 */
[----:B------:R-:W-:-:S03]  /*3fa10*/  IMAD.WIDE R48, R4, 0x4, R156 ;  /* 0x0000000404307825 */ /* 0x000fc600078e029c */
[----:B------:R1:W-:Y:S04]  /*3fa20*/  STL.64 [R1+0xc30], R50 ;  /* 0x000c303201007387 */ /* 0x0003e80000100a00 */
[----:B------:R1:W-:Y:S04]  /*3fa30*/  STL.64 [R1+0xc28], R48 ;  /* 0x000c283001007387 */ /* 0x0003e80000100a00 */
[----:B------:R-:W4:Y:S04]  /*3fa40*/  LDL.LU.64 R170, [R1+0x618] ;  /* 0x0006180001aa7983 */ /* 0x000f280000300a00 */
[----:B------:R-:W4:Y:S04]  /*3fa50*/  LDL.LU.64 R172, [R1+0x610] ;  /* 0x0006100001ac7983 */ /* 0x000f280000300a00 */
[----:B------:R-:W4:Y:S01]  /*3fa60*/  LDL.LU.64 R156, [R1+0x608] ;  /* 0x00060800019c7983 */ /* 0x000f220000300a00 */
[----:B------:R-:W-:-:S02]  /*3fa70*/  ISETP.GE.U32.AND P1, PT, R43, 0x7ffffdee, PT ;  /* 0x7ffffdee2b00780c */ /* 0x000fc40003f26070 */
[----:B------:R-:W-:-:S05]  /*3fa80*/  IADD3 R43, R249, 0x100000, RZ ;  /* 0x00100000f92b7810 */ /* 0x000fca0007ffe0ff */
[----:B------:R1:W-:Y:S04]  /*3fa90*/  LDGSTS.E [R43+-0x3bffc], desc[UR60][R52.64], !P2 ;  /* 0xc4004000342b7fae */ /* 0x0003e8000d12187c */
[----:B------:R-:W-:Y:S04]  /*3faa0*/  LDGSTS.E [R42+-0x37ffc], desc[UR60][R50.64], !P2 ;  /* 0xc8004000322a7fae */ /* 0x000fe8000d12187c */
[----:B------:R-:W-:Y:S01]  /*3fab0*/  LDGSTS.E [R41+-0x33ffc], desc[UR60][R48.64], !P2 ;  /* 0xcc00400030297fae */ /* 0x000fe2000d12187c */
[----:B-1----:R-:W-:-:S03]  /*3fac0*/  VIADD R43, R45, 0xfffffe6c ;  /* 0xfffffe6c2d2b7836 */ /* 0x002fc60000000000 */
[----:B------:R3:W-:Y:S01]  /*3fad0*/  LDGSTS.E [R40+-0x3fff8], desc[UR60][R46.64], !P1 ;  /* 0xc00080002e287fae */ /* 0x0007e2000c92187c */
[----:B------:R-:W1:Y:S01]  /*3fae0*/  LDC R45, c[0x0][0x230] ;  /* 0x00008c00ff2d7b82 */ /* 0x000e620000000800 */
[----:B------:R-:W-:Y:S01]  /*3faf0*/  ISETP.GE.U32.AND P2, PT, R43, 0x7ffffded, PT ;  /* 0x7ffffded2b00780c */ /* 0x000fe20003f46070 */
[----:B------:R-:W-:Y:S02]  /*3fb00*/  VIADD R43, R249, 0x100000 ;  /* 0x00100000f92b7836 */ /* 0x000fe40000000000 */
[----:B---3--:R-:W-:-:S05]  /*3fb10*/  IMAD.WIDE R46, R4, 0x4, R174 ;  /* 0x00000004042e7825 */ /* 0x008fca00078e02ae */
[----:B------:R-:W-:Y:S01]  /*3fb20*/  STL.64 [R1+0xc20], R46 ;  /* 0x000c202e01007387 */ /* 0x000fe20000100a00 */
[----:B--2---:R-:W-:-:S04]  /*3fb30*/  IMAD.WIDE R2, R4, 0x4, R2 ;  /* 0x0000000404027825 */ /* 0x004fc800078e0202 */
[C---:B------:R-:W-:Y:S01]  /*3fb40*/  IMAD.WIDE R50, R4.reuse, 0x4, R152 ;  /* 0x0000000404327825 */ /* 0x040fe200078e0298 */
[----:B------:R2:W-:Y:S03]  /*3fb50*/  STL.64 [R1+0xc18], R2 ;  /* 0x000c180201007387 */ /* 0x0005e60000100a00 */
[C---:B------:R-:W-:Y:S01]  /*3fb60*/  IMAD.WIDE R48, R4.reuse, 0x4, R154 ;  /* 0x0000000404307825 */ /* 0x040fe200078e029a */
[----:B------:R-:W3:Y:S04]  /*3fb70*/  LDL.LU.64 R174, [R1+0x348] ;  /* 0x0003480001ae7983 */ /* 0x000ee80000300a00 */
[----:B------:R1:W-:Y:S04]  /*3fb80*/  STL.64 [R1+0xc10], R50 ;  /* 0x000c103201007387 */ /* 0x0003e80000100a00 */
[----:B------:R-:W-:Y:S04]  /*3fb90*/  LDGSTS.E [R43+-0x3bff8], desc[UR60][R2.64], !P1 ;  /* 0xc4008000022b7fae */ /* 0x000fe8000c92187c */
[----:B------:R1:W-:Y:S04]  /*3fba0*/  STL.64 [R1+0xc08], R48 ;  /* 0x000c083001007387 */ /* 0x0003e80000100a00 */
[----:B------:R-:W-:Y:S04]  /*3fbb0*/  LDGSTS.E [R42+-0x37ff8], desc[UR60][R50.64], !P1 ;  /* 0xc8008000322a7fae */ /* 0x000fe8000c92187c */
[----:B--2---:R-:W2:Y:S04]  /*3fbc0*/  LDL.LU.64 R2, [R1+0x360] ;  /* 0x0003600001027983 */ /* 0x004ea80000300a00 */
[----:B------:R-:W2:Y:S04]  /*3fbd0*/  LDL.LU.64 R152, [R1+0x358] ;  /* 0x0003580001987983 */ /* 0x000ea80000300a00 */
[----:B------:R-:W2:Y:S04]  /*3fbe0*/  LDL.LU.64 R154, [R1+0x350] ;  /* 0x00035000019a7983 */ /* 0x000ea80000300a00 */
[----:B------:R-:W-:Y:S04]  /*3fbf0*/  LDGSTS.E [R41+-0x33ff8], desc[UR60][R48.64], !P1 ;  /* 0xcc00800030297fae */ /* 0x000fe8000c92187c */
[----:B------:R4:W-:Y:S02]  /*3fc00*/  LDGSTS.E [R40+-0x3fff4], desc[UR60][R46.64], !P2 ;  /* 0xc000c0002e287fae */ /* 0x0009e4000d12187c */
[----:B----4-:R-:W-:-:S05]  /*3fc10*/  IMAD.WIDE R46, R4, 0x4, R166 ;  /* 0x00000004042e7825 */ /* 0x010fca00078e02a6 */
[----:B------:R3:W-:Y:S01]  /*3fc20*/  STL.64 [R1+0xc00], R46 ;  /* 0x000c002e01007387 */ /* 0x0007e20000100a00 */
[----:B------:R-:W-:-:S04]  /*3fc30*/  IMAD.WIDE R52, R4, 0x4, R170 ;  /* 0x0000000404347825 */ /* 0x000fc800078e02aa */
[C---:B-1----:R-:W-:Y:S01]  /*3fc40*/  IMAD.WIDE R50, R4.reuse, 0x4, R172 ;  /* 0x0000000404327825 */ /* 0x042fe200078e02ac */
[----:B------:R-:W-:Y:S03]  /*3fc50*/  STL.64 [R1+0xbf8], R52 ;  /* 0x000bf83401007387 */ /* 0x000fe60000100a00 */
[----:B------:R-:W-:Y:S01]  /*3fc60*/  IMAD.WIDE R48, R4, 0x4, R156 ;  /* 0x0000000404307825 */ /* 0x000fe200078e029c */
[----:B------:R-:W4:Y:S04]  /*3fc70*/  LDL.LU.64 R166, [R1+0x328] ;  /* 0x0003280001a67983 */ /* 0x000f280000300a00 */
[----:B------:R1:W-:Y:S04]  /*3fc80*/  STL.64 [R1+0xbf0], R50 ;  /* 0x000bf03201007387 */ /* 0x0003e80000100a00 */
[----:B------:R1:W-:Y:S04]  /*3fc90*/  STL.64 [R1+0xbe8], R48 ;  /* 0x000be83001007387 */ /* 0x0003e80000100a00 */
[----:B------:R-:W4:Y:S04]  /*3fca0*/  LDL.LU.64 R170, [R1+0x340] ;  /* 0x0003400001aa7983 */ /* 0x000f280000300a00 */
[----:B------:R-:W4:Y:S04]  /*3fcb0*/  LDL.LU.64 R172, [R1+0x338] ;  /* 0x0003380001ac7983 */ /* 0x000f280000300a00 */
[----:B------:R-:W4:Y:S01]  /*3fcc0*/  LDL.LU.64 R156, [R1+0x330] ;  /* 0x00033000019c7983 */ /* 0x000f220000300a00 */
[----:B------:R-:W-:-:S02]  /*3fcd0*/  IADD3 R43, R44, -0x1b1, RZ ;  /* 0xfffffe4f2c2b7810 */ /* 0x000fc40007ffe0ff */
[----:B------:R-:W4:Y:S02]  /*3fce0*/  LDC R44, c[0x0][0x230] ;  /* 0x00008c00ff2c7b82 */ /* 0x000f240000000800 */
[----:B------:R-:W-:Y:S01]  /*3fcf0*/  ISETP.GE.U32.AND P1, PT, R43, 0x7ffffdd0, PT ;  /* 0x7ffffdd02b00780c */ /* 0x000fe20003f26070 */
[----:B------:R-:W-:-:S05]  /*3fd00*/  VIADD R43, R249, 0x100000 ;  /* 0x00100000f92b7836 */ /* 0x000fca0000000000 */
[----:B------:R1:W-:Y:S04]  /*3fd10*/  LDGSTS.E [R43+-0x3bff4], desc[UR60][R52.64], !P2 ;  /* 0xc400c000342b7fae */ /* 0x0003e8000d12187c */
[----:B------:R-:W-:Y:S04]  /*3fd20*/  LDGSTS.E [R42+-0x37ff4], desc[UR60][R50.64], !P2 ;  /* 0xc800c000322a7fae */ /* 0x000fe8000d12187c */
[----:B------:R-:W-:Y:S01]  /*3fd30*/  LDGSTS.E [R41+-0x33ff4], desc[UR60][R48.64], !P2 ;  /* 0xcc00c00030297fae */ /* 0x000fe2000d12187c */
[----:B-1----:R-:W-:-:S03]  /*3fd40*/  VIADD R43, R45, 0xfffffe4e ;  /* 0xfffffe4e2d2b7836 */ /* 0x002fc60000000000 */
[----:B------:R3:W-:Y:S01]  /*3fd50*/  LDGSTS.E [R40+-0x30000], desc[UR60][R46.64], !P1 ;  /* 0xd00000002e287fae */ /* 0x0007e2000c92187c */
[----:B------:R-:W1:Y:S01]  /*3fd60*/  LDC R45, c[0x0][0x230] ;  /* 0x00008c00ff2d7b82 */ /* 0x000e620000000800 */
[----:B------:R-:W-:Y:S02]  /*3fd70*/  ISETP.GE.U32.AND P2, PT, R43, 0x7ffffdcf, PT ;  /* 0x7ffffdcf2b00780c */ /* 0x000fe40003f46070 */
[----:B------:R-:W-:Y:S01]  /*3fd80*/  IADD3 R43, R249, 0x100000, RZ ;  /* 0x00100000f92b7810 */ /* 0x000fe20007ffe0ff */
        /* <DEDUP_REMOVED lines=28> */
[----:B------:R-:W-:-:S02]  /*3ff50*/  VIADD R43, R44, 0xfffffe4d ;  /* 0xfffffe4d2c2b7836 */ /* 0x000fc40000000000 */
[----:B------:R-:W4:Y:S03]  /*3ff60*/  LDC R44, c[0x0][0x230] ;  /* 0x00008c00ff2c7b82 */ /* 0x000f260000000800 */
[----:B------:R-:W-:Y:S01]  /*3ff70*/  ISETP.GE.U32.AND P1, PT, R43, 0x7ffffdce, PT ;  /* 0x7ffffdce2b00780c */ /* 0x000fe20003f26070 */
[----:B------:R-:W-:-:S05]  /*3ff80*/  VIADD R43, R249, 0x100000 ;  /* 0x00100000f92b7836 */ /* 0x000fca0000000000 */
[----:B------:R1:W-:Y:S04]  /*3ff90*/  LDGSTS.E [R43+-0x2bffc], desc[UR60][R52.64], !P2 ;  /* 0xd4004000342b7fae */ /* 0x0003e8000d12187c */
[----:B------:R-:W-:Y:S04]  /*3ffa0*/  LDGSTS.E [R42+-0x27ffc], desc[UR60][R50.64], !P2 ;  /* 0xd8004000322a7fae */ /* 0x000fe8000d12187c */
[----:B------:R-:W-:Y:S01]  /*3ffb0*/  LDGSTS.E [R41+-0x23ffc], desc[UR60][R48.64], !P2 ;  /* 0xdc00400030297fae */ /* 0x000fe2000d12187c */
[----:B-1----:R-:W-:-:S03]  /*3ffc0*/  IADD3 R43, R45, -0x1b4, RZ ;  /* 0xfffffe4c2d2b7810 */ /* 0x002fc60007ffe0ff */
        /* <DEDUP_REMOVED lines=11> */
[----:B------:R-:W-:Y:S04]  /*40080*/  STL.64 [R1+0xb90], R50 ;  /* 0x000b903201007387 */ /* 0x000fe80000100a00 */
        /* <DEDUP_REMOVED lines=10> */
[----:B------:R-:W-:-:S05]  /*40130*/  IMAD.WIDE R52, R4, 0x4, R170 ;  /* 0x0000000404347825 */ /* 0x000fca00078e02aa */
[----:B------:R2:W-:Y:S01]  /*40140*/  STL.64 [R1+0xb78], R52 ;  /* 0x000b783401007387 */ /* 0x0005e20000100a00 */
[----:B-1----:R-:W-:-:S03]  /*40150*/  IMAD.WIDE R48, R4, 0x4, R156 ;  /* 0x0000000404307825 */ /* 0x002fc600078e029c */
[----:B------:R-:W4:Y:S01]  /*40160*/  LDL.LU.64 R156, [R1+0x28] ;  /* 0x00002800019c7983 */ /* 0x000f220000300a00 */
[----:B------:R-:W-:Y:S02]  /*40170*/  VIADD R43, R44, 0xfffffe2f ;  /* 0xfffffe2f2c2b7836 */ /* 0x000fe40000000000 */
[----:B------:R-:W-:Y:S01]  /*40180*/  IMAD.WIDE R50, R4, 0x4, R172 ;  /* 0x0000000404327825 */ /* 0x000fe200078e02ac */
[----:B------:R-:W1:Y:S02]  /*40190*/  LDC R44, c[0x0][0x230] ;  /* 0x00008c00ff2c7b82 */ /* 0x000e640000000800 */
[----:B------:R-:W-:Y:S02]  /*401a0*/  ISETP.GE.U32.AND P1, PT, R43, 0x7ffffdb0, PT ;  /* 0x7ffffdb02b00780c */ /* 0x000fe40003f26070 */
[----:B------:R-:W-:Y:S01]  /*401b0*/  IADD3 R43, R249, 0x100000, RZ ;  /* 0x00100000f92b7810 */ /* 0x000fe20007ffe0ff */
[----:B------:R2:W-:Y:S04]  /*401c0*/  STL.64 [R1+0xb70], R50 ;  /* 0x000b703201007387 */ /* 0x0005e80000100a00 */
[----:B------:R2:W-:Y:S04]  /*401d0*/  STL.64 [R1+0xb68], R48 ;  /* 0x000b683001007387 */ /* 0x0005e80000100a00 */
[----:B------:R1:W-:Y:S04]  /*401e0*/  LDGSTS.E [R43+-0x2bff4], desc[UR60][R52.64], !P2 ;  /* 0xd400c000342b7fae */ /* 0x0003e8000d12187c */
[----:B------:R-:W4:Y:S04]  /*401f0*/  LDL.LU.64 R166, [R1+0x40] ;  /* 0x0000400001a67983 */ /* 0x000f280000300a00 */
[----:B------:R-:W-:Y:S04]  /*40200*/  LDGSTS.E [R42+-0x27ff4], desc[UR60][R50.64], !P2 ;  /* 0xd800c000322a7fae */ /* 0x000fe8000d12187c */
[----:B------:R-:W-:Y:S04]  /*40210*/  LDGSTS.E [R41+-0x23ff4], desc[UR60][R48.64], !P2 ;  /* 0xdc00c00030297fae */ /* 0x000fe8000d12187c */
[----:B------:R3:W-:Y:S04]  /*40220*/  LDGSTS.E [R40+-0x20000], desc[UR60][R46.64], !P1 ;  /* 0xe00000002e287fae */ /* 0x0007e8000c92187c */
[----:B------:R-:W4:Y:S01]  /*40230*/  LDL.LU.64 R170, [R1+0x38] ;  /* 0x0000380001aa7983 */ /* 0x000f220000300a00 */
[----:B-1----:R-:W-:-:S02]  /*40240*/  VIADD R43, R45, 0xfffffe2e ;  /* 0xfffffe2e2d2b7836 */ /* 0x002fc40000000000 */
[----:B------:R-:W1:Y:S01]  /*40250*/  LDC R45, c[0x0][0x230] ;  /* 0x00008c00ff2d7b82 */ /* 0x000e620000000800 */
[----:B------:R-:W4:Y:S02]  /*40260*/  LDL.LU.64 R172, [R1+0x30] ;  /* 0x0000300001ac7983 */ /* 0x000f240000300a00 */
[----:B------:R-:W-:Y:S01]  /*40270*/  ISETP.GE.U32.AND P2, PT, R43, 0x7ffffdaf, PT ;  /* 0x7ffffdaf2b00780c */ /* 0x000fe20003f46070 */
[----:B------:R-:W-:Y:S02]  /*40280*/  VIADD R43, R249, 0x100000 ;  /* 0x00100000f92b7836 */ /* 0x000fe40000000000 */
[----:B---3--:R-:W-:-:S05]  /*40290*/  IMAD.WIDE R46, R4, 0x4, R174 ;  /* 0x00000004042e7825 */ /* 0x008fca00078e02ae */
[----:B------:R4:W-:Y:S01]  /*402a0*/  STL.64 [R1+0xb60], R46 ;  /* 0x000b602e01007387 */ /* 0x0009e20000100a00 */
[----:B--2---:R-:W-:-:S03]  /*402b0*/  IMAD.WIDE R52, R4, 0x4, R2 ;  /* 0x0000000404347825 */ /* 0x004fc600078e0202 */
[----:B------:R-:W2:Y:S01]  /*402c0*/  LDL.LU.64 R2, [R1+0x8] ;  /* 0x0000080001027983 */ /* 0x000ea20000300a00 */
[----:B------:R-:W-:-:S03]  /*402d0*/  IMAD.WIDE R50, R4, 0x4, R152 ;  /* 0x0000000404327825 */ /* 0x000fc600078e0298 */
[----:B------:R3:W-:Y:S01]  /*402e0*/  STL.64 [R1+0xb58], R52 ;  /* 0x000b583401007387 */ /* 0x0007e20000100a00 */
[----:B------:R-:W-:-:S03]  /*402f0*/  IMAD.WIDE R48, R4, 0x4, R154 ;  /* 0x0000000404307825 */ /* 0x000fc600078e029a */
[----:B------:R-:W2:Y:S04]  /*40300*/  LDL.LU.64 R174, [R1+0x20] ;  /* 0x0000200001ae7983 */ /* 0x000ea80000300a00 */
[----:B------:R-:W2:Y:S04]  /*40310*/  LDL.LU.64 R152, [R1+0x18] ;  /* 0x0000180001987983 */ /* 0x000ea80000300a00 */
[----:B------:R1:W-:Y:S04]  /*40320*/  STL.64 [R1+0xb50], R50 ;  /* 0x000b503201007387 */ /* 0x0003e80000100a00 */
[----:B------:R1:W-:Y:S04]  /*40330*/  STL.64 [R1+0xb48], R48 ;  /* 0x000b483001007387 */ /* 0x0003e80000100a00 */
[----:B------:R-:W2:Y:S04]  /*40340*/  LDL.LU.64 R154, [R1+0x10] ;  /* 0x00001000019a7983 */ /* 0x000ea80000300a00 */
[----:B------:R-:W-:Y:S04]  /*40350*/  LDGSTS.E [R43+-0x1c000], desc[UR60][R52.64], !P1 ;  /* 0xe4000000342b7fae */ /* 0x000fe8000c92187c */
[----:B------:R-:W-:Y:S04]  /*40360*/  LDGSTS.E [R42+-0x18000], desc[UR60][R50.64], !P1 ;  /* 0xe8000000322a7fae */ /* 0x000fe8000c92187c */
[----:B------:R-:W-:Y:S04]  /*40370*/  LDGSTS.E [R41+-0x14000], desc[UR60][R48.64], !P1 ;  /* 0xec00000030297fae */ /* 0x000fe8000c92187c */
[----:B------:R4:W-:Y:S02]  /*40380*/  LDGSTS.E [R40+-0x1fffc], desc[UR60][R46.64], !P2 ;  /* 0xe00040002e287fae */ /* 0x0009e4000d12187c */
[----:B----4-:R-:W-:-:S02]  /*40390*/  IMAD.WIDE R46, R4, 0x4, R156 ;  /* 0x00000004042e7825 */ /* 0x010fc400078e029c */
[----:B------:R-:W4:Y:S01]  /*403a0*/  LDL.LU.64 R156, [R1] ;  /* 0x00000000019c7983 */ /* 0x000f220000300a00 */
[----:B------:R-:W-:Y:S02]  /*403b0*/  IADD3 R43, R44, -0x1d3, RZ ;  /* 0xfffffe2d2c2b7810 */ /* 0x000fe40007ffe0ff */
[----:B------:R-:W2:Y:S02]  /*403c0*/  LDC R44, c[0x0][0x230] ;  /* 0x00008c00ff2c7b82 */ /* 0x000ea40000000800 */
[----:B------:R-:W-:Y:S01]  /*403d0*/  ISETP.GE.U32.AND P1, PT, R43, 0x7ffffdae, PT ;  /* 0x7ffffdae2b00780c */ /* 0x000fe20003f26070 */
[----:B------:R-:W-:Y:S01]  /*403e0*/  VIADD R43, R249, 0x100000 ;  /* 0x00100000f92b7836 */ /* 0x000fe20000000000 */
[----:B------:R-:W-:Y:S01]  /*403f0*/  STL.64 [R1+0xb40], R46 ;  /* 0x000b402e01007387 */ /* 0x000fe20000100a00 */
[----:B---3--:R-:W-:-:S05]  /*40400*/  IMAD.WIDE R52, R4, 0x4, R166 ;  /* 0x0000000404347825 */ /* 0x008fca00078e02a6 */
[----:B------:R3:W-:Y:S04]  /*40410*/  LDGSTS.E [R43+-0x1bffc], desc[UR60][R52.64], !P2 ;  /* 0xe4004000342b7fae */ /* 0x0007e8000d12187c */
[----:B------:R-:W-:Y:S01]  /*40420*/  STL.64 [R1+0xb38], R52 ;  /* 0x000b383401007387 */ /* 0x000fe20000100a00 */
[----:B-1----:R-:W-:-:S04]  /*40430*/  IMAD.WIDE R50, R4, 0x4, R170 ;  /* 0x0000000404327825 */ /* 0x002fc800078e02aa */
[----:B------:R-:W-:Y:S01]  /*40440*/  IMAD.WIDE R48, R4, 0x4, R172 ;  /* 0x0000000404307825 */ /* 0x000fe200078e02ac */
[----:B------:R2:W-:Y:S03]  /*40450*/  LDGSTS.E [R42+-0x17ffc], desc[UR60][R50.64], !P2 ;  /* 0xe8004000322a7fae */ /* 0x0005e6000d12187c */
[----:B---3--:R-:W-:Y:S01]  /*40460*/  VIADD R43, R45, 0xfffffe2c ;  /* 0xfffffe2c2d2b7836 */ /* 0x008fe20000000000 */
[----:B------:R1:W-:Y:S01]  /*40470*/  LDGSTS.E [R41+-0x13ffc], desc[UR60][R48.64], !P2 ;  /* 0xec00400030297fae */ /* 0x0003e2000d12187c */
[----:B------:R-:W3:Y:S03]  /*40480*/  LDC R45, c[0x0][0x230] ;  /* 0x00008c00ff2d7b82 */ /* 0x000ee60000000800 */
[----:B------:R2:W-:Y:S01]  /*40490*/  STL.64 [R1+0xb30], R50 ;  /* 0x000b303201007387 */ /* 0x0005e20000100a00 */
[----:B------:R-:W-:-:S02]  /*404a0*/  ISETP.GE.U32.AND P2, PT, R43, 0x7ffffdad, PT ;  /* 0x7ffffdad2b00780c */ /* 0x000fc40003f46070 */
[----:B------:R-:W-:Y:S01]  /*404b0*/  IADD3 R43, R249, 0x100000, RZ ;  /* 0x00100000f92b7810 */ /* 0x000fe20007ffe0ff */
[----:B------:R1:W-:Y:S04]  /*404c0*/  STL.64 [R1+0xb28], R48 ;  /* 0x000b283001007387 */ /* 0x0003e80000100a00 */
[----:B------:R1:W-:Y:S01]  /*404d0*/  LDGSTS.E [R40+-0x1fff8], desc[UR60][R46.64], !P1 ;  /* 0xe00080002e287fae */ /* 0x0003e2000c92187c */
[----:B--2---:R-:W-:-:S04]  /*404e0*/  IMAD.WIDE R50, R4, 0x4, R174 ;  /* 0x0000000404327825 */ /* 0x004fc800078e02ae */
[C---:B-1----:R-:W-:Y:S01]  /*404f0*/  IMAD.WIDE R48, R4.reuse, 0x4, R152 ;  /* 0x0000000404307825 */ /* 0x042fe200078e0298 */
[----:B------:R1:W-:Y:S03]  /*40500*/  LDGSTS.E [R43+-0x1bff8], desc[UR60][R50.64], !P1 ;  /* 0xe4008000322b7fae */ /* 0x0003e6000c92187c */
[C---:B------:R-:W-:Y:S01]  /*40510*/  IMAD.WIDE R2, R4.reuse, 0x4, R2 ;  /* 0x0000000404027825 */ /* 0x040fe200078e0202 */
[----:B------:R2:W-:Y:S03]  /*40520*/  LDGSTS.E [R42+-0x17ff8], desc[UR60][R48.64], !P1 ;  /* 0xe8008000302a7fae */ /* 0x0005e6000c92187c */
[----:B------:R-:W-:-:S04]  /*40530*/  IMAD.WIDE R46, R4, 0x4, R154 ;  /* 0x00000004042e7825 */ /* 0x000fc800078e029a */
[----:B-1----:R-:W-:Y:S01]  /*40540*/  VIADD R43, R44, 0xfffffe0f ;  /* 0xfffffe0f2c2b7836 */ /* 0x002fe20000000000 */
[----:B------:R-:W-:Y:S01]  /*40550*/  LDGSTS.E [R41+-0x13ff8], desc[UR60][R46.64], !P1 ;  /* 0xec0080002e297fae */ /* 0x000fe2000c92187c */
[----:B--2---:R-:W1:Y:S03]  /*40560*/  LDC R42, c[0x0][0x230] ;  /* 0x00008c00ff2a7b82 */ /* 0x004e660000000800 */
[----:B------:R-:W-:Y:S01]  /*40570*/  ISETP.GE.U32.AND P1, PT, R43, 0x7ffffd90, PT ;  /* 0x7ffffd902b00780c */ /* 0x000fe20003f26070 */
[----:B------:R-:W-:Y:S04]  /*40580*/  STL.64 [R1+0xb20], R2 ;  /* 0x000b200201007387 */ /* 0x000fe80000100a00 */
[----:B------:R-:W-:Y:S04]  /*40590*/  STL.64 [R1+0xb18], R50 ;  /* 0x000b183201007387 */ /* 0x000fe80000100a00 */
[----:B------:R2:W-:Y:S04]  /*405a0*/  STL.64 [R1+0xb10], R48 ;  /* 0x000b103001007387 */ /* 0x0005e80000100a00 */
[----:B------:R3:W-:Y:S04]  /*405b0*/  LDGSTS.E [R40+-0x1fff4], desc[UR60][R2.64], !P2 ;  /* 0xe000c00002287fae */ /* 0x0007e8000d12187c */
[----:B------:R3:W-:Y:S01]  /*405c0*/  STL.64 [R1+0xb08], R46 ;  /* 0x000b082e01007387 */ /* 0x0007e20000100a00 */
[----:B--2---:R-:W-:-:S04]  /*405d0*/  IMAD.WIDE R48, R4, 0x4, R242 ;  /* 0x0000000404307825 */ /* 0x004fc800078e02f2 */
[----:B---3--:R-:W-:Y:S01]  /*405e0*/  IMAD.WIDE R2, R4, 0x4, R38 ;  /* 0x0000000404027825 */ /* 0x008fe200078e0226 */
[----:B------:R-:W-:-:S03]  /*405f0*/  IADD3 R38, R249, 0x100000, RZ ;  /* 0x00100000f9267810 */ /* 0x000fc60007ffe0ff */
[----:B------:R-:W-:Y:S02]  /*40600*/  VIADD R39, R249, 0x100000 ;  /* 0x00100000f9277836 */ /* 0x000fe40000000000 */
[C---:B------:R-:W-:Y:S01]  /*40610*/  IMAD.WIDE R46, R4.reuse, 0x4, R240 ;  /* 0x00000004042e7825 */ /* 0x040fe200078e02f0 */
[----:B------:R2:W-:Y:S03]  /*40620*/  STL.64 [R1+0xb00], R2 ;  /* 0x000b000201007387 */ /* 0x0005e60000100a00 */
[----:B----4-:R-:W-:-:S05]  /*40630*/  IMAD.WIDE R50, R4, 0x4, R156 ;  /* 0x0000000404327825 */ /* 0x010fca00078e029c */
[----:B------:R3:W-:Y:S04]  /*40640*/  LDGSTS.E [R41+-0x1bff4], desc[UR60][R50.64], !P2 ;  /* 0xe400c00032297fae */ /* 0x0007e8000d12187c */
[----:B------:R4:W-:Y:S04]  /*40650*/  LDGSTS.E [R40+-0x17ff4], desc[UR60][R48.64], !P2 ;  /* 0xe800c00030287fae */ /* 0x0009e8000d12187c */
[----:B------:R-:W-:Y:S04]  /*40660*/  LDGSTS.E [R39+-0x13ff4], desc[UR60][R46.64], !P2 ;  /* 0xec00c0002e277fae */ /* 0x000fe8000d12187c */
[----:B------:R2:W-:Y:S01]  /*40670*/  LDGSTS.E [R38+-0x10000], desc[UR60][R2.64], !P1 ;  /* 0xf000000002267fae */ /* 0x0005e2000c92187c */
[----:B---3--:R-:W-:-:S02]  /*40680*/  VIADD R41, R45, 0xfffffe0e ;  /* 0xfffffe0e2d297836 */ /* 0x008fc40000000000 */
[C---:B------:R-:W-:Y:S01]  /*40690*/  IMAD.WIDE R44, R4.reuse, 0x4, R32 ;  /* 0x00000004042c7825 */ /* 0x040fe200078e0220 */
[----:B------:R-:W-:Y:S01]  /*406a0*/  STL.64 [R1+0xaf8], R50 ;  /* 0x000af83201007387 */ /* 0x000fe20000100a00 */
[----:B----4-:R-:W3:Y:S03]  /*406b0*/  LDC R40, c[0x0][0x230] ;  /* 0x00008c00ff287b82 */ /* 0x010ee60000000800 */
[----:B------:R-:W-:Y:S01]  /*406c0*/  STL.64 [R1+0xaf0], R48 ;  /* 0x000af03001007387 */ /* 0x000fe20000100a00 */
[----:B--2---:R-:W-:-:S03]  /*406d0*/  IMAD.WIDE R2, R4, 0x4, R30 ;  /* 0x0000000404027825 */ /* 0x004fc600078e021e */
[----:B------:R2:W-:Y:S04]  /*406e0*/  STL.64 [R1+0xae8], R46 ;  /* 0x000ae82e01007387 */ /* 0x0005e80000100a00 */
[----:B------:R-:W-:Y:S04]  /*406f0*/  STL.64 [R1+0xae0], R2 ;  /* 0x000ae00201007387 */ /* 0x000fe80000100a00 */
[----:B------:R-:W-:Y:S04]  /*40700*/  STL.64 [R1+0xad8], R36 ;  /* 0x000ad82401007387 */ /* 0x000fe80000100a00 */
[----:B------:R4:W-:Y:S01]  /*40710*/  STL.64 [R1+0xad0], R34 ;  /* 0x000ad02201007387 */ /* 0x0009e20000100a00 */
[----:B------:R-:W-:Y:S01]  /*40720*/  ISETP.GE.U32.AND P2, PT, R41, 0x7ffffd8f, PT ;  /* 0x7ffffd8f2900780c */ /* 0x000fe20003f46070 */
[C---:B------:R-:W-:Y:S01]  /*40730*/  VIADD R31, R249.reuse, 0x100000 ;  /* 0x00100000f91f7836 */ /* 0x040fe20000000000 */
[----:B------:R-:W-:Y:S01]  /*40740*/  IADD3 R30, R249, 0x100000, RZ ;  /* 0x00100000f91e7810 */ /* 0x000fe20007ffe0ff */
[----:B------:R-:W-:Y:S01]  /*40750*/  STL.64 [R1+0xac8], R44 ;  /* 0x000ac82c01007387 */ /* 0x000fe20000100a00 */
[----:B-1----:R-:W-:Y:S01]  /*40760*/  VIADD R32, R42, 0xfffffe0d ;  /* 0xfffffe0d2a207836 */ /* 0x002fe20000000000 */
[----:B--2---:R-:W1:Y:S02]  /*40770*/  LDC R46, c[0x0][0x230] ;  /* 0x00008c00ff2e7b82 */ /* 0x004e640000000800 */
[----:B------:R-:W2:Y:S04]  /*40780*/  LDL.LU.64 R156, [R1+0x600] ;  /* 0x00060000019c7983 */ /* 0x000ea80000300a00 */
[----:B------:R-:W-:Y:S04]  /*40790*/  LDGSTS.E [R39+-0xc000], desc[UR60][R36.64], !P1 ;  /* 0xf400000024277fae */ /* 0x000fe8000c92187c */
[----:B------:R4:W-:Y:S04]  /*407a0*/  LDGSTS.E [R38+-0x8000], desc[UR60][R34.64], !P1 ;  /* 0xf800000022267fae */ /* 0x0009e8000c92187c */
[----:B------:R-:W-:Y:S01]  /*407b0*/  LDGSTS.E [R31+-0x4000], desc[UR60][R44.64], !P1 ;  /* 0xfc0000002c1f7fae */ /* 0x000fe2000c92187c */
[----:B------:R-:W-:-:S02]  /*407c0*/  ISETP.GE.U32.AND P1, PT, R32, 0x7ffffd8e, PT ;  /* 0x7ffffd8e2000780c */ /* 0x000fc40003f26070 */
[----:B------:R-:W1:Y:S01]  /*407d0*/  LDC R32, c[0x0][0x230] ;  /* 0x00008c00ff207b82 */ /* 0x000e620000000800 */
[----:B------:R3:W-:Y:S01]  /*407e0*/  LDGSTS.E [R30+-0xfffc], desc[UR60][R2.64], !P2 ;  /* 0xf0004000021e7fae */ /* 0x0007e2000d12187c */
[----:B----4-:R-:W-:-:S03]  /*407f0*/  IMAD.WIDE R34, R4, 0x4, R24 ;  /* 0x0000000404227825 */ /* 0x010fc600078e0218 */
[----:B------:R-:W-:Y:S03]  /*40800*/  LDGSTS.E [R31+-0xbffc], desc[UR60][R28.64], !P2 ;  /* 0xf40040001c1f7fae */ /* 0x000fe6000d12187c */
[----:B------:R-:W4:Y:S01]  /*40810*/  LDC R38, c[0x0][0x230] ;  /* 0x00008c00ff267b82 */ /* 0x000f220000000800 */
[----:B------:R3:W-:Y:S02]  /*40820*/  LDGSTS.E [R30+-0x7ffc], desc[UR60][R26.64], !P2 ;  /* 0xf80040001a1e7fae */ /* 0x0007e4000d12187c */
[----:B---3--:R-:W-:Y:S01]  /*40830*/  IMAD.WIDE R2, R4, 0x4, R22 ;  /* 0x0000000404027825 */ /* 0x008fe200078e0216 */
[----:B------:R-:W-:-:S03]  /*40840*/  IADD3 R22, R249, 0x100000, RZ ;  /* 0x00100000f9167810 */ /* 0x000fc60007ffe0ff */
[----:B------:R-:W-:Y:S01]  /*40850*/  VIADD R23, R249, 0x100000 ;  /* 0x00100000f9177836 */ /* 0x000fe20000000000 */
[----:B------:R-:W-:Y:S04]  /*40860*/  STL.64 [R1+0xac0], R2 ;  /* 0x000ac00201007387 */ /* 0x000fe80000100a00 */
[----:B------:R-:W-:Y:S01]  /*40870*/  STL.64 [R1+0xab8], R28 ;  /* 0x000ab81c01007387 */ /* 0x000fe20000100a00 */
[----:B------:R-:W-:Y:S01]  /*40880*/  VIADD R24, R40, 0xfffffe0c ;  /* 0xfffffe0c28187836 */ /* 0x000fe20000000000 */
[----:B------:R-:W3:Y:S02]  /*40890*/  LDC R30, c[0x0][0x230] ;  /* 0x00008c00ff1e7b82 */ /* 0x000ee40000000800 */
[----:B------:R1:W-:Y:S04]  /*408a0*/  STL.64 [R1+0xab0], R26 ;  /* 0x000ab01a01007387 */ /* 0x0003e80000100a00 */
[----:B------:R-:W-:Y:S04]  /*408b0*/  LDGSTS.E [R23+-0x3ffc], desc[UR60][R34.64], !P2 ;  /* 0xfc00400022177fae */ /* 0x000fe8000d12187c */
[----:B------:R-:W-:Y:S01]  /*408c0*/  STL.64 [R1+0xaa8], R34 ;  /* 0x000aa82201007387 */ /* 0x000fe20000100a00 */
[----:B-1----:R-:W-:-:S03]  /*408d0*/  IMAD.WIDE R26, R4, 0x4, R14 ;  /* 0x00000004041a7825 */ /* 0x002fc600078e020e */
[----:B------:R1:W-:Y:S01]  /*408e0*/  LDGSTS.E [R22+-0xfff8], desc[UR60][R2.64], !P1 ;  /* 0xf000800002167fae */ /* 0x0003e2000c92187c */
[----:B------:R-:W-:-:S03]  /*408f0*/  VIADD R15, R249, 0x100000 ;  /* 0x00100000f90f7836 */ /* 0x000fc60000000000 */
[----:B------:R-:W4:Y:S04]  /*40900*/  LDL.LU.64 R170, [R1+0x5e0] ;  /* 0x0005e00001aa7983 */ /* 0x000f280000300a00 */
[----:B------:R-:W-:Y:S01]  /*40910*/  STL.64 [R1+0xaa0], R26 ;  /* 0x000aa01a01007387 */ /* 0x000fe20000100a00 */
[----:B-1----:R-:W-:-:S03]  /*40920*/  IMAD.WIDE R2, R4, 0x4, R16 ;  /* 0x0000000404027825 */ /* 0x002fc600078e0210 */
[----:B------:R1:W-:Y:S04]  /*40930*/  STL.64 [R1+0xa98], R20 ;  /* 0x000a981401007387 */ /* 0x0003e80000100a00 */
[----:B------:R1:W-:Y:S04]  /*40940*/  LDGSTS.E [R23+-0xbff8], desc[UR60][R20.64], !P1 ;  /* 0xf400800014177fae */ /* 0x0003e8000c92187c */
[----:B------:R-:W-:Y:S04]  /*40950*/  STL.64 [R1+0xa90], R18 ;  /* 0x000a901201007387 */ /* 0x000fe80000100a00 */
[----:B------:R-:W3:Y:S04]  /*40960*/  LDL.LU.64 R172, [R1+0x5f8] ;  /* 0x0005f80001ac7983 */ /* 0x000ee80000300a00 */
[----:B------:R1:W-:Y:S04]  /*40970*/  LDGSTS.E [R22+-0x7ff8], desc[UR60][R18.64], !P1 ;  /* 0xf800800012167fae */ /* 0x0003e8000c92187c */
[----:B------:R1:W-:Y:S04]  /*40980*/  STL.64 [R1+0xa88], R2 ;  /* 0x000a880201007387 */ /* 0x0003e80000100a00 */
[----:B------:R-:W-:Y:S01]  /*40990*/  LDGSTS.E [R15+-0x3ff8], desc[UR60][R2.64], !P1 ;  /* 0xfc008000020f7fae */ /* 0x000fe2000c92187c */
[----:B-1----:R-:W-:-:S04]  /*409a0*/  IMAD.WIDE R20, R4, 0x4, R8 ;  /* 0x0000000404147825 */ /* 0x002fc800078e0208 */
[C---:B------:R-:W-:Y:S01]  /*409b0*/  IMAD.WIDE R22, R4.reuse, 0x4, R12 ;  /* 0x0000000404167825 */ /* 0x040fe200078e020c */
[----:B------:R-:W3:Y:S03]  /*409c0*/  LDL.LU.64 R2, [R1+0x5f0] ;  /* 0x0005f00001027983 */ /* 0x000ee60000300a00 */
[----:B--2---:R-:W-:Y:S01]  /*409d0*/  IMAD.WIDE R18, R4, 0x4, R156 ;  /* 0x0000000404127825 */ /* 0x004fe200078e029c */
[----:B------:R-:W2:Y:S01]  /*409e0*/  LDL.LU.64 R174, [R1+0x5e8] ;  /* 0x0005e80001ae7983 */ /* 0x000ea20000300a00 */
[----:B------:R-:W-:Y:S01]  /*409f0*/  ISETP.GE.U32.AND P2, PT, R24, 0x7ffffd8d, PT ;  /* 0x7ffffd8d1800780c */ /* 0x000fe20003f46070 */
[----:B------:R-:W1:Y:S02]  /*40a00*/  LDC R13, c[0x0][0x230] ;  /* 0x00008c00ff0d7b82 */ /* 0x000e640000000800 */
[----:B------:R-:W2:Y:S04]  /*40a10*/  LDL.LU.64 R166, [R1+0x5c0] ;  /* 0x0005c00001a67983 */ /* 0x000ea80000300a00 */
[----:B------:R-:W-:Y:S02]  /*40a20*/  STL.64 [R1+0xa80], R18 ;  /* 0x000a801201007387 */ /* 0x000fe40000100a00 */
[----:B------:R-:W1:Y:S02]  /*40a30*/  LDC R24, c[0x0][0x230] ;  /* 0x00008c00ff187b82 */ /* 0x000e640000000800 */
[----:B------:R-:W-:Y:S04]  /*40a40*/  STL.64 [R1+0x2d68], R248 ;  /* 0x002d68f801007387 */ /* 0x000fe80000100a00 */
[----:B------:R-:W-:Y:S04]  /*40a50*/  STL.64 [R1+0xa78], R22 ;  /* 0x000a781601007387 */ /* 0x000fe80000100a00 */
[----:B------:R4:W-:Y:S04]  /*40a60*/  STL.64 [R1+0xa70], R10 ;  /* 0x000a700a01007387 */ /* 0x0009e80000100a00 */
[----:B------:R-:W2:Y:S04]  /*40a70*/  LDL.LU.64 R152, [R1+0x5d8] ;  /* 0x0005d80001987983 */ /* 0x000ea80000300a00 */
[----:B------:R3:W-:Y:S04]  /*40a80*/  STL.64 [R1+0xa68], R20 ;  /* 0x000a681401007387 */ /* 0x0007e80000100a00 */
[----:B------:R-:W2:Y:S04]  /*40a90*/  LDL.LU.64 R154, [R1+0x5d0] ;  /* 0x0005d000019a7983 */ /* 0x000ea80000300a00 */
[----:B------:R-:W2:Y:S01]  /*40aa0*/  LDL.LU.64 R156, [R1+0x5c8] ;  /* 0x0005c800019c7983 */ /* 0x000ea20000300a00 */
[----:B------:R-:W-:Y:S01]  /*40ab0*/  VIADD R16, R32, 0xfffffe6b ;  /* 0xfffffe6b20107836 */ /* 0x000fe20000000000 */
[----:B------:R-:W-:-:S04]  /*40ac0*/  IADD3 R14, R249, 0x100000, RZ ;  /* 0x00100000f90e7810 */ /* 0x000fc80007ffe0ff */
[----:B------:R-:W-:Y:S01]  /*40ad0*/  ISETP.GE.U32.AND P1, PT, R16, 0x7ffffdec, PT ;  /* 0x7ffffdec1000780c */ /* 0x000fe20003f26070 */
[----:B------:R-:W-:Y:S01]  /*40ae0*/  VIADD R12, R249, 0x100000 ;  /* 0x00100000f90c7836 */ /* 0x000fe20000000000 */
[----:B------:R-:W3:Y:S01]  /*40af0*/  LDC R16, c[0x0][0x230] ;  /* 0x00008c00ff107b82 */ /* 0x000ee20000000800 */
[----:B------:R-:W-:Y:S01]  /*40b00*/  LDGSTS.E [R14+-0xfff4], desc[UR60][R26.64], !P2 ;  /* 0xf000c0001a0e7fae */ /* 0x000fe2000d12187c */
[----:B-1----:R-:W-:Y:S01]  /*40b10*/  VIADD R9, R24, 0xfffffe6a ;  /* 0xfffffe6a18097836 */ /* 0x002fe20000000000 */
[----:B------:R-:W-:Y:S02]  /*40b20*/  IADD3 R8, R250, 0x100000, RZ ;  /* 0x00100000fa087810 */ /* 0x000fe40007ffe0ff */
[----:B------:R-:W-:Y:S04]  /*40b30*/  LDGSTS.E [R15+-0xbff4], desc[UR60][R22.64], !P2 ;  /* 0xf400c000160f7fae */ /* 0x000fe8000d12187c */
[----:B------:R4:W-:Y:S04]  /*40b40*/  LDGSTS.E [R14+-0x7ff4], desc[UR60][R10.64], !P2 ;  /* 0xf800c0000a0e7fae */ /* 0x0009e8000d12187c */
[----:B------:R1:W-:Y:S01]  /*40b50*/  LDGSTS.E [R12+-0x3ff4], desc[UR60][R20.64], !P2 ;  /* 0xfc00c000140c7fae */ /* 0x0003e2000d12187c */
[----:B------:R-:W-:-:S03]  /*40b60*/  ISETP.GE.U32.AND P2, PT, R9, 0x7ffffdeb, PT ;  /* 0x7ffffdeb0900780c */ /* 0x000fc60003f46070 */
[----:B------:R-:W-:Y:S01]  /*40b70*/  LDGSTS.E [R8+-0x40000], desc[UR60][R18.64], !P1 ;  /* 0xc000000012087fae */ /* 0x000fe2000c92187c */
[----:B----4-:R-:W-:Y:S01]  /*40b80*/  IMAD.WIDE R14, R4, 0x4, R170 ;  /* 0x00000004040e7825 */ /* 0x010fe200078e02aa */
[----:B------:R-:W-:-:S03]  /*40b90*/  IADD3 R10, R250, 0x100000, RZ ;  /* 0x00100000fa0a7810 */ /* 0x000fc60007ffe0ff */
[----:B------:R-:W-:Y:S01]  /*40ba0*/  VIADD R11, R250, 0x100000 ;  /* 0x00100000fa0b7836 */ /* 0x000fe20000000000 */
[----:B------:R-:W-:Y:S01]  /*40bb0*/  STL.64 [R1+0xa60], R14 ;  /* 0x000a600e01007387 */ /* 0x000fe20000100a00 */
[----:B-1----:R-:W1:Y:S01]  /*40bc0*/  LDC R12, c[0x0][0x230] ;  /* 0x00008c00ff0c7b82 */ /* 0x002e620000000800 */
[----:B---3--:R-:W-:-:S05]  /*40bd0*/  IMAD.WIDE R20, R4, 0x4, R172 ;  /* 0x0000000404147825 */ /* 0x008fca00078e02ac */
[----:B------:R-:W-:Y:S01]  /*40be0*/  STL.64 [R1+0xa58], R20 ;  /* 0x000a581401007387 */ /* 0x000fe20000100a00 */
[----:B------:R-:W-:-:S03]  /*40bf0*/  VIADD R9, R250, 0x100000 ;  /* 0x00100000fa097836 */ /* 0x000fc60000000000 */
[----:B------:R-:W3:Y:S04]  /*40c00*/  LDL.LU.64 R170, [R1+0x5a0] ;  /* 0x0005a00001aa7983 */ /* 0x000ee80000300a00 */
[----:B------:R4:W-:Y:S01]  /*40c10*/  LDGSTS.E [R11+-0x3c000], desc[UR60][R20.64], !P1 ;  /* 0xc4000000140b7fae */ /* 0x0009e2000c92187c */
[----:B------:R-:W-:-:S05]  /*40c20*/  IMAD.WIDE R2, R4, 0x4, R2 ;  /* 0x0000000404027825 */ /* 0x000fca00078e0202 */
[----:B------:R1:W-:Y:S04]  /*40c30*/  STL.64 [R1+0xa50], R2 ;  /* 0x000a500201007387 */ /* 0x0003e80000100a00 */
[----:B------:R-:W-:Y:S01]  /*40c40*/  LDGSTS.E [R10+-0x38000], desc[UR60][R2.64], !P1 ;  /* 0xc8000000020a7fae */ /* 0x000fe2000c92187c */
[----:B----4-:R-:W-:Y:S02]  /*40c50*/  VIADD R11, R16, 0xfffffe69 ;  /* 0xfffffe69100b7836 */ /* 0x010fe40000000000 */
[----:B--2---:R-:W-:-:S05]  /*40c60*/  IMAD.WIDE R18, R4, 0x4, R174 ;  /* 0x0000000404127825 */ /* 0x004fca00078e02ae */
[----:B------:R2:W-:Y:S04]  /*40c70*/  STL.64 [R1+0xa48], R18 ;  /* 0x000a481201007387 */ /* 0x0005e80000100a00 */
[----:B------:R-:W4:Y:S04]  /*40c80*/  LDL.LU.64 R172, [R1+0x5b8] ;  /* 0x0005b80001ac7983 */ /* 0x000f280000300a00 */
[----:B-1----:R-:W4:Y:S04]  /*40c90*/  LDL.LU.64 R2, [R1+0x5b0] ;  /* 0x0005b00001027983 */ /* 0x002f280000300a00 */
[----:B------:R-:W4:Y:S04]  /*40ca0*/  LDL.LU.64 R174, [R1+0x5a8] ;  /* 0x0005a80001ae7983 */ /* 0x000f280000300a00 */
[----:B------:R2:W-:Y:S04]  /*40cb0*/  LDGSTS.E [R9+-0x34000], desc[UR60][R18.64], !P1 ;  /* 0xcc00000012097fae */ /* 0x0005e8000c92187c */
[----:B------:R1:W-:Y:S01]  /*40cc0*/  LDGSTS.E [R8+-0x3fffc], desc[UR60][R14.64], !P2 ;  /* 0xc00040000e087fae */ /* 0x0003e2000d12187c */
[----:B------:R-:W-:-:S04]  /*40cd0*/  IMAD.WIDE R20, R4, 0x4, R152 ;  /* 0x0000000404147825 */ /* 0x000fc800078e0298 */
[----:B--2---:R-:W-:-:S04]  /*40ce0*/  IMAD.WIDE R18, R4, 0x4, R154 ;  /* 0x0000000404127825 */ /* 0x004fc800078e029a */
[----:B-1----:R-:W-:-:S04]  /*40cf0*/  IMAD.WIDE R14, R4, 0x4, R166 ;  /* 0x00000004040e7825 */ /* 0x002fc800078e02a6 */
[----:B------:R-:W-:Y:S01]  /*40d00*/  IMAD.WIDE R16, R4, 0x4, R156 ;  /* 0x0000000404107825 */ /* 0x000fe200078e029c */
[----:B------:R3:W-:Y:S04]  /*40d10*/  STL.64 [R1+0xa40], R14 ;  /* 0x000a400e01007387 */ /* 0x0007e80000100a00 */
[----:B------:R-:W-:Y:S04]  /*40d20*/  STL.64 [R1+0xa38], R20 ;  /* 0x000a381401007387 */ /* 0x000fe80000100a00 */
[----:B------:R-:W2:Y:S04]  /*40d30*/  LDL.LU.64 R166, [R1+0x2e8] ;  /* 0x0002e80001a67983 */ /* 0x000ea80000300a00 */
[----:B------:R4:W-:Y:S04]  /*40d40*/  STL.64 [R1+0xa30], R18 ;  /* 0x000a301201007387 */ /* 0x0009e80000100a00 */
[----:B------:R1:W-:Y:S04]  /*40d50*/  STL.64 [R1+0xa28], R16 ;  /* 0x000a281001007387 */ /* 0x0003e80000100a00 */
[----:B------:R-:W2:Y:S04]  /*40d60*/  LDL.LU.64 R152, [R1+0x598] ;  /* 0x0005980001987983 */ /* 0x000ea80000300a00 */
[----:B------:R-:W2:Y:S04]  /*40d70*/  LDL.LU.64 R154, [R1+0x590] ;  /* 0x00059000019a7983 */ /* 0x000ea80000300a00 */
[----:B------:R-:W2:Y:S01]  /*40d80*/  LDL.LU.64 R156, [R1+0x588] ;  /* 0x00058800019c7983 */ /* 0x000ea20000300a00 */
        /* <DEDUP_REMOVED lines=12> */
[----:B----4-:R-:W-:-:S04]  /*40e50*/  IMAD.WIDE R18, R4, 0x4, R172 ;  /* 0x0000000404127825 */ /* 0x010fc800078e02ac */
[C---:B------:R-:W-:Y:S01]  /*40e60*/  IMAD.WIDE R2, R4.reuse, 0x4, R2 ;  /* 0x0000000404027825 */ /* 0x040fe200078e0202 */
[----:B------:R-:W-:Y:S03]  /*40e70*/  STL.64 [R1+0xa18], R18 ;  /* 0x000a181201007387 */ /* 0x000fe60000100a00 */
[C---:B------:R-:W-:Y:S01]  /*40e80*/  IMAD.WIDE R16, R4.reuse, 0x4, R174 ;  /* 0x0000000404107825 */ /* 0x040fe200078e02ae */
[----:B------:R-:W3:Y:S04]  /*40e90*/  LDL.LU.64 R170, [R1+0x2c8] ;  /* 0x0002c80001aa7983 */ /* 0x000ee80000300a00 */
[----:B------:R4:W-:Y:S04]  /*40ea0*/  STL.64 [R1+0xa10], R2 ;  /* 0x000a100201007387 */ /* 0x0009e80000100a00 */
[----:B------:R1:W-:Y:S04]  /*40eb0*/  STL.64 [R1+0xa08], R16 ;  /* 0x000a081001007387 */ /* 0x0003e80000100a00 */
[----:B------:R-:W3:Y:S04]  /*40ec0*/  LDL.LU.64 R172, [R1+0x2e0] ;  /* 0x0002e00001ac7983 */ /* 0x000ee80000300a00 */
[----:B------:R-:W-:Y:S04]  /*40ed0*/  LDGSTS.E [R11+-0x3bff8], desc[UR60][R18.64], !P1 ;  /* 0xc4008000120b7fae */ /* 0x000fe8000c92187c */
[----:B------:R-:W-:Y:S04]  /*40ee0*/  LDGSTS.E [R10+-0x37ff8], desc[UR60][R2.64], !P1 ;  /* 0xc8008000020a7fae */ /* 0x000fe8000c92187c */
[----:B------:R-:W-:Y:S04]  /*40ef0*/  LDGSTS.E [R9+-0x33ff8], desc[UR60][R16.64], !P1 ;  /* 0xcc00800010097fae */ /* 0x000fe8000c92187c */
[----:B------:R2:W-:Y:S04]  /*40f00*/  LDGSTS.E [R8+-0x3fff4], desc[UR60][R14.64], !P2 ;  /* 0xc000c0000e087fae */ /* 0x0005e8000d12187c */
[----:B----4-:R-:W4:Y:S04]  /*40f10*/  LDL.LU.64 R2, [R1+0x2d8] ;  /* 0x0002d80001027983 */ /* 0x010f280000300a00 */
[----:B------:R-:W4:Y:S01]  /*40f20*/  LDL.LU.64 R174, [R1+0x2d0] ;  /* 0x0002d00001ae7983 */ /* 0x000f220000300a00 */
[----:B--2---:R-:W-:-:S04]  /*40f30*/  IMAD.WIDE R14, R4, 0x4, R166 ;  /* 0x00000004040e7825 */ /* 0x004fc800078e02a6 */
[C---:B------:R-:W-:Y:S01]  /*40f40*/  IMAD.WIDE R20, R4.reuse, 0x4, R152 ;  /* 0x0000000404147825 */ /* 0x040fe200078e0298 */
[----:B------:R3:W-:Y:S03]  /*40f50*/  STL.64 [R1+0xa00], R14 ;  /* 0x000a000e01007387 */ /* 0x0007e60000100a00 */
[C---:B------:R-:W-:Y:S01]  /*40f60*/  IMAD.WIDE R18, R4.reuse, 0x4, R154 ;  /* 0x0000000404127825 */ /* 0x040fe200078e029a */
[----:B------:R2:W-:Y:S03]  /*40f70*/  STL.64 [R1+0x9f8], R20 ;  /* 0x0009f81401007387 */ /* 0x0005e60000100a00 */
[----:B-1----:R-:W-:Y:S01]  /*40f80*/  IMAD.WIDE R16, R4, 0x4, R156 ;  /* 0x0000000404107825 */ /* 0x002fe200078e029c */
[----:B------:R-:W4:Y:S04]  /*40f90*/  LDL.LU.64 R166, [R1+0x2a8] ;  /* 0x0002a80001a67983 */ /* 0x000f280000300a00 */
[----:B------:R4:W-:Y:S04]  /*40fa0*/  STL.64 [R1+0x9f0], R18 ;  /* 0x0009f01201007387 */ /* 0x0009e80000100a00 */
[----:B------:R1:W-:Y:S04]  /*40fb0*/  STL.64 [R1+0x9e8], R16 ;  /* 0x0009e81001007387 */ /* 0x0003e80000100a00 */
[----:B------:R-:W4:Y:S04]  /*40fc0*/  LDL.LU.64 R152, [R1+0x2c0] ;  /* 0x0002c00001987983 */ /* 0x000f280000300a00 */
[----:B------:R-:W4:Y:S04]  /*40fd0*/  LDL.LU.64 R154, [R1+0x2b8] ;  /* 0x0002b800019a7983 */ /* 0x000f280000300a00 */
[----:B------:R-:W4:Y:S01]  /*40fe0*/  LDL.LU.64 R156, [R1+0x2b0] ;  /* 0x0002b000019c7983 */ /* 0x000f220000300a00 */
[----:B------:R-:W-:-:S02]  /*40ff0*/  IADD3 R11, R13, -0x1b5, RZ ;  /* 0xfffffe4b0d0b7810 */ /* 0x000fc40007ffe0ff */
[----:B------:R-:W1:Y:S02]  /*41000*/  LDC R13, c[0x0][0x230] ;  /* 0x00008c00ff0d7b82 */ /* 0x000e640000000800 */
[----:B------:R-:W-:Y:S01]  /*41010*/  ISETP.GE.U32.AND P1, PT, R11, 0x7ffffdcc, PT ;  /* 0x7ffffdcc0b00780c */ /* 0x000fe20003f26070 */
[----:B------:R-:W-:-:S05]  /*41020*/  VIADD R11, R250, 0x100000 ;  /* 0x00100000fa0b7836 */ /* 0x000fca0000000000 */
[----:B------:R2:W-:Y:S04]  /*41030*/  LDGSTS.E [R11+-0x3bff4], desc[UR60][R20.64], !P2 ;  /* 0xc400c000140b7fae */ /* 0x0005e8000d12187c */
[----:B------:R-:W-:Y:S04]  /*41040*/  LDGSTS.E [R10+-0x37ff4], desc[UR60][R18.64], !P2 ;  /* 0xc800c000120a7fae */ /* 0x000fe8000d12187c */
[----:B------:R-:W-:Y:S01]  /*41050*/  LDGSTS.E [R9+-0x33ff4], desc[UR60][R16.64], !P2 ;  /* 0xcc00c00010097fae */ /* 0x000fe2000d12187c */
[----:B--2---:R-:W-:-:S03]  /*41060*/  VIADD R11, R12, 0xfffffe4a ;  /* 0xfffffe4a0c0b7836 */ /* 0x004fc60000000000 */
[----:B------:R3:W-:Y:S01]  /*41070*/  LDGSTS.E [R8+-0x30000], desc[UR60][R14.64], !P1 ;  /* 0xd00000000e087fae */ /* 0x0007e2000c92187c */
[----:B------:R-:W2:Y:S01]  /*41080*/  LDC R12, c[0x0][0x230] ;  /* 0x00008c00ff0c7b82 */ /* 0x000ea20000000800 */
[----:B------:R-:W-:Y:S02]  /*41090*/  ISETP.GE.U32.AND P2, PT, R11, 0x7ffffdcb, PT ;  /* 0x7ffffdcb0b00780c */ /* 0x000fe40003f46070 */
[----:B------:R-:W-:Y:S01]  /*410a0*/  IADD3 R11, R250, 0x100000, RZ ;  /* 0x00100000fa0b7810 */ /* 0x000fe20007ffe0ff */
[----:B---3--:R-:W-:-:S05]  /*410b0*/  IMAD.WIDE R14, R4, 0x4, R170 ;  /* 0x00000004040e7825 */ /* 0x008fca00078e02aa */
[----:B------:R-:W-:Y:S01]  /*410c0*/  STL.64 [R1+0x9e0], R14 ;  /* 0x0009e00e01007387 */ /* 0x000fe20000100a00 */
[----:B------:R-:W-:-:S05]  /*410d0*/  IMAD.WIDE R20, R4, 0x4, R172 ;  /* 0x0000000404147825 */ /* 0x000fca00078e02ac */
[----:B------:R3:W-:Y:S04]  /*410e0*/  STL.64 [R1+0x9d8], R20 ;  /* 0x0009d81401007387 */ /* 0x0007e80000100a00 */
[----:B------:R3:W-:Y:S01]  /*410f0*/  LDGSTS.E [R11+-0x2c000], desc[UR60][R20.64], !P1 ;  /* 0xd4000000140b7fae */ /* 0x0007e2000c92187c */
[----:B----4-:R-:W-:-:S03]  /*41100*/  IMAD.WIDE R18, R4, 0x4, R2 ;  /* 0x0000000404127825 */ /* 0x010fc600078e0202 */
[----:B------:R-:W4:Y:S01]  /*41110*/  LDL.LU.64 R2, [R1+0x288] ;  /* 0x0002880001027983 */ /* 0x000f220000300a00 */
[----:B-1----:R-:W-:-:S03]  /*41120*/  IMAD.WIDE R16, R4, 0x4, R174 ;  /* 0x0000000404107825 */ /* 0x002fc600078e02ae */
[----:B------:R-:W4:Y:S04]  /*41130*/  LDL.LU.64 R170, [R1+0x2a0] ;  /* 0x0002a00001aa7983 */ /* 0x000f280000300a00 */
[----:B------:R1:W-:Y:S04]  /*41140*/  STL.64 [R1+0x9d0], R18 ;  /* 0x0009d01201007387 */ /* 0x0003e80000100a00 */
[----:B------:R2:W-:Y:S04]  /*41150*/  STL.64 [R1+0x9c8], R16 ;  /* 0x0009c81001007387 */ /* 0x0005e80000100a00 */
[----:B------:R-:W-:Y:S04]  /*41160*/  LDGSTS.E [R10+-0x28000], desc[UR60][R18.64], !P1 ;  /* 0xd8000000120a7fae */ /* 0x000fe8000c92187c */
[----:B------:R-:W4:Y:S04]  /*41170*/  LDL.LU.64 R172, [R1+0x298] ;  /* 0x0002980001ac7983 */ /* 0x000f280000300a00 */
[----:B------:R-:W-:Y:S04]  /*41180*/  LDGSTS.E [R9+-0x24000], desc[UR60][R16.64], !P1 ;  /* 0xdc00000010097fae */ /* 0x000fe8000c92187c */
[----:B------:R-:W4:Y:S04]  /*41190*/  LDL.LU.64 R174, [R1+0x290] ;  /* 0x0002900001ae7983 */ /* 0x000f280000300a00 */
[----:B------:R1:W-:Y:S01]  /*411a0*/  LDGSTS.E [R8+-0x2fffc], desc[UR60][R14.64], !P2 ;  /* 0xd00040000e087fae */ /* 0x0003e2000d12187c */
[----:B---3--:R-:W-:-:S04]  /*411b0*/  IMAD.WIDE R20, R4, 0x4, R152 ;  /* 0x0000000404147825 */ /* 0x008fc800078e0298 */
[----:B-1----:R-:W-:-:S05]  /*411c0*/  IMAD.WIDE R14, R4, 0x4, R166 ;  /* 0x00000004040e7825 */ /* 0x002fca00078e02a6 */
[----:B------:R-:W-:Y:S04]  /*411d0*/  STL.64 [R1+0x9c0], R14 ;  /* 0x0009c00e01007387 */ /* 0x000fe80000100a00 */
[----:B------:R-:W3:Y:S01]  /*411e0*/  LDL.LU.64 R152, [R1+0x280] ;  /* 0x0002800001987983 */ /* 0x000ee20000300a00 */
[----:B------:R-:W-:-:S03]  /*411f0*/  IMAD.WIDE R18, R4, 0x4, R154 ;  /* 0x0000000404127825 */ /* 0x000fc600078e029a */
[----:B------:R-:W-:Y:S01]  /*41200*/  STL.64 [R1+0x9b8], R20 ;  /* 0x0009b81401007387 */ /* 0x000fe20000100a00 */
[----:B--2---:R-:W-:-:S03]  /*41210*/  IMAD.WIDE R16, R4, 0x4, R156 ;  /* 0x0000000404107825 */ /* 0x004fc600078e029c */
[----:B------:R-:W2:Y:S04]  /*41220*/  LDL.LU.64 R154, [R1+0x278] ;  /* 0x00027800019a7983 */ /* 0x000ea80000300a00 */
[----:B------:R-:W2:Y:S01]  /*41230*/  LDL.LU.64 R156, [R1+0x270] ;  /* 0x00027000019c7983 */ /* 0x000ea20000300a00 */
[----:B------:R-:W-:Y:S02]  /*41240*/  VIADD R11, R13, 0xfffffe49 ;  /* 0xfffffe490d0b7836 */ /* 0x000fe40000000000 */
[----:B------:R-:W1:Y:S03]  /*41250*/  LDC R13, c[0x0][0x230] ;  /* 0x00008c00ff0d7b82 */ /* 0x000e660000000800 */
[----:B------:R-:W-:Y:S01]  /*41260*/  ISETP.GE.U32.AND P1, PT, R11, 0x7ffffdca, PT ;  /* 0x7ffffdca0b00780c */ /* 0x000fe20003f26070 */
[----:B------:R-:W-:-:S05]  /*41270*/  VIADD R11, R250, 0x100000 ;  /* 0x00100000fa0b7836 */ /* 0x000fca0000000000 */
[----:B------:R1:W-:Y:S04]  /*41280*/  LDGSTS.E [R11+-0x2bffc], desc[UR60][R20.64], !P2 ;  /* 0xd4004000140b7fae */ /* 0x0003e8000d12187c */
[----:B------:R4:W-:Y:S04]  /*41290*/  LDGSTS.E [R10+-0x27ffc], desc[UR60][R18.64], !P2 ;  /* 0xd8004000120a7fae */ /* 0x0009e8000d12187c */
[----:B------:R4:W-:Y:S01]  /*412a0*/  LDGSTS.E [R9+-0x23ffc], desc[UR60][R16.64], !P2 ;  /* 0xdc00400010097fae */ /* 0x0009e2000d12187c */
[----:B-1----:R-:W-:-:S03]  /*412b0*/  IADD3 R11, R12, -0x1b8, RZ ;  /* 0xfffffe480c0b7810 */ /* 0x002fc60007ffe0ff */
[----:B------:R4:W-:Y:S01]  /*412c0*/  STL.64 [R1+0x9b0], R18 ;  /* 0x0009b01201007387 */ /* 0x0009e20000100a00 */
[----:B------:R-:W1:Y:S01]  /*412d0*/  LDC R12, c[0x0][0x230] ;  /* 0x00008c00ff0c7b82 */ /* 0x000e620000000800 */
[----:B------:R-:W-:Y:S01]  /*412e0*/  ISETP.GE.U32.AND P2, PT, R11, 0x7ffffdc9, PT ;  /* 0x7ffffdc90b00780c */ /* 0x000fe20003f46070 */
[----:B------:R-:W-:Y:S01]  /*412f0*/  VIADD R11, R250, 0x100000 ;  /* 0x00100000fa0b7836 */ /* 0x000fe20000000000 */
[----:B------:R4:W-:Y:S04]  /*41300*/  STL.64 [R1+0x9a8], R16 ;  /* 0x0009a81001007387 */ /* 0x0009e80000100a00 */
[----:B------:R-:W-:Y:S01]  /*41310*/  LDGSTS.E [R8+-0x2fff8], desc[UR60][R14.64], !P1 ;  /* 0xd00080000e087fae */ /* 0x000fe2000c92187c */
[----:B----4-:R-:W-:-:S04]  /*41320*/  IMAD.WIDE R18, R4, 0x4, R170 ;  /* 0x0000000404127825 */ /* 0x010fc800078e02aa */
[C---:B------:R-:W-:Y:S01]  /*41330*/  IMAD.WIDE R2, R4.reuse, 0x4, R2 ;  /* 0x0000000404027825 */ /* 0x040fe200078e0202 */
[----:B------:R4:W-:Y:S04]  /*41340*/  LDGSTS.E [R11+-0x2bff8], desc[UR60][R18.64], !P1 ;  /* 0xd4008000120b7fae */ /* 0x0009e8000c92187c */
[----:B------:R-:W-:Y:S01]  /*41350*/  STL.64 [R1+0x9a0], R2 ;  /* 0x0009a00201007387 */ /* 0x000fe20000100a00 */
[----:B------:R-:W-:-:S04]  /*41360*/  IMAD.WIDE R16, R4, 0x4, R172 ;  /* 0x0000000404107825 */ /* 0x000fc800078e02ac */
[----:B----4-:R-:W-:Y:S01]  /*41370*/  VIADD R11, R13, 0xfffffe2b ;  /* 0xfffffe2b0d0b7836 */ /* 0x010fe20000000000 */
[----:B------:R-:W-:Y:S01]  /*41380*/  LDGSTS.E [R10+-0x27ff8], desc[UR60][R16.64], !P1 ;  /* 0xd8008000100a7fae */ /* 0x000fe2000c92187c */
[----:B------:R-:W4:Y:S01]  /*41390*/  LDC R13, c[0x0][0x230] ;  /* 0x00008c00ff0d7b82 */ /* 0x000f220000000800 */
[----:B------:R-:W-:Y:S02]  /*413a0*/  IMAD.WIDE R14, R4, 0x4, R174 ;  /* 0x00000004040e7825 */ /* 0x000fe400078e02ae */
[----:B------:R3:W-:Y:S04]  /*413b0*/  STL.64 [R1+0x998], R18 ;  /* 0x0009981201007387 */ /* 0x0007e80000100a00 */
[----:B------:R-:W-:Y:S01]  /*413c0*/  LDGSTS.E [R9+-0x23ff8], desc[UR60][R14.64], !P1 ;  /* 0xdc0080000e097fae */ /* 0x000fe2000c92187c */
[----:B------:R-:W-:-:S02]  /*413d0*/  ISETP.GE.U32.AND P1, PT, R11, 0x7ffffdac, PT ;  /* 0x7ffffdac0b00780c */ /* 0x000fc40003f26070 */
[----:B------:R-:W-:Y:S01]  /*413e0*/  IADD3 R11, R250, 0x100000, RZ ;  /* 0x00100000fa0b7810 */ /* 0x000fe20007ffe0ff */
[----:B------:R2:W-:Y:S04]  /*413f0*/  STL.64 [R1+0x990], R16 ;  /* 0x0009901001007387 */ /* 0x0005e80000100a00 */
[----:B------:R1:W-:Y:S04]  /*41400*/  LDGSTS.E [R8+-0x2fff4], desc[UR60][R2.64], !P2 ;  /* 0xd000c00002087fae */ /* 0x0003e8000d12187c */
[----:B------:R2:W-:Y:S01]  /*41410*/  STL.64 [R1+0x988], R14 ;  /* 0x0009880e01007387 */ /* 0x0005e20000100a00 */
[----:B---3--:R-:W-:-:S04]  /*41420*/  IMAD.WIDE R18, R4, 0x4, R152 ;  /* 0x0000000404127825 */ /* 0x008fc800078e0298 */
[C---:B-1----:R-:W-:Y:S01]  /*41430*/  IMAD.WIDE R2, R4.reuse, 0x4, R238 ;  /* 0x0000000404027825 */ /* 0x042fe200078e02ee */
[----:B------:R1:W-:Y:S03]  /*41440*/  LDGSTS.E [R11+-0x2bff4], desc[UR60][R18.64], !P2 ;  /* 0xd400c000120b7fae */ /* 0x0003e6000d12187c */
[----:B--2---:R-:W-:-:S04]  /*41450*/  IMAD.WIDE R16, R4, 0x4, R154 ;  /* 0x0000000404107825 */ /* 0x004fc800078e029a */
[----:B------:R-:W-:Y:S01]  /*41460*/  IMAD.WIDE R14, R4, 0x4, R156 ;  /* 0x00000004040e7825 */ /* 0x000fe200078e029c */
[----:B------:R2:W-:Y:S03]  /*41470*/  LDGSTS.E [R10+-0x27ff4], desc[UR60][R16.64], !P2 ;  /* 0xd800c000100a7fae */ /* 0x0005e6000d12187c */
[----:B-1----:R-:W-:Y:S01]  /*41480*/  VIADD R11, R12, 0xfffffe2a ;  /* 0xfffffe2a0c0b7836 */ /* 0x002fe20000000000 */
[----:B------:R-:W-:Y:S01]  /*41490*/  STL.64 [R1+0x980], R2 ;  /* 0x0009800201007387 */ /* 0x000fe20000100a00 */
[----:B------:R-:W1:Y:S03]  /*414a0*/  LDC R12, c[0x0][0x230] ;  /* 0x00008c00ff0c7b82 */ /* 0x000e660000000800 */
[----:B------:R3:W-:Y:S01]  /*414b0*/  LDGSTS.E [R9+-0x23ff4], desc[UR60][R14.64], !P2 ;  /* 0xdc00c0000e097fae */ /* 0x0007e2000d12187c */
[----:B------:R-:W-:Y:S01]  /*414c0*/  ISETP.GE.U32.AND P2, PT, R11, 0x7ffffdab, PT ;  /* 0x7ffffdab0b00780c */ /* 0x000fe20003f46070 */
[----:B------:R-:W-:-:S02]  /*414d0*/  VIADD R11, R250, 0x100000 ;  /* 0x00100000fa0b7836 */ /* 0x000fc40000000000 */
[----:B------:R4:W-:Y:S04]  /*414e0*/  STL.64 [R1+0x978], R18 ;  /* 0x0009781201007387 */ /* 0x0009e80000100a00 */
[----:B------:R2:W-:Y:S04]  /*414f0*/  STL.64 [R1+0x970], R16 ;  /* 0x0009701001007387 */ /* 0x0005e80000100a00 */
[----:B------:R3:W-:Y:S01]  /*41500*/  STL.64 [R1+0x968], R14 ;  /* 0x0009680e01007387 */ /* 0x0007e20000100a00 */
[----:B----4-:R-:W-:-:S03]  /*41510*/  IMAD.WIDE R18, R4, 0x4, R236 ;  /* 0x0000000404127825 */ /* 0x010fc600078e02ec */
[----:B------:R4:W-:Y:S01]  /*41520*/  LDGSTS.E [R8+-0x20000], desc[UR60][R2.64], !P1 ;  /* 0xe000000002087fae */ /* 0x0009e2000c92187c */
[----:B--2---:R-:W-:-:S03]  /*41530*/  IMAD.WIDE R16, R4, 0x4, R234 ;  /* 0x0000000404107825 */ /* 0x004fc600078e02ea */
[----:B------:R2:W-:Y:S01]  /*41540*/  LDGSTS.E [R11+-0x1c000], desc[UR60][R18.64], !P1 ;  /* 0xe4000000120b7fae */ /* 0x0005e2000c92187c */
[----:B---3--:R-:W-:-:S03]  /*41550*/  IMAD.WIDE R14, R4, 0x4, R232 ;  /* 0x00000004040e7825 */ /* 0x008fc600078e02e8 */
[----:B------:R3:W-:Y:S01]  /*41560*/  LDGSTS.E [R10+-0x18000], desc[UR60][R16.64], !P1 ;  /* 0xe8000000100a7fae */ /* 0x0007e2000c92187c */
[----:B----4-:R-:W-:-:S03]  /*41570*/  IMAD.WIDE R2, R4, 0x4, R230 ;  /* 0x0000000404027825 */ /* 0x010fc600078e02e6 */
[----:B------:R-:W-:Y:S01]  /*41580*/  LDGSTS.E [R9+-0x14000], desc[UR60][R14.64], !P1 ;  /* 0xec0000000e097fae */ /* 0x000fe2000c92187c */
[----:B--2---:R-:W-:-:S03]  /*41590*/  IADD3 R11, R13, -0x1d7, RZ ;  /* 0xfffffe290d0b7810 */ /* 0x004fc60007ffe0ff */
[----:B------:R-:W-:Y:S01]  /*415a0*/  STL.64 [R1+0x960], R2 ;  /* 0x0009600201007387 */ /* 0x000fe20000100a00 */
[----:B------:R-:W2:Y:S01]  /*415b0*/  LDC R13, c[0x0][0x230] ;  /* 0x00008c00ff0d7b82 */ /* 0x000ea20000000800 */
[----:B------:R-:W-:Y:S02]  /*415c0*/  ISETP.GE.U32.AND P1, PT, R11, 0x7ffffdaa, PT ;  /* 0x7ffffdaa0b00780c */ /* 0x000fe40003f26070 */
[----:B------:R4:W-:Y:S01]  /*415d0*/  STL.64 [R1+0x958], R18 ;  /* 0x0009581201007387 */ /* 0x0009e20000100a00 */
[----:B------:R-:W-:-:S03]  /*415e0*/  VIADD R11, R250, 0x100000 ;  /* 0x00100000fa0b7836 */ /* 0x000fc60000000000 */
[----:B------:R3:W-:Y:S04]  /*415f0*/  STL.64 [R1+0x950], R16 ;  /* 0x0009501001007387 */ /* 0x0007e80000100a00 */
[----:B------:R1:W-:Y:S01]  /*41600*/  LDGSTS.E [R8+-0x1fffc], desc[UR60][R2.64], !P2 ;  /* 0xe000400002087fae */ /* 0x0003e2000d12187c */
[----:B----4-:R-:W-:-:S03]  /*41610*/  IMAD.WIDE R18, R4, 0x4, R228 ;  /* 0x0000000404127825 */ /* 0x010fc600078e02e4 */
[----:B------:R4:W-:Y:S01]  /*41620*/  STL.64 [R1+0x948], R14 ;  /* 0x0009480e01007387 */ /* 0x0009e20000100a00 */
[----:B---3--:R-:W-:-:S03]  /*41630*/  IMAD.WIDE R16, R4, 0x4, R226 ;  /* 0x0000000404107825 */ /* 0x008fc600078e02e2 */
[----:B------:R3:W-:Y:S01]  /*41640*/  LDGSTS.E [R11+-0x1bffc], desc[UR60][R18.64], !P2 ;  /* 0xe4004000120b7fae */ /* 0x0007e2000d12187c */
[----:B-1----:R-:W-:-:S03]  /*41650*/  IMAD.WIDE R2, R4, 0x4, R222 ;  /* 0x0000000404027825 */ /* 0x002fc600078e02de */
[----:B------:R1:W-:Y:S01]  /*41660*/  LDGSTS.E [R10+-0x17ffc], desc[UR60][R16.64], !P2 ;  /* 0xe8004000100a7fae */ /* 0x0003e2000d12187c */
[----:B----4-:R-:W-:-:S04]  /*41670*/  IMAD.WIDE R14, R4, 0x4, R224 ;  /* 0x00000004040e7825 */ /* 0x010fc800078e02e0 */
[----:B---3--:R-:W-:Y:S01]  /*41680*/  VIADD R11, R12, 0xfffffe28 ;  /* 0xfffffe280c0b7836 */ /* 0x008fe20000000000 */
[----:B------:R-:W-:Y:S01]  /*41690*/  STL.64 [R1+0x940], R2 ;  /* 0x0009400201007387 */ /* 0x000fe20000100a00 */
[----:B------:R-:W3:Y:S03]  /*416a0*/  LDC R12, c[0x0][0x230] ;  /* 0x00008c00ff0c7b82 */ /* 0x000ee60000000800 */
[----:B------:R4:W-:Y:S01]  /*416b0*/  LDGSTS.E [R9+-0x13ffc], desc[UR60][R14.64], !P2 ;  /* 0xec0040000e097fae */ /* 0x0009e2000d12187c */
[----:B------:R-:W-:Y:S02]  /*416c0*/  ISETP.GE.U32.AND P2, PT, R11, 0x7ffffda9, PT ;  /* 0x7ffffda90b00780c */ /* 0x000fe40003f46070 */
[----:B------:R-:W-:Y:S01]  /*416d0*/  IADD3 R11, R250, 0x100000, RZ ;  /* 0x00100000fa0b7810 */ /* 0x000fe20007ffe0ff */
[----:B------:R1:W-:Y:S04]  /*416e0*/  STL.64 [R1+0x938], R18 ;  /* 0x0009381201007387 */ /* 0x0003e80000100a00 */
[----:B------:R2:W-:Y:S04]  /*416f0*/  STL.64 [R1+0x930], R16 ;  /* 0x0009301001007387 */ /* 0x0005e80000100a00 */
[----:B------:R4:W-:Y:S01]  /*41700*/  STL.64 [R1+0x928], R14 ;  /* 0x0009280e01007387 */ /* 0x0009e20000100a00 */
[----:B-1----:R-:W-:-:S03]  /*41710*/  IMAD.WIDE R18, R4, 0x4, R220 ;  /* 0x0000000404127825 */ /* 0x002fc600078e02dc */
[----:B------:R1:W-:Y:S01]  /*41720*/  LDGSTS.E [R8+-0x1fff8], desc[UR60][R2.64], !P1 ;  /* 0xe000800002087fae */ /* 0x0003e2000c92187c */
[----:B--2---:R-:W-:-:S03]  /*41730*/  IMAD.WIDE R16, R4, 0x4, R218 ;  /* 0x0000000404107825 */ /* 0x004fc600078e02da */
[----:B------:R2:W-:Y:S01]  /*41740*/  LDGSTS.E [R11+-0x1bff8], desc[UR60][R18.64], !P1 ;  /* 0xe4008000120b7fae */ /* 0x0005e2000c92187c */
[----:B----4-:R-:W-:-:S03]  /*41750*/  IMAD.WIDE R14, R4, 0x4, R176 ;  /* 0x00000004040e7825 */ /* 0x010fc600078e02b0 */
[----:B------:R4:W-:Y:S01]  /*41760*/  LDGSTS.E [R10+-0x17ff8], desc[UR60][R16.64], !P1 ;  /* 0xe8008000100a7fae */ /* 0x0009e2000c92187c */
[----:B------:R-:W-:Y:S01]  /*41770*/  IADD3 R25, R251, 0x100000, RZ ;  /* 0x00100000fb197810 */ /* 0x000fe20007ffe0ff */
[----:B------:R-:W3:Y:S01]  /*41780*/  LDC R176, c[0x0][0x230] ;  /* 0x00008c00ffb07b82 */ /* 0x000ee20000000800 */
[----:B-1----:R-:W-:Y:S01]  /*41790*/  IMAD.WIDE R2, R4, 0x4, R178 ;  /* 0x0000000404027825 */ /* 0x002fe200078e02b2 */
[----:B------:R1:W-:Y:S03]  /*417a0*/  LDGSTS.E [R9+-0x13ff8], desc[UR60][R14.64], !P1 ;  /* 0xec0080000e097fae */ /* 0x0003e6000c92187c */
[----:B--2---:R-:W-:Y:S01]  /*417b0*/  VIADD R11, R13, 0xfffffe0b ;  /* 0xfffffe0b0d0b7836 */ /* 0x004fe20000000000 */
[----:B------:R-:W-:Y:S02]  /*417c0*/  STL.64 [R1+0x920], R2 ;  /* 0x0009200201007387 */ /* 0x000fe40000100a00 */
[----:B------:R-:W2:Y:S02]  /*417d0*/  LDC R13, c[0x0][0x230] ;  /* 0x00008c00ff0d7b82 */ /* 0x000ea40000000800 */
[----:B------:R4:W-:Y:S01]  /*417e0*/  STL.64 [R1+0x918], R18 ;  /* 0x0009181201007387 */ /* 0x0009e20000100a00 */
[----:B------:R-:W-:Y:S01]  /*417f0*/  ISETP.GE.U32.AND P1, PT, R11, 0x7ffffd8c, PT ;  /* 0x7ffffd8c0b00780c */ /* 0x000fe20003f26070 */
[----:B------:R-:W-:-:S02]  /*41800*/  VIADD R11, R250, 0x100000 ;  /* 0x00100000fa0b7836 */ /* 0x000fc40000000000 */
[----:B------:R1:W-:Y:S04]  /*41810*/  STL.64 [R1+0x910], R16 ;  /* 0x0009101001007387 */ /* 0x0003e80000100a00 */
[----:B------:R1:W-:Y:S01]  /*41820*/  STL.64 [R1+0x908], R14 ;  /* 0x0009080e01007387 */ /* 0x0003e20000100a00 */
[----:B----4-:R-:W-:-:S03]  /*41830*/  IMAD.WIDE R18, R4, 0x4, R180 ;  /* 0x0000000404127825 */ /* 0x010fc600078e02b4 */
[----:B------:R4:W-:Y:S01]  /*41840*/  LDGSTS.E [R8+-0x1fff4], desc[UR60][R2.64], !P2 ;  /* 0xe000c00002087fae */ /* 0x0009e2000d12187c */
[----:B-1----:R-:W-:-:S03]  /*41850*/  IMAD.WIDE R16, R4, 0x4, R182 ;  /* 0x0000000404107825 */ /* 0x002fc600078e02b6 */
[----:B------:R3:W-:Y:S01]  /*41860*/  LDGSTS.E [R11+-0x1bff4], desc[UR60][R18.64], !P2 ;  /* 0xe400c000120b7fae */ /* 0x0007e2000d12187c */
[----:B------:R-:W-:-:S03]  /*41870*/  IMAD.WIDE R14, R4, 0x4, R184 ;  /* 0x00000004040e7825 */ /* 0x000fc600078e02b8 */
[----:B------:R-:W-:Y:S01]  /*41880*/  LDGSTS.E [R10+-0x17ff4], desc[UR60][R16.64], !P2 ;  /* 0xe800c000100a7fae */ /* 0x000fe2000d12187c */
[----:B------:R-:W-:Y:S01]  /*41890*/  IADD3 R35, R251, 0x100000, RZ ;  /* 0x00100000fb237810 */ /* 0x000fe20007ffe0ff */
[----:B------:R-:W1:Y:S01]  /*418a0*/  LDC R184, c[0x0][0x230] ;  /* 0x00008c00ffb87b82 */ /* 0x000e620000000800 */
[----:B----4-:R-:W-:Y:S01]  /*418b0*/  IMAD.WIDE R2, R4, 0x4, R186 ;  /* 0x0000000404027825 */ /* 0x010fe200078e02ba */
[----:B------:R-:W-:Y:S01]  /*418c0*/  LDGSTS.E [R9+-0x13ff4], desc[UR60][R14.64], !P2 ;  /* 0xec00c0000e097fae */ /* 0x000fe2000d12187c */
[----:B---3--:R-:W-:-:S03]  /*418d0*/  IADD3 R11, R12, -0x1f6, RZ ;  /* 0xfffffe0a0c0b7810 */ /* 0x008fc60007ffe0ff */
[----:B------:R-:W-:Y:S02]  /*418e0*/  STL.64 [R1+0x900], R2 ;  /* 0x0009000201007387 */ /* 0x000fe40000100a00 */
[----:B------:R-:W3:Y:S01]  /*418f0*/  LDC R12, c[0x0][0x230] ;  /* 0x00008c00ff0c7b82 */ /* 0x000ee20000000800 */
[----:B------:R-:W-:Y:S01]  /*41900*/  ISETP.GE.U32.AND P2, PT, R11, 0x7ffffd8b, PT ;  /* 0x7ffffd8b0b00780c */ /* 0x000fe20003f46070 */
[----:B------:R4:W-:Y:S01]  /*41910*/  STL.64 [R1+0x8f8], R18 ;  /* 0x0008f81201007387 */ /* 0x0009e20000100a00 */
[----:B------:R-:W-:-:S03]  /*41920*/  VIADD R11, R250, 0x100000 ;  /* 0x00100000fa0b7836 */ /* 0x000fc60000000000 */
[----:B------:R2:W-:Y:S04]  /*41930*/  LDGSTS.E [R8+-0x10000], desc[UR60][R2.64], !P1 ;  /* 0xf000000002087fae */ /* 0x0005e8000c92187c */
[----:B------:R2:W-:Y:S01]  /*41940*/  STL.64 [R1+0x8f0], R16 ;  /* 0x0008f01001007387 */ /* 0x0005e20000100a00 */
[----:B----4-:R-:W-:-:S03]  /*41950*/  IMAD.WIDE R18, R4, 0x4, R188 ;  /* 0x0000000404127825 */ /* 0x010fc600078e02bc */
[----:B------:R4:W-:Y:S01]  /*41960*/  STL.64 [R1+0x8e8], R14 ;  /* 0x0008e80e01007387 */ /* 0x0009e20000100a00 */
[----:B--2---:R-:W-:-:S03]  /*41970*/  IMAD.WIDE R2, R4, 0x4, R194 ;  /* 0x0000000404027825 */ /* 0x004fc600078e02c2 */
[----:B------:R2:W-:Y:S01]  /*41980*/  LDGSTS.E [R11+-0xc000], desc[UR60][R18.64], !P1 ;  /* 0xf4000000120b7fae */ /* 0x0005e2000c92187c */
[----:B------:R-:W-:-:S03]  /*41990*/  IMAD.WIDE R16, R4, 0x4, R190 ;  /* 0x0000000404107825 */ /* 0x000fc600078e02be */
[----:B------:R1:W-:Y:S01]  /*419a0*/  STL.64 [R1+0x8e0], R2 ;  /* 0x0008e00201007387 */ /* 0x0003e20000100a00 */
[----:B----4-:R-:W-:-:S03]  /*419b0*/  IMAD.WIDE R14, R4, 0x4, R192 ;  /* 0x00000004040e7825 */ /* 0x010fc600078e02c0 */
[----:B------:R4:W-:Y:S01]  /*419c0*/  STL.64 [R1+0x8d8], R18 ;  /* 0x0008d81201007387 */ /* 0x0009e20000100a00 */
[----:B------:R-:W-:-:S03]  /*419d0*/  IMAD.WIDE R20, R4, 0x4, R196 ;  /* 0x0000000404147825 */ /* 0x000fc600078e02c4 */
[----:B------:R3:W-:Y:S01]  /*419e0*/  LDGSTS.E [R10+-0x8000], desc[UR60][R16.64], !P1 ;  /* 0xf8000000100a7fae */ /* 0x0007e2000c92187c */
[----:B------:R-:W-:-:S03]  /*419f0*/  VIADD R27, R251, 0x100000 ;  /* 0x00100000fb1b7836 */ /* 0x000fc60000000000 */
[----:B------:R3:W-:Y:S01]  /*41a00*/  STL.64 [R1+0x8d0], R16 ;  /* 0x0008d01001007387 */ /* 0x0007e20000100a00 */
[----:B--2---:R-:W-:Y:S02]  /*41a10*/  VIADD R11, R13, 0xfffffe09 ;  /* 0xfffffe090d0b7836 */ /* 0x004fe40000000000 */
[C---:B------:R-:W-:Y:S01]  /*41a20*/  VIADD R26, R251.reuse, 0x100000 ;  /* 0x00100000fb1a7836 */ /* 0x040fe20000000000 */
[----:B------:R2:W-:Y:S01]  /*41a30*/  LDGSTS.E [R9+-0x4000], desc[UR60][R14.64], !P1 ;  /* 0xfc0000000e097fae */ /* 0x0005e2000c92187c */
[----:B------:R-:W2:Y:S03]  /*41a40*/  LDC R13, c[0x0][0x230] ;  /* 0x00008c00ff0d7b82 */ /* 0x000ea60000000800 */
[----:B------:R2:W-:Y:S04]  /*41a50*/  STL.64 [R1+0x8c8], R14 ;  /* 0x0008c80e01007387 */ /* 0x0005e80000100a00 */
[----:B------:R-:W-:Y:S01]  /*41a60*/  LDGSTS.E [R8+-0xfffc], desc[UR60][R2.64], !P2 ;  /* 0xf000400002087fae */ /* 0x000fe2000d12187c */
[----:B------:R-:W-:-:S02]  /*41a70*/  VIADD R24, R251, 0x100000 ;  /* 0x00100000fb187836 */ /* 0x000fc40000000000 */
[C---:B------:R-:W-:Y:S01]  /*41a80*/  VIADD R34, R251.reuse, 0x100000 ;  /* 0x00100000fb227836 */ /* 0x040fe20000000000 */
[C---:B------:R-:W-:Y:S01]  /*41a90*/  IADD3 R32, R251.reuse, 0x100000, RZ ;  /* 0x00100000fb207810 */ /* 0x040fe20007ffe0ff */
[C---:B------:R-:W-:Y:S02]  /*41aa0*/  VIADD R33, R251.reuse, 0x100000 ;  /* 0x00100000fb217836 */ /* 0x040fe40000000000 */
[C---:B------:R-:W-:Y:S01]  /*41ab0*/  VIADD R43, R251.reuse, 0x100000 ;  /* 0x00100000fb2b7836 */ /* 0x040fe20000000000 */
[C---:B------:R-:W-:Y:S01]  /*41ac0*/  IADD3 R42, R251.reuse, 0x100000, RZ ;  /* 0x00100000fb2a7810 */ /* 0x040fe20007ffe0ff */
[C---:B------:R-:W-:Y:S02]  /*41ad0*/  VIADD R41, R251.reuse, 0x100000 ;  /* 0x00100000fb297836 */ /* 0x040fe40000000000 */
[----:B------:R-:W-:Y:S01]  /*41ae0*/  VIADD R40, R251, 0x100000 ;  /* 0x00100000fb287836 */ /* 0x000fe20000000000 */
[----:B-1----:R-:W2:Y:S01]  /*41af0*/  LDL.LU.64 R2, [R1+0x580] ;  /* 0x0005800001027983 */ /* 0x002ea20000300a00 */
[----:B------:R-:W-:Y:S01]  /*41b00*/  ISETP.GE.U32.AND P1, PT, R11, 0x7ffffd8a, PT ;  /* 0x7ffffd8a0b00780c */ /* 0x000fe20003f26070 */
[C---:B------:R-:W-:Y:S01]  /*41b10*/  VIADD R51, R251.reuse, 0x100000 ;  /* 0x00100000fb337836 */ /* 0x040fe20000000000 */
[----:B------:R-:W-:Y:S01]  /*41b20*/  IADD3 R11, R250, 0x100000, RZ ;  /* 0x00100000fa0b7810 */ /* 0x000fe20007ffe0ff */
[C---:B----4-:R-:W-:Y:S01]  /*41b30*/  IMAD.WIDE R18, R4.reuse, 0x4, R198 ;  /* 0x0000000404127825 */ /* 0x050fe200078e02c6 */
[C---:B------:R-:W-:Y:S01]  /*41b40*/  IADD3 R49, R251.reuse, 0x100000, RZ ;  /* 0x00100000fb317810 */ /* 0x040fe20007ffe0ff */
[----:B------:R-:W1:Y:S02]  /*41b50*/  LDC R192, c[0x0][0x230] ;  /* 0x00008c00ffc07b82 */ /* 0x000e640000000800 */
[C---:B---3--:R-:W-:Y:S01]  /*41b60*/  IMAD.WIDE R16, R4.reuse, 0x4, R200 ;  /* 0x0000000404107825 */ /* 0x048fe200078e02c8 */
[----:B------:R3:W-:Y:S03]  /*41b70*/  LDGSTS.E [R11+-0xbffc], desc[UR60][R20.64], !P2 ;  /* 0xf4004000140b7fae */ /* 0x0007e6000d12187c */
[----:B--2---:R-:W-:Y:S01]  /*41b80*/  IMAD.WIDE R14, R4, 0x4, R202 ;  /* 0x00000004040e7825 */ /* 0x004fe200078e02ca */
[----:B------:R-:W-:Y:S03]  /*41b90*/  LDGSTS.E [R10+-0x7ffc], desc[UR60][R18.64], !P2 ;  /* 0xf8004000120a7fae */ /* 0x000fe6000d12187c */
[C---:B------:R-:W-:Y:S01]  /*41ba0*/  VIADD R50, R251.reuse, 0x100000 ;  /* 0x00100000fb327836 */ /* 0x040fe20000000000 */
[----:B------:R-:W-:Y:S01]  /*41bb0*/  LDGSTS.E [R9+-0x3ffc], desc[UR60][R16.64], !P2 ;  /* 0xfc00400010097fae */ /* 0x000fe2000d12187c */
[C---:B------:R-:W-:Y:S01]  /*41bc0*/  VIADD R48, R251.reuse, 0x100000 ;  /* 0x00100000fb307836 */ /* 0x040fe20000000000 */
[C---:B------:R-:W-:Y:S01]  /*41bd0*/  IADD3 R59, R251.reuse, 0x100000, RZ ;  /* 0x00100000fb3b7810 */ /* 0x040fe20007ffe0ff */
[----:B------:R-:W-:-:S02]  /*41be0*/  VIADD R58, R251, 0x100000 ;  /* 0x00100000fb3a7836 */ /* 0x000fc40000000000 */
[C---:B------:R-:W-:Y:S01]  /*41bf0*/  VIADD R57, R251.reuse, 0x100000 ;  /* 0x00100000fb397836 */ /* 0x040fe20000000000 */
[----:B------:R-:W-:Y:S01]  /*41c00*/  IADD3 R56, R251, 0x100000, RZ ;  /* 0x00100000fb387810 */ /* 0x000fe20007ffe0ff */
[----:B---3--:R-:W-:Y:S01]  /*41c10*/  VIADD R11, R12, 0xfffffe08 ;  /* 0xfffffe080c0b7836 */ /* 0x008fe20000000000 */
[----:B------:R2:W-:Y:S01]  /*41c20*/  STL.64 [R1+0x8c0], R14 ;  /* 0x0008c00e01007387 */ /* 0x0005e20000100a00 */
[----:B------:R-:W3:Y:S03]  /*41c30*/  LDC R12, c[0x0][0x230] ;  /* 0x00008c00ff0c7b82 */ /* 0x000ee60000000800 */
[----:B------:R2:W-:Y:S01]  /*41c40*/  LDGSTS.E [R8+-0xfff8], desc[UR60][R14.64], !P1 ;  /* 0xf00080000e087fae */ /* 0x0005e2000c92187c */
[----:B------:R-:W-:-:S03]  /*41c50*/  ISETP.GE.U32.AND P2, PT, R11, 0x7ffffd89, PT ;  /* 0x7ffffd890b00780c */ /* 0x000fc60003f46070 */
[----:B------:R4:W-:Y:S01]  /*41c60*/  STL.64 [R1+0x8b8], R20 ;  /* 0x0008b81401007387 */ /* 0x0009e20000100a00 */
[C---:B------:R-:W-:Y:S01]  /*41c70*/  VIADD R67, R251.reuse, 0x100000 ;  /* 0x00100000fb437836 */ /* 0x040fe20000000000 */
[C---:B------:R-:W-:Y:S01]  /*41c80*/  IADD3 R66, R251.reuse, 0x100000, RZ ;  /* 0x00100000fb427810 */ /* 0x040fe20007ffe0ff */
[C---:B------:R-:W-:Y:S01]  /*41c90*/  VIADD R65, R251.reuse, 0x100000 ;  /* 0x00100000fb417836 */ /* 0x040fe20000000000 */
[----:B------:R1:W-:Y:S01]  /*41ca0*/  STL.64 [R1+0x8b0], R18 ;  /* 0x0008b01201007387 */ /* 0x0003e20000100a00 */
[C---:B------:R-:W-:Y:S02]  /*41cb0*/  VIADD R64, R251.reuse, 0x100000 ;  /* 0x00100000fb407836 */ /* 0x040fe40000000000 */
[C---:B------:R-:W-:Y:S01]  /*41cc0*/  VIADD R75, R251.reuse, 0x100000 ;  /* 0x00100000fb4b7836 */ /* 0x040fe20000000000 */
[C---:B------:R-:W-:Y:S01]  /*41cd0*/  IADD3 R73, R251.reuse, 0x100000, RZ ;  /* 0x00100000fb497810 */ /* 0x040fe20007ffe0ff */
[C---:B--2---:R-:W-:Y:S01]  /*41ce0*/  IMAD.WIDE R14, R4.reuse, 0x4, R210 ;  /* 0x00000004040e7825 */ /* 0x044fe200078e02d2 */
[----:B------:R2:W-:Y:S03]  /*41cf0*/  STL.64 [R1+0x8a8], R16 ;  /* 0x0008a81001007387 */ /* 0x0005e60000100a00 */
[----:B------:R-:W-:Y:S01]  /*41d00*/  VIADD R74, R251, 0x100000 ;  /* 0x00100000fb4a7836 */ /* 0x000fe20000000000 */
[----:B------:R-:W3:Y:S01]  /*41d10*/  LDL.LU.64 R166, [R1+0x570] ;  /* 0x0005700001a67983 */ /* 0x000ee20000300a00 */
[----:B----4-:R-:W-:-:S04]  /*41d20*/  IMAD.WIDE R20, R4, 0x4, R204 ;  /* 0x0000000404147825 */ /* 0x010fc800078e02cc */
[C---:B------:R-:W-:Y:S01]  /*41d30*/  VIADD R72, R251.reuse, 0x100000 ;  /* 0x00100000fb487836 */ /* 0x040fe20000000000 */
[C---:B------:R-:W-:Y:S01]  /*41d40*/  IADD3 R83, R251.reuse, 0x100000, RZ ;  /* 0x00100000fb537810 */ /* 0x040fe20007ffe0ff */
[C---:B-1----:R-:W-:Y:S01]  /*41d50*/  IMAD.WIDE R18, R4.reuse, 0x4, R206 ;  /* 0x0000000404127825 */ /* 0x042fe200078e02ce */
[----:B------:R-:W-:Y:S01]  /*41d60*/  STL.64 [R1+0x8a0], R14 ;  /* 0x0008a00e01007387 */ /* 0x000fe20000100a00 */
[----:B------:R-:W-:Y:S01]  /*41d70*/  IADD3 R80, R251, 0x100000, RZ ;  /* 0x00100000fb507810 */ /* 0x000fe20007ffe0ff */
[----:B------:R-:W1:Y:S01]  /*41d80*/  LDC R200, c[0x0][0x230] ;  /* 0x00008c00ffc87b82 */ /* 0x000e620000000800 */
[----:B--2---:R-:W-:Y:S01]  /*41d90*/  IMAD.WIDE R16, R4, 0x4, R208 ;  /* 0x0000000404107825 */ /* 0x004fe200078e02d0 */
[----:B------:R-:W-:Y:S03]  /*41da0*/  STL.64 [R1+0x898], R20 ;  /* 0x0008981401007387 */ /* 0x000fe60000100a00 */
[----:B------:R-:W-:Y:S01]  /*41db0*/  VIADD R11, R250, 0x100000 ;  /* 0x00100000fa0b7836 */ /* 0x000fe20000000000 */
[----:B------:R2:W-:Y:S04]  /*41dc0*/  STL.64 [R1+0x890], R18 ;  /* 0x0008901201007387 */ /* 0x0005e80000100a00 */
[----:B------:R-:W4:Y:S04]  /*41dd0*/  LDL.LU.64 R170, [R1+0x578] ;  /* 0x0005780001aa7983 */ /* 0x000f280000300a00 */
[----:B------:R2:W-:Y:S04]  /*41de0*/  STL.64 [R1+0x888], R16 ;  /* 0x0008881001007387 */ /* 0x0005e80000100a00 */
[----:B------:R2:W-:Y:S04]  /*41df0*/  LDGSTS.E [R11+-0xbff8], desc[UR60][R20.64], !P1 ;  /* 0xf4008000140b7fae */ /* 0x0005e8000c92187c */
[----:B------:R-:W4:Y:S04]  /*41e00*/  LDL.LU.64 R172, [R1+0x1000] ;  /* 0x0010000001ac7983 */ /* 0x000f280000300a00 */
[----:B------:R1:W-:Y:S01]  /*41e10*/  LDGSTS.E [R10+-0x7ff8], desc[UR60][R18.64], !P1 ;  /* 0xf8008000120a7fae */ /* 0x0003e2000c92187c */
[----:B--2---:R-:W-:-:S03]  /*41e20*/  IADD3 R11, R13, -0x199, RZ ;  /* 0xfffffe670d0b7810 */ /* 0x004fc60007ffe0ff */
[----:B------:R-:W2:Y:S01]  /*41e30*/  LDL.LU.64 R174, [R1+0x1048] ;  /* 0x0010480001ae7983 */ /* 0x000ea20000300a00 */
[----:B------:R-:W2:Y:S03]  /*41e40*/  LDC R13, c[0x0][0x230] ;  /* 0x00008c00ff0d7b82 */ /* 0x000ea60000000800 */
[----:B------:R1:W-:Y:S01]  /*41e50*/  LDGSTS.E [R9+-0x3ff8], desc[UR60][R16.64], !P1 ;  /* 0xfc00800010097fae */ /* 0x0003e2000c92187c */
[----:B------:R-:W-:-:S03]  /*41e60*/  ISETP.GE.U32.AND P1, PT, R11, 0x7ffffde8, PT ;  /* 0x7ffffde80b00780c */ /* 0x000fc60003f26070 */
[----:B------:R1:W-:Y:S01]  /*41e70*/  LDGSTS.E [R8+-0xfff4], desc[UR60][R14.64], !P2 ;  /* 0xf000c0000e087fae */ /* 0x0003e2000d12187c */
[----:B------:R-:W-:Y:S02]  /*41e80*/  VIADD R11, R250, 0x100000 ;  /* 0x00100000fa0b7836 */ /* 0x000fe40000000000 */
[----:B-1----:R-:W-:Y:S01]  /*41e90*/  IMAD.WIDE R18, R4, 0x4, R214 ;  /* 0x0000000404127825 */ /* 0x002fe200078e02d6 */
[----:B------:R-:W2:Y:S03]  /*41ea0*/  LDL.LU.64 R152, [R1+0x1068] ;  /* 0x0010680001987983 */ /* 0x000ea60000300a00 */
[C---:B------:R-:W-:Y:S02]  /*41eb0*/  VIADD R82, R251.reuse, 0x100000 ;  /* 0x00100000fb527836 */ /* 0x040fe40000000000 */
[C---:B------:R-:W-:Y:S02]  /*41ec0*/  VIADD R81, R251.reuse, 0x100000 ;  /* 0x00100000fb517836 */ /* 0x040fe40000000000 */
[----:B------:R-:W-:-:S02]  /*41ed0*/  VIADD R91, R251, 0x100000 ;  /* 0x00100000fb5b7836 */ /* 0x000fc40000000000 */
[C---:B------:R-:W-:Y:S02]  /*41ee0*/  VIADD R89, R251.reuse, 0x100000 ;  /* 0x00100000fb597836 */ /* 0x040fe40000000000 */
[C---:B------:R-:W-:Y:S02]  /*41ef0*/  VIADD R88, R251.reuse, 0x100000 ;  /* 0x00100000fb587836 */ /* 0x040fe40000000000 */
[C---:B------:R-:W-:Y:S01]  /*41f00*/  VIADD R99, R251.reuse, 0x100000 ;  /* 0x00100000fb637836 */ /* 0x040fe20000000000 */
[----:B------:R-:W-:Y:S01]  /*41f10*/  IADD3 R97, R251, 0x100000, RZ ;  /* 0x00100000fb617810 */ /* 0x000fe20007ffe0ff */
[----:B------:R-:W-:-:S04]  /*41f20*/  IMAD.WIDE R16, R4, 0x4, R216 ;  /* 0x0000000404107825 */ /* 0x000fc800078e02d8 */
[C---:B------:R-:W-:Y:S02]  /*41f30*/  VIADD R98, R251.reuse, 0x100000 ;  /* 0x00100000fb627836 */ /* 0x040fe40000000000 */
[C---:B------:R-:W-:Y:S01]  /*41f40*/  VIADD R96, R251.reuse, 0x100000 ;  /* 0x00100000fb607836 */ /* 0x040fe20000000000 */
[C---:B------:R-:W-:Y:S01]  /*41f50*/  IADD3 R107, R251.reuse, 0x100000, RZ ;  /* 0x00100000fb6b7810 */ /* 0x040fe20007ffe0ff */
[C---:B------:R-:W-:Y:S02]  /*41f60*/  VIADD R8, R251.reuse, 0x100000 ;  /* 0x00100000fb087836 */ /* 0x040fe40000000000 */
[C---:B------:R-:W-:Y:S02]  /*41f70*/  VIADD R106, R251.reuse, 0x100000 ;  /* 0x00100000fb6a7836 */ /* 0x040fe40000000000 */
[----:B------:R-:W-:Y:S02]  /*41f80*/  VIADD R103, R251, 0x100000 ;  /* 0x00100000fb677836 */ /* 0x000fe40000000000 */
[C---:B------:R-:W-:Y:S01]  /*41f90*/  VIADD R111, R252.reuse, 0x100000 ;  /* 0x00100000fc6f7836 */ /* 0x040fe20000000000 */
[C---:B------:R-:W-:Y:S01]  /*41fa0*/  IADD3 R110, R252.reuse, 0x100000, RZ ;  /* 0x00100000fc6e7810 */ /* 0x040fe20007ffe0ff */
[C---:B------:R-:W-:Y:S01]  /*41fb0*/  VIADD R119, R252.reuse, 0x100000 ;  /* 0x00100000fc777836 */ /* 0x040fe20000000000 */
[C---:B------:R-:W-:Y:S01]  /*41fc0*/  IADD3 R117, R252.reuse, 0x100000, RZ ;  /* 0x00100000fc757810 */ /* 0x040fe20007ffe0ff */
[----:B------:R-:W-:-:S02]  /*41fd0*/  VIADD R118, R252, 0x100000 ;  /* 0x00100000fc767836 */ /* 0x000fc40000000000 */
[C---:B------:R-:W-:Y:S01]  /*41fe0*/  VIADD R116, R252.reuse, 0x100000 ;  /* 0x00100000fc747836 */ /* 0x040fe20000000000 */
[C---:B------:R-:W-:Y:S01]  /*41ff0*/  IADD3 R127, R252.reuse, 0x100000, RZ ;  /* 0x00100000fc7f7810 */ /* 0x040fe20007ffe0ff */
[C---:B------:R-:W-:Y:S01]  /*42000*/  VIADD R126, R252.reuse, 0x100000 ;  /* 0x00100000fc7e7836 */ /* 0x040fe20000000000 */
[C---:B------:R-:W-:Y:S01]  /*42010*/  IADD3 R124, R252.reuse, 0x100000, RZ ;  /* 0x00100000fc7c7810 */ /* 0x040fe20007ffe0ff */
[C---:B------:R-:W-:Y:S02]  /*42020*/  VIADD R125, R252.reuse, 0x100000 ;  /* 0x00100000fc7d7836 */ /* 0x040fe40000000000 */
[C---:B------:R-:W-:Y:S01]  /*42030*/  VIADD R135, R252.reuse, 0x100000 ;  /* 0x00100000fc877836 */ /* 0x040fe20000000000 */
[C---:B------:R-:W-:Y:S01]  /*42040*/  IADD3 R134, R252.reuse, 0x100000, RZ ;  /* 0x00100000fc867810 */ /* 0x040fe20007ffe0ff */
[C---:B------:R-:W-:Y:S02]  /*42050*/  VIADD R133, R252.reuse, 0x100000 ;  /* 0x00100000fc857836 */ /* 0x040fe40000000000 */
[----:B------:R-:W-:-:S02]  /*42060*/  VIADD R132, R252, 0x100000 ;  /* 0x00100000fc847836 */ /* 0x000fc40000000000 */
[C---:B------:R-:W-:Y:S01]  /*42070*/  VIADD R143, R252.reuse, 0x100000 ;  /* 0x00100000fc8f7836 */ /* 0x040fe20000000000 */
[C---:B------:R-:W-:Y:S01]  /*42080*/  IADD3 R141, R252.reuse, 0x100000, RZ ;  /* 0x00100000fc8d7810 */ /* 0x040fe20007ffe0ff */
[C---:B------:R-:W-:Y:S02]  /*42090*/  VIADD R142, R252.reuse, 0x100000 ;  /* 0x00100000fc8e7836 */ /* 0x040fe40000000000 */
[C---:B------:R-:W-:Y:S01]  /*420a0*/  VIADD R140, R252.reuse, 0x100000 ;  /* 0x00100000fc8c7836 */ /* 0x040fe20000000000 */
[C---:B------:R-:W-:Y:S01]  /*420b0*/  IADD3 R151, R252.reuse, 0x100000, RZ ;  /* 0x00100000fc977810 */ /* 0x040fe20007ffe0ff */
[C---:B------:R-:W-:Y:S02]  /*420c0*/  VIADD R150, R252.reuse, 0x100000 ;  /* 0x00100000fc967836 */ /* 0x040fe40000000000 */
        /* <DEDUP_REMOVED lines=13> */
[----:B------:R-:W-:Y:S01]  /*421a0*/  VIADD R199, R252, 0x100000 ;  /* 0x00100000fcc77836 */ /* 0x000fe20000000000 */
[----:B------:R-:W1:Y:S01]  /*421b0*/  LDC R214, c[0x0][0x230] ;  /* 0x00008c00ffd67b82 */ /* 0x000e620000000800 */
[----:B------:R-:W-:-:S04]  /*421c0*/  IMAD.WIDE R14, R4, 0x4, R2 ;  /* 0x00000004040e7825 */ /* 0x000fc800078e0202 */
[----:B------:R-:W-:Y:S01]  /*421d0*/  IMAD.WIDE R2, R4, 0x4, R212 ;  /* 0x0000000404027825 */ /* 0x000fe200078e02d4 */
[----:B------:R-:W-:Y:S04]  /*421e0*/  STL.64 [R1+0x880], R14 ;  /* 0x0008800e01007387 */ /* 0x000fe80000100a00 */
[----:B------:R1:W-:Y:S04]  /*421f0*/  STL.64 [R1+0x878], R2 ;  /* 0x0008780201007387 */ /* 0x0003e80000100a00 */
[----:B------:R3:W-:Y:S04]  /*42200*/  LDGSTS.E [R11+-0xbff4], desc[UR60][R2.64], !P2 ;  /* 0xf400c000020b7fae */ /* 0x0007e8000d12187c */
[----:B------:R4:W-:Y:S04]  /*42210*/  STL.64 [R1+0x870], R18 ;  /* 0x0008701201007387 */ /* 0x0009e80000100a00 */
[----:B------:R3:W-:Y:S04]  /*42220*/  LDGSTS.E [R10+-0x7ff4], desc[UR60][R18.64], !P2 ;  /* 0xf800c000120a7fae */ /* 0x0007e8000d12187c */
[----:B-1----:R-:W2:Y:S04]  /*42230*/  LDL.LU.64 R2, [R1+0x1080] ;  /* 0x0010800001027983 */ /* 0x002ea80000300a00 */
[----:B------:R2:W-:Y:S04]  /*42240*/  STL.64 [R1+0x868], R16 ;  /* 0x0008681001007387 */ /* 0x0005e80000100a00 */
[----:B------:R-:W2:Y:S04]  /*42250*/  LDL.LU.64 R154, [R1+0x10b8] ;  /* 0x0010b800019a7983 */ /* 0x000ea80000300a00 */
[----:B------:R-:W2:Y:S01]  /*42260*/  LDL.LU.64 R156, [R1+0x10c0] ;  /* 0x0010c000019c7983 */ /* 0x000ea20000300a00 */
[----:B---3--:R-:W-:Y:S01]  /*42270*/  IADD3 R11, R12, -0x19a, RZ ;  /* 0xfffffe660c0b7810 */ /* 0x008fe20007ffe0ff */
[----:B------:R-:W-:Y:S01]  /*42280*/  VIADD R10, R251, 0x100000 ;  /* 0x00100000fb0a7836 */ /* 0x000fe20000000000 */
[----:B------:R-:W1:Y:S01]  /*42290*/  LDC R12, c[0x0][0x230] ;  /* 0x00008c00ff0c7b82 */ /* 0x000e620000000800 */
[----:B------:R-:W-:Y:S01]  /*422a0*/  LDGSTS.E [R9+-0x3ff4], desc[UR60][R16.64], !P2 ;  /* 0xfc00c00010097fae */ /* 0x000fe2000d12187c */
[----:B------:R-:W-:-:S03]  /*422b0*/  ISETP.GE.U32.AND P2, PT, R11, 0x7ffffde7, PT ;  /* 0x7ffffde70b00780c */ /* 0x000fc60003f46070 */
[----:B------:R3:W-:Y:S01]  /*422c0*/  LDGSTS.E [R8+-0x40000], desc[UR60][R14.64], !P1 ;  /* 0xc00000000e087fae */ /* 0x0007e2000c92187c */
[C---:B------:R-:W-:Y:S02]  /*422d0*/  VIADD R11, R251.reuse, 0x100000 ;  /* 0x00100000fb0b7836 */ /* 0x040fe40000000000 */
[----:B---3--:R-:W-:Y:S01]  /*422e0*/  IMAD.WIDE R14, R4, 0x4, R166 ;  /* 0x00000004040e7825 */ /* 0x008fe200078e02a6 */
[----:B------:R-:W-:-:S04]  /*422f0*/  IADD3 R9, R251, 0x100000, RZ ;  /* 0x00100000fb097810 */ /* 0x000fc80007ffe0ff */
[----:B------:R3:W-:Y:S01]  /*42300*/  STL.64 [R1+0x860], R14 ;  /* 0x0008600e01007387 */ /* 0x0007e20000100a00 */
[----:B----4-:R-:W-:-:S05]  /*42310*/  IMAD.WIDE R20, R4, 0x4, R170 ;  /* 0x0000000404147825 */ /* 0x010fca00078e02aa */
[----:B------:R-:W-:Y:S04]  /*42320*/  STL.64 [R1+0x58], R20 ;  /* 0x0000581401007387 */ /* 0x000fe80000100a00 */
[----:B------:R-:W4:Y:S01]  /*42330*/  LDL.LU.64 R166, [R1+0x10c8] ;  /* 0x0010c80001a67983 */ /* 0x000f220000300a00 */
[----:B------:R-:W-:-:S03]  /*42340*/  IMAD.WIDE R18, R4, 0x4, R172 ;  /* 0x0000000404127825 */ /* 0x000fc600078e02ac */
[----:B------:R3:W-:Y:S04]  /*42350*/  LDGSTS.E [R11+-0x3c000], desc[UR60][R20.64], !P1 ;  /* 0xc4000000140b7fae */ /* 0x0007e8000c92187c */
[----:B------:R1:W-:Y:S01]  /*42360*/  STL.64 [R1+0x50], R18 ;  /* 0x0000501201007387 */ /* 0x0003e20000100a00 */
[----:B--2---:R-:W-:-:S03]  /*42370*/  IMAD.WIDE R16, R4, 0x4, R174 ;  /* 0x0000000404107825 */ /* 0x004fc600078e02ae */
[----:B------:R-:W-:Y:S04]  /*42380*/  LDGSTS.E [R10+-0x38000], desc[UR60][R18.64], !P1 ;  /* 0xc8000000120a7fae */ /* 0x000fe8000c92187c */
[----:B------:R2:W-:Y:S01]  /*42390*/  STL.64 [R1+0x48], R16 ;  /* 0x0000481001007387 */ /* 0x0005e20000100a00 */
[----:B---3--:R-:W-:Y:S02]  /*423a0*/  VIADD R11, R13, 0xfffffe65 ;  /* 0xfffffe650d0b7836 */ /* 0x008fe40000000000 */
[----:B------:R-:W3:Y:S01]  /*423b0*/  LDC R13, c[0x0][0x230] ;  /* 0x00008c00ff0d7b82 */ /* 0x000ee20000000800 */
[----:B------:R-:W3:Y:S04]  /*423c0*/  LDL.LU.64 R170, [R1+0x10d0] ;  /* 0x0010d00001aa7983 */ /* 0x000ee80000300a00 */
[----:B------:R-:W3:Y:S04]  /*423d0*/  LDL.LU.64 R172, [R1+0x10d8] ;  /* 0x0010d80001ac7983 */ /* 0x000ee80000300a00 */
[----:B------:R-:W-:Y:S04]  /*423e0*/  LDGSTS.E [R9+-0x34000], desc[UR60][R16.64], !P1 ;  /* 0xcc00000010097fae */ /* 0x000fe8000c92187c */
[----:B------:R-:W3:Y:S04]  /*423f0*/  LDL.LU.64 R174, [R1+0x10e8] ;  /* 0x0010e80001ae7983 */ /* 0x000ee80000300a00 */
[----:B------:R1:W-:Y:S01]  /*42400*/  LDGSTS.E [R8+-0x3fffc], desc[UR60][R14.64], !P2 ;  /* 0xc00040000e087fae */ /* 0x0003e2000d12187c */
[----:B------:R-:W-:Y:S01]  /*42410*/  ISETP.GE.U32.AND P1, PT, R11, 0x7ffffde6, PT ;  /* 0x7ffffde60b00780c */ /* 0x000fe20003f26070 */
[----:B------:R-:W-:-:S02]  /*42420*/  VIADD R11, R251, 0x100000 ;  /* 0x00100000fb0b7836 */ /* 0x000fc40000000000 */
[----:B-1----:R-:W-:-:S05]  /*42430*/  IMAD.WIDE R14, R4, 0x4, R152 ;  /* 0x00000004040e7825 */ /* 0x002fca00078e0298 */
[----:B------:R-:W-:Y:S01]  /*42440*/  STL.64 [R1+0x28], R14 ;  /* 0x0000280e01007387 */ /* 0x000fe20000100a00 */
[----:B------:R-:W-:-:S05]  /*42450*/  IMAD.WIDE R2, R4, 0x4, R2 ;  /* 0x0000000404027825 */ /* 0x000fca00078e0202 */
[----:B------:R1:W-:Y:S01]  /*42460*/  STL.64 [R1+0x40], R2 ;  /* 0x0000400201007387 */ /* 0x0003e20000100a00 */
[----:B------:R-:W-:-:S03]  /*42470*/  IMAD.WIDE R18, R4, 0x4, R154 ;  /* 0x0000000404127825 */ /* 0x000fc600078e029a */
[----:B------:R-:W3:Y:S01]  /*42480*/  LDL.LU.64 R152, [R1+0x1150] ;  /* 0x0011500001987983 */ /* 0x000ee20000300a00 */
[----:B--2---:R-:W-:-:S03]  /*42490*/  IMAD.WIDE R16, R4, 0x4, R156 ;  /* 0x0000000404107825 */ /* 0x004fc600078e029c */
[----:B------:R-:W-:Y:S04]  /*424a0*/  STL.64 [R1+0x38], R18 ;  /* 0x0000381201007387 */ /* 0x000fe80000100a00 */
[----:B------:R2:W-:Y:S04]  /*424b0*/  LDGSTS.E [R11+-0x3bffc], desc[UR60][R2.64], !P2 ;  /* 0xc4004000020b7fae */ /* 0x0005e8000d12187c */
[----:B------:R4:W-:Y:S04]  /*424c0*/  STL.64 [R1+0x30], R16 ;  /* 0x0000301001007387 */ /* 0x0009e80000100a00 */
[----:B------:R-:W-:Y:S04]  /*424d0*/  LDGSTS.E [R10+-0x37ffc], desc[UR60][R18.64], !P2 ;  /* 0xc8004000120a7fae */ /* 0x000fe8000d12187c */
[----:B-1----:R-:W3:Y:S04]  /*424e0*/  LDL.LU.64 R2, [R1+0x1168] ;  /* 0x0011680001027983 */ /* 0x002ee80000300a00 */
[----:B------:R-:W3:Y:S04]  /*424f0*/  LDL.LU.64 R154, [R1+0x1178] ;  /* 0x00117800019a7983 */ /* 0x000ee80000300a00 */
[----:B------:R-:W3:Y:S04]  /*42500*/  LDL.LU.64 R156, [R1+0x1180] ;  /* 0x00118000019c7983 */ /* 0x000ee80000300a00 */
[----:B------:R4:W-:Y:S01]  /*42510*/  LDGSTS.E [R9+-0x33ffc], desc[UR60][R16.64], !P2 ;  /* 0xcc00400010097fae */ /* 0x0009e2000d12187c */
[----:B--2---:R-:W-:-:S03]  /*42520*/  IADD3 R11, R12, -0x19c, RZ ;  /* 0xfffffe640c0b7810 */ /* 0x004fc60007ffe0ff */
[----:B------:R1:W-:Y:S01]  /*42530*/  LDGSTS.E [R8+-0x3fff8], desc[UR60][R14.64], !P1 ;  /* 0xc00080000e087fae */ /* 0x0003e2000c92187c */
[C---:B----4-:R-:W-:Y:S01]  /*42540*/  IMAD.WIDE R16, R4.reuse, 0x4, R166 ;  /* 0x0000000404107825 */ /* 0x050fe200078e02a6 */
[----:B------:R-:W-:Y:S01]  /*42550*/  ISETP.GE.U32.AND P2, PT, R11, 0x7ffffde5, PT ;  /* 0x7ffffde50b00780c */ /* 0x000fe20003f46070 */
[----:B-1----:R-:W1:Y:S03]  /*42560*/  LDC R14, c[0x0][0x230] ;  /* 0x00008c00ff0e7b82 */ /* 0x002e660000000800 */
[----:B------:R-:W-:Y:S01]  /*42570*/  STL.64 [R1+0x8], R16 ;  /* 0x0000081001007387 */ /* 0x000fe20000100a00 */
[----:B------:R-:W-:Y:S02]  /*42580*/  VIADD R11, R251, 0x100000 ;  /* 0x00100000fb0b7836 */ /* 0x000fe40000000000 */
[----:B---3--:R-:W-:-:S04]  /*42590*/  IMAD.WIDE R22, R4, 0x4, R170 ;  /* 0x0000000404167825 */ /* 0x008fc800078e02aa */
[C---:B------:R-:W-:Y:S01]  /*425a0*/  IMAD.WIDE R20, R4.reuse, 0x4, R172 ;  /* 0x0000000404147825 */ /* 0x040fe200078e02ac */
[----:B------:R2:W-:Y:S04]  /*425b0*/  STL.64 [R1+0x20], R22 ;  /* 0x0000201601007387 */ /* 0x0005e80000100a00 */
[----:B------:R-:W-:Y:S01]  /*425c0*/  STL.64 [R1+0x18], R20 ;  /* 0x0000181401007387 */ /* 0x000fe20000100a00 */
[----:B------:R-:W-:-:S03]  /*425d0*/  IMAD.WIDE R18, R4, 0x4, R174 ;  /* 0x0000000404127825 */ /* 0x000fc600078e02ae */
[----:B------:R-:W3:Y:S04]  /*425e0*/  LDL.LU.64 R166, [R1+0x1188] ;  /* 0x0011880001a67983 */ /* 0x000ee80000300a00 */
[----:B------:R-:W-:Y:S04]  /*425f0*/  STL.64 [R1+0x10], R18 ;  /* 0x0000101201007387 */ /* 0x000fe80000100a00 */
[----:B------:R-:W4:Y:S04]  /*42600*/  LDL.LU.64 R170, [R1+0x1190] ;  /* 0x0011900001aa7983 */ /* 0x000f280000300a00 */
[----:B------:R-:W4:Y:S04]  /*42610*/  LDL.LU.64 R172, [R1+0x11a0] ;  /* 0x0011a00001ac7983 */ /* 0x000f280000300a00 */
[----:B------:R-:W4:Y:S04]  /*42620*/  LDL.LU.64 R174, [R1+0x11a8] ;  /* 0x0011a80001ae7983 */ /* 0x000f280000300a00 */
[----:B------:R2:W-:Y:S04]  /*42630*/  LDGSTS.E [R11+-0x3bff8], desc[UR60][R22.64], !P1 ;  /* 0xc4008000160b7fae */ /* 0x0005e8000c92187c */
[----:B------:R-:W-:Y:S04]  /*42640*/  LDGSTS.E [R10+-0x37ff8], desc[UR60][R20.64], !P1 ;  /* 0xc8008000140a7fae */ /* 0x000fe8000c92187c */
[----:B------:R-:W-:Y:S01]  /*42650*/  LDGSTS.E [R9+-0x33ff8], desc[UR60][R18.64], !P1 ;  /* 0xcc00800012097fae */ /* 0x000fe2000c92187c */
[----:B--2---:R-:W-:-:S03]  /*42660*/  VIADD R11, R13, 0xfffffe47 ;  /* 0xfffffe470d0b7836 */ /* 0x004fc60000000000 */
[----:B------:R-:W-:Y:S01]  /*42670*/  LDGSTS.E [R8+-0x3fff4], desc[UR60][R16.64], !P2 ;  /* 0xc000c00010087fae */ /* 0x000fe2000d12187c */
[----:B------:R-:W2:Y:S01]  /*42680*/  LDC R22, c[0x0][0x230] ;  /* 0x00008c00ff167b82 */ /* 0x000ea20000000800 */
[----:B------:R-:W-:-:S04]  /*42690*/  IMAD.WIDE R12, R4, 0x4, R152 ;  /* 0x00000004040c7825 */ /* 0x000fc800078e0298 */
[----:B------:R-:W-:-:S04]  /*426a0*/  IMAD.WIDE R2, R4, 0x4, R2 ;  /* 0x0000000404027825 */ /* 0x000fc800078e0202 */
[C---:B------:R-:W-:Y:S01]  /*426b0*/  IMAD.WIDE R242, R4.reuse, 0x4, R154 ;  /* 0x0000000404f27825 */ /* 0x040fe200078e029a */
[----:B------:R1:W-:Y:S04]  /*426c0*/  STL.64 [R1], R2 ;  /* 0x0000000201007387 */ /* 0x0003e80000100a00 */
[----:B------:R-:W2:Y:S01]  /*426d0*/  LDL.LU.64 R152, [R1+0x11b0] ;  /* 0x0011b00001987983 */ /* 0x000ea20000300a00 */
[----:B------:R-:W-:-:S03]  /*426e0*/  IMAD.WIDE R240, R4, 0x4, R156 ;  /* 0x0000000404f07825 */ /* 0x000fc600078e029c */
[----:B------:R-:W2:Y:S04]  /*426f0*/  LDL.LU.64 R154, [R1+0x11b8] ;  /* 0x0011b800019a7983 */ /* 0x000ea80000300a00 */
[----:B------:R-:W2:Y:S01]  /*42700*/  LDL.LU.64 R156, [R1+0x11c8] ;  /* 0x0011c800019c7983 */ /* 0x000ea20000300a00 */
[----:B------:R-:W-:Y:S02]  /*42710*/  ISETP.GE.U32.AND P1, PT, R11, 0x7ffffdc8, PT ;  /* 0x7ffffdc80b00780c */ /* 0x000fe40003f26070 */
[----:B------:R-:W-:-:S05]  /*42720*/  IADD3 R11, R251, 0x100000, RZ ;  /* 0x00100000fb0b7810 */ /* 0x000fca0007ffe0ff */
[----:B------:R1:W-:Y:S04]  /*42730*/  LDGSTS.E [R11+-0x3bff4], desc[UR60][R2.64], !P2 ;  /* 0xc400c000020b7fae */ /* 0x0003e8000d12187c */
[----:B------:R-:W-:Y:S04]  /*42740*/  LDGSTS.E [R10+-0x37ff4], desc[UR60][R242.64], !P2 ;  /* 0xc800c000f20a7fae */ /* 0x000fe8000d12187c */
[----:B------:R-:W-:Y:S04]  /*42750*/  LDGSTS.E [R9+-0x33ff4], desc[UR60][R240.64], !P2 ;  /* 0xcc00c000f0097fae */ /* 0x000fe8000d12187c */
[----:B-1----:R-:W2:Y:S01]  /*42760*/  LDL.LU.64 R2, [R1+0x11d0] ;  /* 0x0011d00001027983 */ /* 0x002ea20000300a00 */
[----:B------:R-:W-:-:S03]  /*42770*/  VIADD R11, R14, 0xfffffe46 ;  /* 0xfffffe460e0b7836 */ /* 0x000fc60000000000 */
[----:B------:R1:W-:Y:S02]  /*42780*/  STL.64 [R1+0x2d10], R242 ;  /* 0x002d10f201007387 */ /* 0x0003e40000100a00 */
[----:B------:R-:W-:Y:S02]  /*42790*/  ISETP.GE.U32.AND P2, PT, R11, 0x7ffffdc7, PT ;  /* 0x7ffffdc70b00780c */ /* 0x000fe40003f46070 */
[----:B------:R-:W-:Y:S04]  /*427a0*/  STL.64 [R1+0x2cf8], R240 ;  /* 0x002cf8f001007387 */ /* 0x000fe80000100a00 */
[----:B------:R4:W-:Y:S04]  /*427b0*/  LDGSTS.E [R8+-0x30000], desc[UR60][R12.64], !P1 ;  /* 0xd00000000c087fae */ /* 0x0009e8000c92187c */
[----:B------:R-:W-:Y:S01]  /*427c0*/  STL.64 [R1+0x2d08], R12 ;  /* 0x002d080c01007387 */ /* 0x000fe20000100a00 */
[----:B---3--:R-:W-:-:S03]  /*427d0*/  IMAD.WIDE R14, R4, 0x4, R166 ;  /* 0x00000004040e7825 */ /* 0x008fc600078e02a6 */
[----:B------:R-:W3:Y:S01]  /*427e0*/  LDL.LU.64 R166, [R1+0x11e0] ;  /* 0x0011e00001a67983 */ /* 0x000ee20000300a00 */
[C---:B------:R-:W-:Y:S01]  /*427f0*/  IADD3 R18, R251.reuse, 0x100000, RZ ;  /* 0x00100000fb127810 */ /* 0x040fe20007ffe0ff */
[----:B------:R-:W-:Y:S02]  /*42800*/  VIADD R19, R251, 0x100000 ;  /* 0x00100000fb137836 */ /* 0x000fe40000000000 */
[C---:B----4-:R-:W-:Y:S02]  /*42810*/  IMAD.WIDE R8, R4.reuse, 0x4, R170 ;  /* 0x0000000404087825 */ /* 0x050fe400078e02aa */
[----:B------:R-:W4:Y:S02]  /*42820*/  LDL.LU.64 R170, [R1+0x11f0] ;  /* 0x0011f00001aa7983 */ /* 0x000f240000300a00 */
[C---:B------:R-:W-:Y:S02]  /*42830*/  IMAD.WIDE R10, R4.reuse, 0x4, R172 ;  /* 0x00000004040a7825 */ /* 0x040fe400078e02ac */
[----:B------:R-:W4:Y:S02]  /*42840*/  LDL.LU.64 R172, [R1+0x11f8] ;  /* 0x0011f80001ac7983 */ /* 0x000f240000300a00 */
[----:B------:R-:W-:-:S02]  /*42850*/  IMAD.WIDE R20, R4, 0x4, R174 ;  /* 0x0000000404147825 */ /* 0x000fc400078e02ae */
[----:B------:R-:W4:Y:S02]  /*42860*/  LDL.LU.64 R174, [R1+0x1200] ;  /* 0x0012000001ae7983 */ /* 0x000f240000300a00 */
[C---:B------:R-:W-:Y:S02]  /*42870*/  VIADD R17, R251.reuse, 0x100000 ;  /* 0x00100000fb117836 */ /* 0x040fe40000000000 */
[----:B------:R-:W-:Y:S01]  /*42880*/  VIADD R16, R251, 0x100000 ;  /* 0x00100000fb107836 */ /* 0x000fe20000000000 */
[----:B------:R2:W-:Y:S04]  /*42890*/  LDGSTS.E [R19+-0x2c000], desc[UR60][R8.64], !P1 ;  /* 0xd400000008137fae */ /* 0x0005e8000c92187c */
[----:B------:R-:W-:Y:S04]  /*428a0*/  STL.64 [R1+0x2d18], R8 ;  /* 0x002d180801007387 */ /* 0x000fe80000100a00 */
[----:B------:R-:W-:Y:S04]  /*428b0*/  LDGSTS.E [R18+-0x28000], desc[UR60][R10.64], !P1 ;  /* 0xd80000000a127fae */ /* 0x000fe8000c92187c */
[----:B------:R1:W-:Y:S01]  /*428c0*/  STL.64 [R1+0x2d20], R10 ;  /* 0x002d200a01007387 */ /* 0x0003e20000100a00 */
[----:B--2---:R-:W-:-:S03]  /*428d0*/  IADD3 R19, R22, -0x1bb, RZ ;  /* 0xfffffe4516137810 */ /* 0x004fc60007ffe0ff */
[----:B------:R-:W-:Y:S04]  /*428e0*/  LDGSTS.E [R17+-0x24000], desc[UR60][R20.64], !P1 ;  /* 0xdc00000014117fae */ /* 0x000fe8000c92187c */
[----:B------:R-:W-:Y:S04]  /*428f0*/  STL.64 [R1+0x2cf0], R20 ;  /* 0x002cf01401007387 */ /* 0x000fe80000100a00 */
[----:B------:R2:W-:Y:S04]  /*42900*/  LDGSTS.E [R16+-0x2fffc], desc[UR60][R14.64], !P2 ;  /* 0xd00040000e107fae */ /* 0x0005e8000d12187c */
[----:B------:R-:W-:Y:S01]  /*42910*/  STL.64 [R1+0x2d30], R14 ;  /* 0x002d300e01007387 */ /* 0x000fe20000100a00 */
[----:B------:R-:W-:Y:S01]  /*42920*/  ISETP.GE.U32.AND P1, PT, R19, 0x7ffffdc6, PT ;  /* 0x7ffffdc61300780c */ /* 0x000fe20003f26070 */
[----:B------:R-:W-:-:S02]  /*42930*/  IMAD.WIDE R28, R4, 0x4, R152 ;  /* 0x00000004041c7825 */ /* 0x000fc400078e0298 */
[----:B------:R-:W4:Y:S02]  /*42940*/  LDL.LU.64 R152, [R1+0x1210] ;  /* 0x0012100001987983 */ /* 0x000f240000300a00 */
[C---:B--2---:R-:W-:Y:S02]  /*42950*/  IMAD.WIDE R16, R4.reuse, 0x4, R154 ;  /* 0x0000000404107825 */ /* 0x044fe400078e029a */
[----:B------:R-:W2:Y:S02]  /*42960*/  LDL.LU.64 R154, [R1+0x1220] ;  /* 0x00122000019a7983 */ /* 0x000ea40000300a00 */
[C---:B------:R-:W-:Y:S02]  /*42970*/  IMAD.WIDE R18, R4.reuse, 0x4, R156 ;  /* 0x0000000404127825 */ /* 0x040fe400078e029c */
[----:B------:R-:W2:Y:S04]  /*42980*/  LDL.LU.64 R156, [R1+0x1228] ;  /* 0x00122800019c7983 */ /* 0x000ea80000300a00 */
[----:B------:R1:W-:Y:S04]  /*42990*/  LDGSTS.E [R27+-0x2bffc], desc[UR60][R16.64], !P2 ;  /* 0xd4004000101b7fae */ /* 0x0003e8000d12187c */
[----:B------:R-:W-:Y:S01]  /*429a0*/  LDGSTS.E [R26+-0x27ffc], desc[UR60][R18.64], !P2 ;  /* 0xd8004000121a7fae */ /* 0x000fe2000d12187c */
[----:B------:R-:W-:-:S03]  /*429b0*/  IMAD.WIDE R22, R4, 0x4, R2 ;  /* 0x0000000404167825 */ /* 0x000fc600078e0202 */
[----:B------:R-:W2:Y:S01]  /*429c0*/  LDL.LU.64 R2, [R1+0x1238] ;  /* 0x0012380001027983 */ /* 0x000ea20000300a00 */
[----:B-1----:R-:W-:-:S03]  /*429d0*/  VIADD R27, R30, 0xfffffe44 ;  /* 0xfffffe441e1b7836 */ /* 0x002fc60000000000 */
[----:B------:R-:W-:Y:S04]  /*429e0*/  STL.64 [R1+0x2d38], R16 ;  /* 0x002d381001007387 */ /* 0x000fe80000100a00 */
[----:B------:R1:W-:Y:S04]  /*429f0*/  STL.64 [R1+0x2d40], R18 ;  /* 0x002d401201007387 */ /* 0x0003e80000100a00 */
[----:B------:R-:W-:Y:S01]  /*42a00*/  LDGSTS.E [R25+-0x23ffc], desc[UR60][R22.64], !P2 ;  /* 0xdc00400016197fae */ /* 0x000fe2000d12187c */
[----:B------:R-:W-:-:S03]  /*42a10*/  ISETP.GE.U32.AND P2, PT, R27, 0x7ffffdc5, PT ;  /* 0x7ffffdc51b00780c */ /* 0x000fc60003f46070 */
[----:B------:R-:W-:Y:S01]  /*42a20*/  STL.64 [R1+0x2d48], R22 ;  /* 0x002d481601007387 */ /* 0x000fe20000100a00 */
[----:B---3--:R-:W-:-:S03]  /*42a30*/  IMAD.WIDE R30, R4, 0x4, R166 ;  /* 0x00000004041e7825 */ /* 0x008fc600078e02a6 */
[----:B------:R4:W-:Y:S04]  /*42a40*/  LDGSTS.E [R24+-0x2fff8], desc[UR60][R28.64], !P1 ;  /* 0xd00080001c187fae */ /* 0x0009e8000c92187c */
[----:B------:R3:W-:Y:S04]  /*42a50*/  STL.64 [R1+0x2d58], R28 ;  /* 0x002d581c01007387 */ /* 0x0007e80000100a00 */
[----:B------:R-:W3:Y:S01]  /*42a60*/  LDL.LU.64 R166, [R1+0x1240] ;  /* 0x0012400001a67983 */ /* 0x000ee20000300a00 */
[----:B----4-:R-:W-:-:S03]  /*42a70*/  IMAD.WIDE R24, R4, 0x4, R170 ;  /* 0x0000000404187825 */ /* 0x010fc600078e02aa */
[----:B------:R-:W4:Y:S01]  /*42a80*/  LDL.LU.64 R170, [R1+0x1248] ;  /* 0x0012480001aa7983 */ /* 0x000f220000300a00 */
[----:B------:R-:W-:-:S03]  /*42a90*/  IMAD.WIDE R26, R4, 0x4, R172 ;  /* 0x00000004041a7825 */ /* 0x000fc600078e02ac */
[----:B------:R-:W4:Y:S01]  /*42aa0*/  LDL.LU.64 R172, [R1+0x1250] ;  /* 0x0012500001ac7983 */ /* 0x000f220000300a00 */
[----:B------:R-:W-:-:S03]  /*42ab0*/  IMAD.WIDE R36, R4, 0x4, R174 ;  /* 0x0000000404247825 */ /* 0x000fc600078e02ae */
[----:B------:R-:W4:Y:S04]  /*42ac0*/  LDL.LU.64 R174, [R1+0x1258] ;  /* 0x0012580001ae7983 */ /* 0x000f280000300a00 */
[----:B------:R1:W-:Y:S04]  /*42ad0*/  LDGSTS.E [R35+-0x2bff8], desc[UR60][R24.64], !P1 ;  /* 0xd400800018237fae */ /* 0x0003e8000c92187c */
[----:B------:R-:W-:Y:S04]  /*42ae0*/  STL.64 [R1+0x2d70], R24 ;  /* 0x002d701801007387 */ /* 0x000fe80000100a00 */
[----:B------:R-:W-:Y:S04]  /*42af0*/  LDGSTS.E [R34+-0x27ff8], desc[UR60][R26.64], !P1 ;  /* 0xd80080001a227fae */ /* 0x000fe8000c92187c */
[----:B------:R4:W-:Y:S01]  /*42b00*/  STL.64 [R1+0x2d78], R26 ;  /* 0x002d781a01007387 */ /* 0x0009e20000100a00 */
[----:B-1----:R-:W-:-:S03]  /*42b10*/  VIADD R35, R38, 0xfffffe27 ;  /* 0xfffffe2726237836 */ /* 0x002fc60000000000 */
        /* <DEDUP_REMOVED lines=15> */
[----:B-1----:R-:W-:-:S03]  /*42c10*/  IADD3 R43, R46, -0x1da, RZ ;  /* 0xfffffe262e2b7810 */ /* 0x002fc60007ffe0ff */
[----:B------:R-:W-:Y:S04]  /*42c20*/  STL.64 [R1+0x2d90], R32 ;  /* 0x002d902001007387 */ /* 0x000fe80000100a00 */
[----:B------:R-:W-:Y:S04]  /*42c30*/  STL.64 [R1+0x2d98], R34 ;  /* 0x002d982201007387 */ /* 0x000fe80000100a00 */
[----:B------:R-:W-:Y:S01]  /*42c40*/  LDGSTS.E [R41+-0x23ff4], desc[UR60][R38.64], !P2 ;  /* 0xdc00c00026297fae */ /* 0x000fe2000d12187c */
[----:B------:R-:W-:-:S03]  /*42c50*/  ISETP.GE.U32.AND P2, PT, R43, 0x7ffffda7, PT ;  /* 0x7ffffda72b00780c */ /* 0x000fc60003f46070 */
[----:B------:R-:W-:Y:S04]  /*42c60*/  STL.64 [R1+0x2da0], R38 ;  /* 0x002da02601007387 */ /* 0x000fe80000100a00 */
[----:B------:R4:W-:Y:S04]  /*42c70*/  LDGSTS.E [R40+-0x20000], desc[UR60][R44.64], !P1 ;  /* 0xe00000002c287fae */ /* 0x0009e8000c92187c */
[----:B------:R-:W-:Y:S01]  /*42c80*/  STL.64 [R1+0x2da8], R44 ;  /* 0x002da82c01007387 */ /* 0x000fe20000100a00 */
[----:B---3--:R-:W-:-:S03]  /*42c90*/  IMAD.WIDE R46, R4, 0x4, R166 ;  /* 0x00000004042e7825 */ /* 0x008fc600078e02a6 */
        /* <DEDUP_REMOVED lines=10> */
[----:B------:R-:W-:Y:S01]  /*42d40*/  STL.64 [R1+0x2db8], R42 ;  /* 0x002db82a01007387 */ /* 0x000fe20000100a00 */
        /* <DEDUP_REMOVED lines=36> */
[----:B-1----:R-:W-:-:S03]  /*42f90*/  IADD3 R67, R70, -0x1f9, RZ ;  /* 0xfffffe0746437810 */ /* 0x002fc60007ffe0ff */
        /* <DEDUP_REMOVED lines=67> */
[----:B------:R-:W-:Y:S04]  /*433d0*/  STL.64 [R1+0x2e78], R88 ;  /* 0x002e785801007387 */ /* 0x000fe80000100a00 */
        /* <DEDUP_REMOVED lines=16> */
[----:B------:R1:W-:Y:S01]  /*434e0*/  LDGSTS.E [R107+-0xbff4], desc[UR60][R96.64], !P2 ;  /* 0xf400c000606b7fae */ /* 0x0003e2000d12187c */
[----:B------:R-:W-:-:S03]  /*434f0*/  IMAD.WIDE R104, R4, 0x4, R2 ;  /* 0x0000000404687825 */ /* 0x000fc600078e0202 */
[----:B------:R1:W-:Y:S04]  /*43500*/  LDGSTS.E [R106+-0x7ff4], desc[UR60][R98.64], !P2 ;  /* 0xf800c000626a7fae */ /* 0x0003e8000d12187c */
[----:B------:R-:W2:Y:S04]  /*43510*/  LDL.LU.64 R2, [R1+0x1508] ;  /* 0x0015080001027983 */ /* 0x000ea80000300a00 */
[----:B------:R-:W-:Y:S04]  /*43520*/  STL.64 [R1+0x2ea0], R96 ;  /* 0x002ea06001007387 */ /* 0x000fe80000100a00 */
[----:B------:R-:W-:Y:S04]  /*43530*/  STL.64 [R1+0x2ea8], R98 ;  /* 0x002ea86201007387 */ /* 0x000fe80000100a00 */
[----:B------:R-:W-:Y:S04]  /*43540*/  STL.64 [R1+0x2eb0], R104 ;  /* 0x002eb06801007387 */ /* 0x000fe80000100a00 */
[----:B------:R-:W-:Y:S01]  /*43550*/  STL.64 [R1+0x2eb8], R238 ;  /* 0x002eb8ee01007387 */ /* 0x000fe20000100a00 */
[----:B---3--:R-:W-:-:S03]  /*43560*/  IMAD.WIDE R230, R4, 0x4, R166 ;  /* 0x0000000404e67825 */ /* 0x008fc600078e02a6 */
[----:B------:R3:W-:Y:S04]  /*43570*/  LDGSTS.E [R103+-0x3ff4], desc[UR60][R104.64], !P2 ;  /* 0xfc00c00068677fae */ /* 0x0007e8000d12187c */
        /* <DEDUP_REMOVED lines=13> */
[----:B--2---:R-:W-:-:S03]  /*43650*/  IMAD.WIDE R228, R4, 0x4, R154 ;  /* 0x0000000404e47825 */ /* 0x004fc600078e029a */
[----:B------:R-:W2:Y:S01]  /*43660*/  LDL.LU.64 R154, [R1+0x1568] ;  /* 0x00156800019a7983 */ /* 0x000ea20000300a00 */
[----:B------:R-:W-:-:S03]  /*43670*/  IMAD.WIDE R226, R4, 0x4, R156 ;  /* 0x0000000404e27825 */ /* 0x000fc600078e029c */
[----:B------:R-:W2:Y:S01]  /*43680*/  LDL.LU.64 R156, [R1+0x1578] ;  /* 0x00157800019c7983 */ /* 0x000ea20000300a00 */
[----:B-1----:R-:W-:Y:S02]  /*43690*/  VIADD R107, R108, 0xfffffe62 ;  /* 0xfffffe626c6b7836 */ /* 0x002fe40000000000 */
[----:B------:R-:W1:Y:S01]  /*436a0*/  LDC R108, c[0x0][0x230] ;  /* 0x00008c00ff6c7b82 */ /* 0x000e620000000800 */
[----:B------:R-:W-:Y:S02]  /*436b0*/  IMAD.WIDE R224, R4, 0x4, R2 ;  /* 0x0000000404e07825 */ /* 0x000fe400078e0202 */
[----:B------:R-:W2:Y:S01]  /*436c0*/  LDL.LU.64 R2, [R1+0x1588] ;  /* 0x0015880001027983 */ /* 0x000ea20000300a00 */
[C---:B------:R-:W-:Y:S02]  /*436d0*/  IADD3 R102, R252.reuse, 0x100000, RZ ;  /* 0x00100000fc667810 */ /* 0x040fe40007ffe0ff */
[----:B------:R-:W-:Y:S01]  /*436e0*/  ISETP.GE.U32.AND P2, PT, R107, 0x7ffffde3, PT ;  /* 0x7ffffde36b00780c */ /* 0x000fe20003f46070 */
[C---:B------:R-:W-:Y:S01]  /*436f0*/  VIADD R107, R252.reuse, 0x100000 ;  /* 0x00100000fc6b7836 */ /* 0x040fe20000000000 */
[C---:B------:R-:W-:Y:S01]  /*43700*/  IADD3 R106, R252.reuse, 0x100000, RZ ;  /* 0x00100000fc6a7810 */ /* 0x040fe20007ffe0ff */
[----:B------:R-:W-:Y:S01]  /*43710*/  LDGSTS.E [R102+-0x40000], desc[UR60][R238.64], !P1 ;  /* 0xc0000000ee667fae */ /* 0x000fe2000c92187c */
[----:B---3--:R-:W-:-:S03]  /*43720*/  VIADD R103, R252, 0x100000 ;  /* 0x00100000fc677836 */ /* 0x008fc60000000000 */
[----:B------:R3:W-:Y:S04]  /*43730*/  LDGSTS.E [R107+-0x3c000], desc[UR60][R236.64], !P1 ;  /* 0xc4000000ec6b7fae */ /* 0x0007e8000c92187c */
[----:B------:R-:W-:Y:S04]  /*43740*/  LDGSTS.E [R106+-0x38000], desc[UR60][R234.64], !P1 ;  /* 0xc8000000ea6a7fae */ /* 0x000fe8000c92187c */
[----:B------:R-:W-:Y:S01]  /*43750*/  LDGSTS.E [R103+-0x34000], desc[UR60][R232.64], !P1 ;  /* 0xcc000000e8677fae */ /* 0x000fe2000c92187c */
[----:B---3--:R-:W-:-:S03]  /*43760*/  VIADD R107, R109, 0xfffffe61 ;  /* 0xfffffe616d6b7836 */ /* 0x008fc60000000000 */
[----:B------:R-:W-:Y:S02]  /*43770*/  LDGSTS.E [R102+-0x3fffc], desc[UR60][R230.64], !P2 ;  /* 0xc0004000e6667fae */ /* 0x000fe4000d12187c */
[----:B------:R-:W-:Y:S02]  /*43780*/  ISETP.GE.U32.AND P1, PT, R107, 0x7ffffde2, PT ;  /* 0x7ffffde26b00780c */ /* 0x000fe40003f26070 */
[----:B------:R-:W-:-:S05]  /*43790*/  IADD3 R107, R252, 0x100000, RZ ;  /* 0x00100000fc6b7810 */ /* 0x000fca0007ffe0ff */
[----:B------:R1:W-:Y:S04]  /*437a0*/  LDGSTS.E [R107+-0x3bffc], desc[UR60][R228.64], !P2 ;  /* 0xc4004000e46b7fae */ /* 0x0003e8000d12187c */
[----:B------:R-:W-:Y:S04]  /*437b0*/  LDGSTS.E [R106+-0x37ffc], desc[UR60][R226.64], !P2 ;  /* 0xc8004000e26a7fae */ /* 0x000fe8000d12187c */
[----:B------:R-:W-:Y:S01]  /*437c0*/  STL.64 [R1+0x2ee0], R228 ;  /* 0x002ee0e401007387 */ /* 0x000fe20000100a00 */
[----:B-1----:R-:W-:-:S03]  /*437d0*/  VIADD R107, R108, 0xfffffe60 ;  /* 0xfffffe606c6b7836 */ /* 0x002fc60000000000 */
[----:B------:R-:W-:Y:S01]  /*437e0*/  LDGSTS.E [R103+-0x33ffc], desc[UR60][R224.64], !P2 ;  /* 0xcc004000e0677fae */ /* 0x000fe2000d12187c */
[----:B----4-:R-:W-:-:S03]  /*437f0*/  IMAD.WIDE R220, R4, 0x4, R170 ;  /* 0x0000000404dc7825 */ /* 0x010fc600078e02aa */
[----:B------:R-:W-:Y:S01]  /*43800*/  STL.64 [R1+0x2ee8], R226 ;  /* 0x002ee8e201007387 */ /* 0x000fe20000100a00 */
[----:B------:R-:W-:-:S03]  /*43810*/  ISETP.GE.U32.AND P2, PT, R107, 0x7ffffde1, PT ;  /* 0x7ffffde16b00780c */ /* 0x000fc60003f46070 */
[----:B------:R-:W-:Y:S04]  /*43820*/  STL.64 [R1+0x2ef0], R224 ;  /* 0x002ef0e001007387 */ /* 0x000fe80000100a00 */
[----:B------:R1:W-:Y:S04]  /*43830*/  LDGSTS.E [R102+-0x3fff8], desc[UR60][R222.64], !P1 ;  /* 0xc0008000de667fae */ /* 0x0003e8000c92187c */
[----:B------:R-:W-:Y:S01]  /*43840*/  STL.64 [R1+0x2ef8], R222 ;  /* 0x002ef8de01007387 */ /* 0x000fe20000100a00 */
[----:B------:R-:W-:-:S03]  /*43850*/  IMAD.WIDE R218, R4, 0x4, R172 ;  /* 0x0000000404da7825 */ /* 0x000fc600078e02ac */
[----:B------:R3:W-:Y:S01]  /*43860*/  LDGSTS.E [R111+-0x3bff8], desc[UR60][R220.64], !P1 ;  /* 0xc4008000dc6f7fae */ /* 0x0007e2000c92187c */
[----:B-1----:R-:W-:-:S03]  /*43870*/  IMAD.WIDE R102, R4, 0x4, R166 ;  /* 0x0000000404667825 */ /* 0x002fc600078e02a6 */
[----:B------:R-:W-:Y:S04]  /*43880*/  LDGSTS.E [R110+-0x37ff8], desc[UR60][R218.64], !P1 ;  /* 0xc8008000da6e7fae */ /* 0x000fe8000c92187c */
[----:B------:R-:W4:Y:S01]  /*43890*/  LDL.LU.64 R166, [R1+0x1598] ;  /* 0x0015980001a67983 */ /* 0x000f220000300a00 */
[----:B------:R-:W-:-:S03]  /*438a0*/  VIADD R109, R252, 0x100000 ;  /* 0x00100000fc6d7836 */ /* 0x000fc60000000000 */
[----:B------:R-:W4:Y:S01]  /*438b0*/  LDL.LU.64 R170, [R1+0x15a8] ;  /* 0x0015a80001aa7983 */ /* 0x000f220000300a00 */
[----:B------:R-:W-:-:S03]  /*438c0*/  IMAD.WIDE R106, R4, 0x4, R174 ;  /* 0x00000004046a7825 */ /* 0x000fc600078e02ae */
[----:B------:R-:W4:Y:S01]  /*438d0*/  LDL.LU.64 R172, [R1+0x15b8] ;  /* 0x0015b80001ac7983 */ /* 0x000f220000300a00 */
[----:B------:R-:W-:Y:S01]  /*438e0*/  VIADD R108, R252, 0x100000 ;  /* 0x00100000fc6c7836 */ /* 0x000fe20000000000 */
[----:B---3--:R-:W-:Y:S02]  /*438f0*/  IADD3 R111, R112, -0x1bd, RZ ;  /* 0xfffffe43706f7810 */ /* 0x008fe40007ffe0ff */
[----:B------:R-:W3:Y:S04]  /*43900*/  LDL.LU.64 R174, [R1+0x15c8] ;  /* 0x0015c80001ae7983 */ /* 0x000ee80000300a00 */
[----:B------:R-:W-:Y:S04]  /*43910*/  STL.64 [R1+0x2f00], R220 ;  /* 0x002f00dc01007387 */ /* 0x000fe80000100a00 */
[----:B------:R-:W-:Y:S04]  /*43920*/  STL.64 [R1+0x2f08], R218 ;  /* 0x002f08da01007387 */ /* 0x000fe80000100a00 */
[----:B------:R-:W-:Y:S01]  /*43930*/  LDGSTS.E [R109+-0x33ff8], desc[UR60][R106.64], !P1 ;  /* 0xcc0080006a6d7fae */ /* 0x000fe2000c92187c */
[----:B------:R-:W-:-:S03]  /*43940*/  ISETP.GE.U32.AND P1, PT, R111, 0x7ffffdc4, PT ;  /* 0x7ffffdc46f00780c */ /* 0x000fc60003f26070 */
[----:B------:R-:W-:Y:S04]  /*43950*/  STL.64 [R1+0x2f10], R106 ;  /* 0x002f106a01007387 */ /* 0x000fe80000100a00 */
[----:B------:R1:W-:Y:S04]  /*43960*/  LDGSTS.E [R108+-0x3fff4], desc[UR60][R102.64], !P2 ;  /* 0xc000c000666c7fae */ /* 0x0003e8000d12187c */
[----:B------:R-:W-:Y:S01]  /*43970*/  STL.64 [R1+0x2f18], R102 ;  /* 0x002f186601007387 */ /* 0x000fe20000100a00 */
[----:B-1----:R-:W-:-:S03]  /*43980*/  IMAD.WIDE R108, R4, 0x4, R152 ;  /* 0x00000004046c7825 */ /* 0x002fc600078e0298 */
[----:B------:R-:W3:Y:S01]  /*43990*/  LDL.LU.64 R152, [R1+0x15d8] ;  /* 0x0015d80001987983 */ /* 0x000ee20000300a00 */
[----:B--2---:R-:W-:-:S03]  /*439a0*/  IMAD.WIDE R110, R4, 0x4, R154 ;  /* 0x00000004046e7825 */ /* 0x004fc600078e029a */
[----:B------:R-:W2:Y:S01]  /*439b0*/  LDL.LU.64 R154, [R1+0x15e0] ;  /* 0x0015e000019a7983 */ /* 0x000ea20000300a00 */
[----:B------:R-:W-:-:S03]  /*439c0*/  IMAD.WIDE R112, R4, 0x4, R156 ;  /* 0x0000000404707825 */ /* 0x000fc600078e029c */
[----:B------:R-:W2:Y:S04]  /*439d0*/  LDL.LU.64 R156, [R1+0x15e8] ;  /* 0x0015e800019c7983 */ /* 0x000ea80000300a00 */
[----:B------:R1:W-:Y:S04]  /*439e0*/  LDGSTS.E [R119+-0x3bff4], desc[UR60][R110.64], !P2 ;  /* 0xc400c0006e777fae */ /* 0x0003e8000d12187c */
[----:B------:R-:W-:Y:S01]  /*439f0*/  LDGSTS.E [R118+-0x37ff4], desc[UR60][R112.64], !P2 ;  /* 0xc800c00070767fae */ /* 0x000fe2000d12187c */
[----:B------:R-:W-:-:S03]  /*43a00*/  IMAD.WIDE R114, R4, 0x4, R2 ;  /* 0x0000000404727825 */ /* 0x000fc600078e0202 */
[----:B------:R-:W2:Y:S01]  /*43a10*/  LDL.LU.64 R2, [R1+0x15f0] ;  /* 0x0015f00001027983 */ /* 0x000ea20000300a00 */
[----:B-1----:R-:W-:-:S03]  /*43a20*/  VIADD R119, R120, 0xfffffe42 ;  /* 0xfffffe4278777836 */ /* 0x002fc60000000000 */
[----:B------:R-:W-:Y:S04]  /*43a30*/  STL.64 [R1+0x2f20], R110 ;  /* 0x002f206e01007387 */ /* 0x000fe80000100a00 */
[----:B------:R-:W-:Y:S01]  /*43a40*/  LDGSTS.E [R117+-0x33ff4], desc[UR60][R114.64], !P2 ;  /* 0xcc00c00072757fae */ /* 0x000fe2000d12187c */
[----:B------:R-:W-:-:S03]  /*43a50*/  ISETP.GE.U32.AND P2, PT, R119, 0x7ffffdc3, PT ;  /* 0x7ffffdc37700780c */ /* 0x000fc60003f46070 */
[----:B------:R-:W-:Y:S04]  /*43a60*/  STL.64 [R1+0x2f28], R112 ;  /* 0x002f287001007387 */ /* 0x000fe80000100a00 */
[----:B------:R-:W-:Y:S04]  /*43a70*/  STL.64 [R1+0x2f38], R114 ;  /* 0x002f387201007387 */ /* 0x000fe80000100a00 */
[----:B------:R4:W-:Y:S04]  /*43a80*/  LDGSTS.E [R116+-0x30000], desc[UR60][R108.64], !P1 ;  /* 0xd00000006c747fae */ /* 0x0009e8000c92187c */
[----:B------:R-:W-:Y:S01]  /*43a90*/  STL.64 [R1+0x2f40], R108 ;  /* 0x002f406c01007387 */ /* 0x000fe20000100a00 */
[----:B----4-:R-:W-:-:S03]  /*43aa0*/  IMAD.WIDE R116, R4, 0x4, R166 ;  /* 0x0000000404747825 */ /* 0x010fc600078e02a6 */
[----:B------:R-:W4:Y:S01]  /*43ab0*/  LDL.LU.64 R166, [R1+0x15f8] ;  /* 0x0015f80001a67983 */ /* 0x000f220000300a00 */
[----:B------:R-:W-:-:S03]  /*43ac0*/  IMAD.WIDE R118, R4, 0x4, R170 ;  /* 0x0000000404767825 */ /* 0x000fc600078e02aa */
[----:B------:R-:W4:Y:S01]  /*43ad0*/  LDL.LU.64 R170, [R1+0x1600] ;  /* 0x0016000001aa7983 */ /* 0x000f220000300a00 */
[----:B------:R-:W-:-:S03]  /*43ae0*/  IMAD.WIDE R120, R4, 0x4, R172 ;  /* 0x0000000404787825 */ /* 0x000fc600078e02ac */
[----:B------:R-:W4:Y:S01]  /*43af0*/  LDL.LU.64 R172, [R1+0x1608] ;  /* 0x0016080001ac7983 */ /* 0x000f220000300a00 */
[----:B---3--:R-:W-:-:S03]  /*43b00*/  IMAD.WIDE R122, R4, 0x4, R174 ;  /* 0x00000004047a7825 */ /* 0x008fc600078e02ae */
[----:B------:R-:W3:Y:S04]  /*43b10*/  LDL.LU.64 R174, [R1+0x1620] ;  /* 0x0016200001ae7983 */ /* 0x000ee80000300a00 */
[----:B------:R1:W-:Y:S04]  /*43b20*/  LDGSTS.E [R127+-0x2c000], desc[UR60][R118.64], !P1 ;  /* 0xd4000000767f7fae */ /* 0x0003e8000c92187c */
[----:B------:R-:W-:Y:S04]  /*43b30*/  STL.64 [R1+0x2f48], R118 ;  /* 0x002f487601007387 */ /* 0x000fe80000100a00 */
[----:B------:R-:W-:Y:S01]  /*43b40*/  LDGSTS.E [R126+-0x28000], desc[UR60][R120.64], !P1 ;  /* 0xd8000000787e7fae */ /* 0x000fe2000c92187c */
[----:B-1----:R-:W-:-:S03]  /*43b50*/  VIADD R127, R128, 0xfffffe41 ;  /* 0xfffffe41807f7836 */ /* 0x002fc60000000000 */
        /* <DEDUP_REMOVED lines=16> */
[----:B-1----:R-:W-:-:S03]  /*43c60*/  IADD3 R135, R136, -0x1c0, RZ ;  /* 0xfffffe4088877810 */ /* 0x002fc60007ffe0ff */
[----:B------:R-:W-:Y:S01]  /*43c70*/  LDGSTS.E [R133+-0x23ffc], desc[UR60][R130.64], !P2 ;  /* 0xdc00400082857fae */ /* 0x000fe2000d12187c */
[----:B------:R-:W-:-:S03]  /*43c80*/  ISETP.GE.U32.AND P2, PT, R135, 0x7ffffdc1, PT ;  /* 0x7ffffdc18700780c */ /* 0x000fc60003f46070 */
[----:B------:R-:W-:Y:S04]  /*43c90*/  STL.64 [R1+0x2f68], R126 ;  /* 0x002f687e01007387 */ /* 0x000fe80000100a00 */
        /* <DEDUP_REMOVED lines=35> */
[----:B------:R-:W-:Y:S04]  /*43ed0*/  STL.64 [R1+0x2fb8], R146 ;  /* 0x002fb89201007387 */ /* 0x000fe80000100a00 */
[----:B------:R-:W-:Y:S01]  /*43ee0*/  LDGSTS.E [R149+-0x23ff4], desc[UR60][R146.64], !P2 ;  /* 0xdc00c00092957fae */ /* 0x000fe2000d12187c */
[----:B------:R-:W-:-:S03]  /*43ef0*/  ISETP.GE.U32.AND P2, PT, R151, 0x7ffffda3, PT ;  /* 0x7ffffda39700780c */ /* 0x000fc60003f46070 */
[----:B------:R-:W-:Y:S04]  /*43f00*/  STL.64 [R1+0x2fc0], R140 ;  /* 0x002fc08c01007387 */ /* 0x000fe80000100a00 */
[----:B------:R-:W2:Y:S04]  /*43f10*/  LDL.LU.64 R186, [R1+0x1128] ;  /* 0x0011280001ba7983 */ /* 0x000ea80000300a00 */
[----:B------:R-:W2:Y:S04]  /*43f20*/  LDL.LU.64 R178, [R1+0x1698] ;  /* 0x0016980001b27983 */ /* 0x000ea80000300a00 */
[----:B------:R4:W-:Y:S04]  /*43f30*/  LDGSTS.E [R148+-0x20000], desc[UR60][R140.64], !P1 ;  /* 0xe00000008c947fae */ /* 0x0009e8000c92187c */
[----:B------:R-:W2:Y:S04]  /*43f40*/  LDL.LU.64 R248, [R1+0x1690] ;  /* 0x0016900001f87983 */ /* 0x000ea80000300a00 */
[----:B------:R-:W2:Y:S01]  /*43f50*/  LDL.LU.64 R246, [R1+0x1688] ;  /* 0x0016880001f67983 */ /* 0x000ea20000300a00 */
[----:B----4-:R-:W-:Y:S01]  /*43f60*/  IMAD.WIDE R148, R4, 0x4, R166 ;  /* 0x0000000404947825 */ /* 0x010fe200078e02a6 */
[----:B------:R-:W-:-:S03]  /*43f70*/  IADD3 R166, R252, 0x100000, RZ ;  /* 0x00100000fca67810 */ /* 0x000fc60007ffe0ff */
[----:B------:R-:W-:Y:S02]  /*43f80*/  VIADD R167, R252, 0x100000 ;  /* 0x00100000fca77836 */ /* 0x000fe40000000000 */
[----:B------:R-:W-:-:S04]  /*43f90*/  IMAD.WIDE R150, R4, 0x4, R170 ;  /* 0x0000000404967825 */ /* 0x000fc800078e02aa */
[C---:B------:R-:W-:Y:S01]  /*43fa0*/  IMAD.WIDE R160, R4.reuse, 0x4, R172 ;  /* 0x0000000404a07825 */ /* 0x040fe200078e02ac */
[----:B------:R1:W-:Y:S03]  /*43fb0*/  LDGSTS.E [R167+-0x1c000], desc[UR60][R150.64], !P1 ;  /* 0xe400000096a77fae */ /* 0x0003e6000c92187c */
[----:B---3--:R-:W-:Y:S01]  /*43fc0*/  IMAD.WIDE R162, R4, 0x4, R174 ;  /* 0x0000000404a27825 */ /* 0x008fe200078e02ae */
[----:B------:R-:W-:Y:S04]  /*43fd0*/  STL.64 [R1+0x2fc8], R150 ;  /* 0x002fc89601007387 */ /* 0x000fe80000100a00 */
[----:B------:R-:W-:Y:S01]  /*43fe0*/  LDGSTS.E [R166+-0x18000], desc[UR60][R160.64], !P1 ;  /* 0xe8000000a0a67fae */ /* 0x000fe2000c92187c */
[----:B-1----:R-:W-:-:S03]  /*43ff0*/  IADD3 R167, R168, -0x1df, RZ ;  /* 0xfffffe21a8a77810 */ /* 0x002fc60007ffe0ff */
        /* <DEDUP_REMOVED lines=11> */
[----:B------:R-:W4:Y:S01]  /*440b0*/  LDL.LU.64 R156, [R1+0x1678] ;  /* 0x00167800019c7983 */ /* 0x000f220000300a00 */
[----:B------:R-:W-:-:S03]  /*440c0*/  IMAD.WIDE R170, R4, 0x4, R2 ;  /* 0x0000000404aa7825 */ /* 0x000fc600078e0202 */
[----:B------:R-:W4:Y:S01]  /*440d0*/  LDL.LU.64 R2, [R1+0x1670] ;  /* 0x0016700001027983 */ /* 0x000f220000300a00 */
[C---:B------:R-:W-:Y:S01]  /*440e0*/  VIADD R175, R252.reuse, 0x100000 ;  /* 0x00100000fcaf7836 */ /* 0x040fe20000000000 */
[C---:B------:R-:W-:Y:S01]  /*440f0*/  IADD3 R173, R252.reuse, 0x100000, RZ ;  /* 0x00100000fcad7810 */ /* 0x040fe20007ffe0ff */
[----:B------:R-:W-:Y:S01]  /*44100*/  VIADD R174, R252, 0x100000 ;  /* 0x00100000fcae7836 */ /* 0x000fe20000000000 */
[----:B------:R-:W-:Y:S04]  /*44110*/  STL.64 [R1+0x2fe8], R166 ;  /* 0x002fe8a601007387 */ /* 0x000fe80000100a00 */
[----:B------:R1:W-:Y:S04]  /*44120*/  LDGSTS.E [R175+-0x1bffc], desc[UR60][R166.64], !P2 ;  /* 0xe4004000a6af7fae */ /* 0x0003e8000d12187c */
[----:B------:R-:W-:Y:S04]  /*44130*/  STL.64 [R1+0x2ff0], R168 ;  /* 0x002ff0a801007387 */ /* 0x000fe80000100a00 */
[----:B------:R1:W-:Y:S02]  /*44140*/  LDGSTS.E [R174+-0x17ffc], desc[UR60][R168.64], !P2 ;  /* 0xe8004000a8ae7fae */ /* 0x0003e4000d12187c */
[----:B-1----:R-:W-:-:S02]  /*44150*/  VIADD R175, R176, 0xfffffe20 ;  /* 0xfffffe20b0af7836 */ /* 0x002fc40000000000 */
[----:B------:R-:W-:Y:S01]  /*44160*/  STL.64 [R1+0x2ff8], R170 ;  /* 0x002ff8aa01007387 */ /* 0x000fe20000100a00 */
[----:B------:R-:W-:-:S03]  /*44170*/  VIADD R172, R252, 0x100000 ;  /* 0x00100000fcac7836 */ /* 0x000fc60000000000 */
[----:B------:R-:W-:Y:S01]  /*44180*/  LDGSTS.E [R173+-0x13ffc], desc[UR60][R170.64], !P2 ;  /* 0xec004000aaad7fae */ /* 0x000fe2000d12187c */
[----:B------:R-:W-:-:S03]  /*44190*/  ISETP.GE.U32.AND P2, PT, R175, 0x7ffffda1, PT ;  /* 0x7ffffda1af00780c */ /* 0x000fc60003f46070 */
[----:B------:R-:W-:Y:S01]  /*441a0*/  STL.64 [R1+0x3000], R164 ;  /* 0x003000a401007387 */ /* 0x000fe20000100a00 */
[----:B------:R-:W-:-:S03]  /*441b0*/  IMAD.WIDE R174, R4, 0x4, R178 ;  /* 0x0000000404ae7825 */ /* 0x000fc600078e02b2 */
[----:B------:R-:W4:Y:S01]  /*441c0*/  LDL.LU.64 R202, [R1+0x1628] ;  /* 0x0016280001ca7983 */ /* 0x000f220000300a00 */
[----:B------:R-:W-:-:S03]  /*441d0*/  IMAD.WIDE R176, R4, 0x4, R248 ;  /* 0x0000000404b07825 */ /* 0x000fc600078e02f8 */
[----:B------:R-:W4:Y:S01]  /*441e0*/  LDL.LU.64 R194, [R1+0x1668] ;  /* 0x0016680001c27983 */ /* 0x000f220000300a00 */
[----:B------:R-:W-:-:S03]  /*441f0*/  IMAD.WIDE R178, R4, 0x4, R246 ;  /* 0x0000000404b27825 */ /* 0x000fc600078e02f6 */
[----:B------:R-:W4:Y:S04]  /*44200*/  LDL.LU.64 R248, [R1+0x1660] ;  /* 0x0016600001f87983 */ /* 0x000f280000300a00 */
[----:B------:R-:W4:Y:S04]  /*44210*/  LDL.LU.64 R246, [R1+0x1658] ;  /* 0x0016580001f67983 */ /* 0x000f280000300a00 */
[----:B------:R1:W-:Y:S04]  /*44220*/  LDGSTS.E [R172+-0x1fff8], desc[UR60][R164.64], !P1 ;  /* 0xe0008000a4ac7fae */ /* 0x0003e8000c92187c */
[----:B------:R1:W-:Y:S04]  /*44230*/  LDGSTS.E [R183+-0x1bff8], desc[UR60][R174.64], !P1 ;  /* 0xe4008000aeb77fae */ /* 0x0003e8000c92187c */
[----:B------:R-:W-:Y:S01]  /*44240*/  STL.64 [R1+0x3008], R174 ;  /* 0x003008ae01007387 */ /* 0x000fe20000100a00 */
[----:B-1----:R-:W-:-:S03]  /*44250*/  IMAD.WIDE R172, R4, 0x4, R186 ;  /* 0x0000000404ac7825 */ /* 0x002fc600078e02ba */
[----:B------:R-:W-:Y:S01]  /*44260*/  LDGSTS.E [R182+-0x17ff8], desc[UR60][R176.64], !P1 ;  /* 0xe8008000b0b67fae */ /* 0x000fe2000c92187c */
[----:B------:R-:W-:-:S03]  /*44270*/  VIADD R183, R184, 0xfffffe03 ;  /* 0xfffffe03b8b77836 */ /* 0x000fc60000000000 */
        /* <DEDUP_REMOVED lines=8> */
[----:B--2---:R-:W-:-:S03]  /*44300*/  IMAD.WIDE R182, R4, 0x4, R154 ;  /* 0x0000000404b67825 */ /* 0x004fc600078e029a */
[----:B------:R-:W2:Y:S01]  /*44310*/  LDL.LU.64 R154, [R1+0x1648] ;  /* 0x00164800019a7983 */ /* 0x000ea20000300a00 */
[----:B----4-:R-:W-:-:S03]  /*44320*/  IMAD.WIDE R184, R4, 0x4, R156 ;  /* 0x0000000404b87825 */ /* 0x010fc600078e029c */
[----:B------:R-:W4:Y:S04]  /*44330*/  LDL.LU.64 R156, [R1+0x1640] ;  /* 0x00164000019c7983 */ /* 0x000f280000300a00 */
[----:B------:R1:W-:Y:S04]  /*44340*/  LDGSTS.E [R191+-0x1bff4], desc[UR60][R182.64], !P2 ;  /* 0xe400c000b6bf7fae */ /* 0x0003e8000d12187c */
[----:B------:R1:W-:Y:S01]  /*44350*/  LDGSTS.E [R190+-0x17ff4], desc[UR60][R184.64], !P2 ;  /* 0xe800c000b8be7fae */ /* 0x0003e2000d12187c */
[----:B------:R-:W-:-:S03]  /*44360*/  IMAD.WIDE R186, R4, 0x4, R2 ;  /* 0x0000000404ba7825 */ /* 0x000fc600078e0202 */
[----:B------:R-:W4:Y:S01]  /*44370*/  LDL.LU.64 R2, [R1+0x16f0] ;  /* 0x0016f00001027983 */ /* 0x000f220000300a00 */
[----:B-1----:R-:W-:-:S03]  /*44380*/  IADD3 R191, R192, -0x1fe, RZ ;  /* 0xfffffe02c0bf7810 */ /* 0x002fc60007ffe0ff */
[----:B------:R-:W-:Y:S04]  /*44390*/  STL.64 [R1+0x3028], R182 ;  /* 0x003028b601007387 */ /* 0x000fe80000100a00 */
[----:B------:R-:W-:Y:S04]  /*443a0*/  STL.64 [R1+0x3038], R184 ;  /* 0x003038b801007387 */ /* 0x000fe80000100a00 */
[----:B------:R-:W-:Y:S01]  /*443b0*/  LDGSTS.E [R189+-0x13ff4], desc[UR60][R186.64], !P2 ;  /* 0xec00c000babd7fae */ /* 0x000fe2000d12187c */
[----:B------:R-:W-:-:S03]  /*443c0*/  ISETP.GE.U32.AND P2, PT, R191, 0x7ffffd83, PT ;  /* 0x7ffffd83bf00780c */ /* 0x000fc60003f46070 */
[----:B------:R-:W-:Y:S04]  /*443d0*/  STL.64 [R1+0x3040], R186 ;  /* 0x003040ba01007387 */ /* 0x000fe80000100a00 */
[----:B------:R-:W-:Y:S04]  /*443e0*/  STL.64 [R1+0x3048], R180 ;  /* 0x003048b401007387 */ /* 0x000fe80000100a00 */
[----:B------:R-:W4:Y:S04]  /*443f0*/  LDL.LU.64 R216, [R1+0x16e8] ;  /* 0x0016e80001d87983 */ /* 0x000f280000300a00 */
[----:B------:R-:W4:Y:S04]  /*44400*/  LDL.LU.64 R208, [R1+0x16e0] ;  /* 0x0016e00001d07983 */ /* 0x000f280000300a00 */
[----:B------:R1:W-:Y:S01]  /*44410*/  LDGSTS.E [R188+-0x10000], desc[UR60][R180.64], !P1 ;  /* 0xf0000000b4bc7fae */ /* 0x0003e2000c92187c */
[----:B------:R-:W-:-:S04]  /*44420*/  IMAD.WIDE R190, R4, 0x4, R194 ;  /* 0x0000000404be7825 */ /* 0x000fc800078e02c2 */
[C---:B------:R-:W-:Y:S01]  /*44430*/  IMAD.WIDE R192, R4.reuse, 0x4, R248 ;  /* 0x0000000404c07825 */ /* 0x040fe200078e02f8 */
[----:B------:R1:W-:Y:S03]  /*44440*/  LDGSTS.E [R199+-0xc000], desc[UR60][R190.64], !P1 ;  /* 0xf4000000bec77fae */ /* 0x0003e6000c92187c */
[C---:B------:R-:W-:Y:S01]  /*44450*/  IMAD.WIDE R194, R4.reuse, 0x4, R246 ;  /* 0x0000000404c27825 */ /* 0x040fe200078e02f6 */
[----:B------:R-:W4:Y:S03]  /*44460*/  LDL.LU.64 R248, [R1+0x16d8] ;  /* 0x0016d80001f87983 */ /* 0x000f260000300a00 */
[----:B-1----:R-:W-:Y:S01]  /*44470*/  IMAD.WIDE R188, R4, 0x4, R202 ;  /* 0x0000000404bc7825 */ /* 0x002fe200078e02ca */
[----:B------:R-:W-:Y:S03]  /*44480*/  STL.64 [R1+0x3050], R190 ;  /* 0x003050be01007387 */ /* 0x000fe60000100a00 */
[C---:B------:R-:W-:Y:S01]  /*44490*/  VIADD R198, R252.reuse, 0x100000 ;  /* 0x00100000fcc67836 */ /* 0x040fe20000000000 */
[----:B------:R-:W-:Y:S01]  /*444a0*/  STL.64 [R1+0x3058], R192 ;  /* 0x003058c001007387 */ /* 0x000fe20000100a00 */
[----:B------:R-:W-:-:S03]  /*444b0*/  VIADD R196, R252, 0x100000 ;  /* 0x00100000fcc47836 */ /* 0x000fc60000000000 */
[----:B------:R-:W-:Y:S01]  /*444c0*/  STL.64 [R1+0x3060], R194 ;  /* 0x003060c201007387 */ /* 0x000fe20000100a00 */
[----:B------:R-:W-:-:S03]  /*444d0*/  VIADD R199, R200, 0xfffffe01 ;  /* 0xfffffe01c8c77836 */ /* 0x000fc60000000000 */
[----:B------:R-:W-:Y:S04]  /*444e0*/  STL.64 [R1+0x3068], R188 ;  /* 0x003068bc01007387 */ /* 0x000fe80000100a00 */
[----:B------:R-:W4:Y:S04]  /*444f0*/  LDL.LU.64 R246, [R1+0x1710] ;  /* 0x0017100001f67983 */ /* 0x000f280000300a00 */
[----:B------:R-:W-:Y:S04]  /*44500*/  LDGSTS.E [R198+-0x8000], desc[UR60][R192.64], !P1 ;  /* 0xf8000000c0c67fae */ /* 0x000fe8000c92187c */
[----:B------:R-:W-:Y:S01]  /*44510*/  LDGSTS.E [R197+-0x4000], desc[UR60][R194.64], !P1 ;  /* 0xfc000000c2c57fae */ /* 0x000fe2000c92187c */
[----:B------:R-:W-:-:S03]  /*44520*/  ISETP.GE.U32.AND P1, PT, R199, 0x7ffffd82, PT ;  /* 0x7ffffd82c700780c */ /* 0x000fc60003f26070 */
[----:B------:R3:W-:Y:S02]  /*44530*/  LDGSTS.E [R196+-0xfffc], desc[UR60][R188.64], !P2 ;  /* 0xf0004000bcc47fae */ /* 0x0007e4000d12187c */
[C---:B---3--:R-:W-:Y:S02]  /*44540*/  IMAD.WIDE R196, R4.reuse, 0x4, R152 ;  /* 0x0000000404c47825 */ /* 0x048fe400078e0298 */
[----:B------:R-:W3:Y:S02]  /*44550*/  LDL.LU.64 R152, [R1+0x1708] ;  /* 0x0017080001987983 */ /* 0x000ee40000300a00 */
[C---:B--2---:R-:W-:Y:S02]  /*44560*/  IMAD.WIDE R198, R4.reuse, 0x4, R154 ;  /* 0x0000000404c67825 */ /* 0x044fe400078e029a */
[----:B------:R-:W2:Y:S02]  /*44570*/  LDL.LU.64 R154, [R1+0x1700] ;  /* 0x00170000019a7983 */ /* 0x000ea40000300a00 */
[----:B----4-:R-:W-:-:S02]  /*44580*/  IMAD.WIDE R200, R4, 0x4, R156 ;  /* 0x0000000404c87825 */ /* 0x010fc400078e029c */
[----:B------:R-:W4:Y:S02]  /*44590*/  LDL.LU.64 R156, [R1+0x16f8] ;  /* 0x0016f800019c7983 */ /* 0x000f240000300a00 */
[----:B------:R-:W-:Y:S02]  /*445a0*/  IMAD.WIDE R202, R4, 0x4, R2 ;  /* 0x0000000404ca7825 */ /* 0x000fe400078e0202 */
[----:B------:R-:W1:Y:S02]  /*445b0*/  S2R R3, SR_TID.X ;  /* 0x0000000000037919 */ /* 0x000e640000002100 */
[C---:B------:R-:W-:Y:S01]  /*445c0*/  VIADD R207, R252.reuse, 0x100000 ;  /* 0x00100000fccf7836 */ /* 0x040fe20000000000 */
[C---:B------:R-:W-:Y:S01]  /*445d0*/  IADD3 R205, R252.reuse, 0x100000, RZ ;  /* 0x00100000fccd7810 */ /* 0x040fe20007ffe0ff */
[----:B------:R-:W-:Y:S01]  /*445e0*/  VIADD R206, R252, 0x100000 ;  /* 0x00100000fcce7836 */ /* 0x000fe20000000000 */
[----:B------:R-:W-:Y:S01]  /*445f0*/  IADD3 R214, R214, -0x200, RZ ;  /* 0xfffffe00d6d67810 */ /* 0x000fe20007ffe0ff */
[C---:B------:R-:W-:Y:S01]  /*44600*/  VIADD R204, R252.reuse, 0x100000 ;  /* 0x00100000fccc7836 */ /* 0x040fe20000000000 */
[----:B------:R-:W-:Y:S01]  /*44610*/  LDGSTS.E [R207+-0xbffc], desc[UR60][R196.64], !P2 ;  /* 0xf4004000c4cf7fae */ /* 0x000fe2000d12187c */
[C---:B------:R-:W-:Y:S01]  /*44620*/  VIADD R213, R252.reuse, 0x100000 ;  /* 0x00100000fcd57836 */ /* 0x040fe20000000000 */
[----:B------:R-:W-:Y:S01]  /*44630*/  PLOP3.LUT P3, PT, PT, PT, UP1, 0x80, 0x0 ;  /* 0x000000000000781c */ /* 0x000fe20003f6f018 */
[----:B------:R-:W1:Y:S01]  /*44640*/  LDC R2, c[0x0][0x230] ;  /* 0x00008c00ff027b82 */ /* 0x000e620000000800 */
[----:B------:R-:W-:Y:S04]  /*44650*/  LDGSTS.E [R206+-0x7ffc], desc[UR60][R198.64], !P2 ;  /* 0xf8004000c6ce7fae */ /* 0x000fe8000d12187c */
[----:B------:R-:W-:Y:S01]  /*44660*/  LDGSTS.E [R205+-0x3ffc], desc[UR60][R200.64], !P2 ;  /* 0xfc004000c8cd7fae */ /* 0x000fe2000d12187c */
[----:B------:R-:W-:-:S03]  /*44670*/  IADD3 R212, R252, 0x100000, RZ ;  /* 0x00100000fcd47810 */ /* 0x000fc60007ffe0ff */
[----:B------:R1:W-:Y:S01]  /*44680*/  LDGSTS.E [R204+-0xfff8], desc[UR60][R202.64], !P1 ;  /* 0xf0008000cacc7fae */ /* 0x0003e2000c92187c */
[----:B------:R-:W-:Y:S01]  /*44690*/  VIADD R211, R252, 0x100000 ;  /* 0x00100000fcd37836 */ /* 0x000fe20000000000 */
[----:B-1----:R-:W-:-:S04]  /*446a0*/  LOP3.LUT R3, R3, 0x7f, RZ, 0xc0, !PT ;  /* 0x0000007f03037812 */ /* 0x002fc800078ec0ff */
[----:B------:R-:W-:Y:S01]  /*446b0*/  ISETP.GE.AND P2, PT, R3, R214, PT ;  /* 0x000000d60300720c */ /* 0x000fe20003f46270 */
[----:B------:R-:W-:-:S03]  /*446c0*/  IMAD.WIDE R204, R4, 0x4, R216 ;  /* 0x0000000404cc7825 */ /* 0x000fc600078e02d8 */
[----:B------:R-:W-:Y:S01]  /*446d0*/  SEL R210, RZ, 0x4, P2 ;  /* 0x00000004ffd27807 */ /* 0x000fe20001000000 */
[C---:B------:R-:W-:Y:S01]  /*446e0*/  IMAD.WIDE R206, R4.reuse, 0x4, R208 ;  /* 0x0000000404ce7825 */ /* 0x040fe200078e02d0 */
[----:B------:R-:W-:Y:S03]  /*446f0*/  LDGSTS.E [R213+-0xbff8], desc[UR60][R204.64], !P1 ;  /* 0xf4008000ccd57fae */ /* 0x000fe6000c92187c */
[----:B------:R-:W-:Y:S01]  /*44700*/  IMAD.WIDE R208, R4, 0x4, R248 ;  /* 0x0000000404d07825 */ /* 0x000fe200078e02f8 */
[----:B------:R-:W-:Y:S01]  /*44710*/  SEL R210, R210, RZ, P3 ;  /* 0x000000ffd2d27207 */ /* 0x000fe20001800000 */
[----:B------:R-:W-:Y:S04]  /*44720*/  LDGSTS.E [R212+-0x7ff8], desc[UR60][R206.64], !P1 ;  /* 0xf8008000ced47fae */ /* 0x000fe8000c92187c */
[----:B------:R-:W-:Y:S04]  /*44730*/  STL.64 [R1+0x3070], R196 ;  /* 0x003070c401007387 */ /* 0x000fe80000100a00 */
[----:B------:R1:W-:Y:S01]  /*44740*/  LDGSTS.E [R211+-0x3ff8], desc[UR60][R208.64], !P1 ;  /* 0xfc008000d0d37fae */ /* 0x0003e2000c92187c */
[----:B------:R-:W-:-:S03]  /*44750*/  ISETP.NE.U32.AND P1, PT, R210, RZ, PT ;  /* 0x000000ffd200720c */ /* 0x000fc60003f25070 */
[----:B------:R-:W-:Y:S04]  /*44760*/  STL.64 [R1+0x3078], R198 ;  /* 0x003078c601007387 */ /* 0x000fe80000100a00 */
[----:B------:R-:W-:Y:S01]  /*44770*/  STL.64 [R1+0x3080], R200 ;  /* 0x003080c801007387 */ /* 0x000fe20000100a00 */
[----:B-1----:R-:W-:-:S03]  /*44780*/  IMAD.WIDE R210, R4, 0x4, R246 ;  /* 0x0000000404d27825 */ /* 0x002fc600078e02f6 */
[----:B------:R-:W-:Y:S01]  /*44790*/  STL.64 [R1+0x3088], R202 ;  /* 0x003088ca01007387 */ /* 0x000fe20000100a00 */
[----:B------:R-:W-:-:S03]  /*447a0*/  ISETP.GE.U32.AND P2, PT, R214, 0x7ffffd81, PT ;  /* 0x7ffffd81d600780c */ /* 0x000fc60003f46070 */
[----:B------:R-:W-:Y:S04]  /*447b0*/  STL.64 [R1+0x3090], R204 ;  /* 0x003090cc01007387 */ /* 0x000fe80000100a00 */
[----:B------:R-:W-:Y:S04]  /*447c0*/  STL.64 [R1+0x3098], R206 ;  /* 0x003098ce01007387 */ /* 0x000fe80000100a00 */
[----:B------:R-:W-:Y:S04]  /*447d0*/  STL.64 [R1+0x30a0], R208 ;  /* 0x0030a0d001007387 */ /* 0x000fe80000100a00 */
[----:B------:R-:W-:Y:S04]  /*447e0*/  STL.64 [R1+0x30a8], R210 ;  /* 0x0030a8d201007387 */ /* 0x000fe80000100a00 */
[----:B------:R-:W3:Y:S04]  /*447f0*/  LDL.LU.64 R242, [R1+0x838] ;  /* 0x0008380001f27983 */ /* 0x000ee80000300a00 */
[----:B------:R-:W3:Y:S01]  /*44800*/  LDL.LU.64 R246, [R1+0x830] ;  /* 0x0008300001f67983 */ /* 0x000ee20000300a00 */
[C---:B------:R-:W-:Y:S01]  /*44810*/  VIADD R10, R252.reuse, 0x100000 ;  /* 0x00100000fc0a7836 */ /* 0x040fe20000000000 */
[C---:B------:R-:W-:Y:S01]  /*44820*/  IADD3 R9, R252.reuse, 0x100000, RZ ;  /* 0x00100000fc097810 */ /* 0x040fe20007ffe0ff */
[----:B------:R-:W-:Y:S01]  /*44830*/  VIADD R8, R252, 0x100000 ;  /* 0x00100000fc087836 */ /* 0x000fe20000000000 */
[----:B------:R-:W-:Y:S01]  /*44840*/  IADD3 R2, R2, -0x201, RZ ;  /* 0xfffffdff02027810 */ /* 0x000fe20007ffe0ff */
[----:B------:R-:W-:Y:S01]  /*44850*/  VIADD R3, R252, 0x100000 ;  /* 0x00100000fc037836 */ /* 0x000fe20000000000 */
[----:B------:R-:W-:Y:S01]  /*44860*/  LDGSTS.E [R10+-0xfff4], desc[UR60][R210.64], !P2 ;  /* 0xf000c000d20a7fae */ /* 0x000fe2000d12187c */
[----:B------:R-:W-:-:S02]  /*44870*/  VIADD R7, R7, 0xfffffdfe ;  /* 0xfffffdfe07077836 */ /* 0x000fc40000000000 */
[----:B------:R-:W-:-:S04]  /*44880*/  IMAD.WIDE R18, R4, 0x4, R158 ;  /* 0x0000000404127825 */ /* 0x000fc800078e029e */
[C---:B--2---:R-:W-:Y:S02]  /*44890*/  IMAD.WIDE R214, R4.reuse, 0x4, R154 ;  /* 0x0000000404d67825 */ /* 0x044fe400078e029a */
[----:B------:R-:W2:Y:S02]  /*448a0*/  LDL.LU.64 R154, [R1+0x1f18] ;  /* 0x001f1800019a7983 */ /* 0x000ea40000300a00 */
[C---:B----4-:R-:W-:Y:S02]  /*448b0*/  IMAD.WIDE R216, R4.reuse, 0x4, R156 ;  /* 0x0000000404d87825 */ /* 0x050fe400078e029c */
[----:B------:R-:W4:Y:S02]  /*448c0*/  LDL.LU.64 R156, [R1+0x1f10] ;  /* 0x001f1000019c7983 */ /* 0x000f240000300a00 */
[----:B---3--:R-:W-:-:S05]  /*448d0*/  IMAD.WIDE R212, R4, 0x4, R152 ;  /* 0x0000000404d47825 */ /* 0x008fca00078e0298 */
[----:B------:R-:W-:Y:S04]  /*448e0*/  LDGSTS.E [R9+-0xbff4], desc[UR60][R212.64], !P2 ;  /* 0xf400c000d4097fae */ /* 0x000fe8000d12187c */
[----:B------:R-:W-:Y:S04]  /*448f0*/  STL.64 [R1+0x30b0], R212 ;  /* 0x0030b0d401007387 */ /* 0x000fe80000100a00 */
[----:B------:R1:W-:Y:S04]  /*44900*/  LDGSTS.E [R8+-0x7ff4], desc[UR60][R214.64], !P2 ;  /* 0xf800c000d6087fae */ /* 0x0003e8000d12187c */
[----:B------:R-:W-:Y:S04]  /*44910*/  STL.64 [R1+0x30b8], R214 ;  /* 0x0030b8d601007387 */ /* 0x000fe80000100a00 */
[----:B------:R3:W-:Y:S01]  /*44920*/  LDGSTS.E [R3+-0x3ff4], desc[UR60][R216.64], !P2 ;  /* 0xfc00c000d8037fae */ /* 0x0007e2000d12187c */
[----:B------:R-:W-:-:S03]  /*44930*/  ISETP.GE.U32.AND P2, PT, R2, 0x7ffffd80, PT ;  /* 0x7ffffd800200780c */ /* 0x000fc60003f46070 */
[----:B------:R-:W-:Y:S01]  /*44940*/  STL.64 [R1+0x30c0], R216 ;  /* 0x0030c0d801007387 */ /* 0x000fe20000100a00 */
[----:B-1----:R-:W1:Y:S01]  /*44950*/  LDC R8, c[0x0][0x230] ;  /* 0x00008c00ff087b82 */ /* 0x002e620000000800 */
[C---:B------:R-:W-:Y:S01]  /*44960*/  VIADD R14, R245.reuse, 0x100000 ;  /* 0x00100000f50e7836 */ /* 0x040fe20000000000 */
[C---:B------:R-:W-:Y:S01]  /*44970*/  IADD3 R28, R245.reuse, 0x100000, RZ ;  /* 0x00100000f51c7810 */ /* 0x040fe20007ffe0ff */
[----:B------:R-:W-:Y:S01]  /*44980*/  VIADD R9, R245, 0x100000 ;  /* 0x00100000f5097836 */ /* 0x000fe20000000000 */
[----:B------:R-:W-:Y:S01]  /*44990*/  SHF.L.U32 R5, R5, 0x7, RZ ;  /* 0x0000000705057819 */ /* 0x000fe200000006ff */
[----:B------:R-:W0:Y:S04]  /*449a0*/  LDGDEPBAR ;  /* 0x00000000000079af */ /* 0x000e280000000000 */
[----:B------:R-:W3:Y:S04]  /*449b0*/  LDL.LU.64 R2, [R1+0x1f08] ;  /* 0x001f080001027983 */ /* 0x000ee80000300a00 */
[----:B------:R-:W-:Y:S04]  /*449c0*/  STL.64 [R1+0x3128], R6 ;  /* 0x0031280601007387 */ /* 0x000fe80000100a00 */
[----:B------:R-:W3:Y:S04]  /*449d0*/  LDL.LU.64 R12, [R1+0x1f00] ;  /* 0x001f0000010c7983 */ /* 0x000ee80000300a00 */
[----:B------:R-:W3:Y:S04]  /*449e0*/  LDL.LU.64 R26, [R1+0x1ef8] ;  /* 0x001ef800011a7983 */ /* 0x000ee80000300a00 */
[----:B------:R-:W3:Y:S04]  /*449f0*/  LDL.LU.64 R158, [R1+0x1ef0] ;  /* 0x001ef000019e7983 */ /* 0x000ee80000300a00 */
[----:B------:R-:W3:Y:S04]  /*44a00*/  LDL.LU.64 R22, [R1+0x1ee8] ;  /* 0x001ee80001167983 */ /* 0x000ee80000300a00 */
[----:B------:R-:W3:Y:S04]  /*44a10*/  LDL.LU.64 R240, [R1+0x1ee0] ;  /* 0x001ee00001f07983 */ /* 0x000ee80000300a00 */
[----:B------:R-:W3:Y:S04]  /*44a20*/  LDL.LU.64 R248, [R1+0x1ed8] ;  /* 0x001ed80001f87983 */ /* 0x000ee80000300a00 */
[----:B------:R-:W3:Y:S04]  /*44a30*/  LDL.LU.64 R152, [R1+0x1ed0] ;  /* 0x001ed00001987983 */ /* 0x000ee80000300a00 */
[----:B------:R-:W-:Y:S04]  /*44a40*/  STL [R1+0x30c8], R14 ;  /* 0x0030c80e01007387 */ /* 0x000fe80000100800 */
[----:B------:R-:W-:Y:S04]  /*44a50*/  STL [R1+0x30cc], R28 ;  /* 0x0030cc1c01007387 */ /* 0x000fe80000100800 */
[----:B-1----:R2:W-:Y:S04]  /*44a60*/  STL.64 [R1+0x30d0], R8 ;  /* 0x0030d00801007387 */ /* 0x0025e80000100a00 */
[----:B------:R-:W-:Y:S04]  /*44a70*/  STL.64 [R1+0x1000], R18 ;  /* 0x0010001201007387 */ /* 0x000fe80000100a00 */
[----:B------:R-:W-:Y:S01]  /*44a80*/  STL.64 [R1+0x30d8], R18 ;  /* 0x0030d81201007387 */ /* 0x000fe20000100a00 */
[----:B------:R-:W-:-:S03]  /*44a90*/  IMAD.WIDE R10, R4, 0x4, R246 ;  /* 0x00000004040a7825 */ /* 0x000fc600078e02f6 */
[----:B------:R-:W3:Y:S04]  /*44aa0*/  LDL.LU.64 R246, [R1+0x1ec8] ;  /* 0x001ec80001f67983 */ /* 0x000ee80000300a00 */
[----:B------:R-:W3:Y:S01]  /*44ab0*/  LDL.LU.64 R24, [R1+0x1ec0] ;  /* 0x001ec00001187983 */ /* 0x000ee20000300a00 */
[----:B------:R-:W-:-:S04]  /*44ac0*/  IMAD.WIDE R242, R4, 0x4, R242 ;  /* 0x0000000404f27825 */ /* 0x000fc800078e02f2 */
[----:B--2---:R-:W-:-:S04]  /*44ad0*/  IMAD.WIDE R8, R5, 0x4, R154 ;  /* 0x0000000405087825 */ /* 0x004fc800078e029a */
[C---:B----4-:R-:W-:Y:S01]  /*44ae0*/  IMAD.WIDE R6, R5.reuse, 0x4, R156 ;  /* 0x0000000405067825 */ /* 0x050fe200078e029c */
[----:B------:R-:W-:Y:S04]  /*44af0*/  STL.64 [R1+0x858], R8 ;  /* 0x0008580801007387 */ /* 0x000fe80000100a00 */
[----:B------:R-:W2:Y:S04]  /*44b00*/  LDL.LU.64 R154, [R1+0x1eb8] ;  /* 0x001eb800019a7983 */ /* 0x000ea80000300a00 */
[----:B------:R3:W-:Y:S04]  /*44b10*/  STL.64 [R1+0x850], R6 ;  /* 0x0008500601007387 */ /* 0x0007e80000100a00 */
[----:B------:R-:W4:Y:S04]  /*44b20*/  LDL.LU.64 R16, [R1+0x1eb0] ;  /* 0x001eb00001107983 */ /* 0x000f280000300a00 */
[----:B------:R-:W4:Y:S04]  /*44b30*/  LDL.LU.64 R20, [R1+0x1ea8] ;  /* 0x001ea80001147983 */ /* 0x000f280000300a00 */
[----:B------:R-:W4:Y:S04]  /*44b40*/  LDL.LU.64 R156, [R1+0x1ea0] ;  /* 0x001ea000019c7983 */ /* 0x000f280000300a00 */
[----:B------:R-:W-:Y:S04]  /*44b50*/  STL.64 [R1+0x1048], R242 ;  /* 0x001048f201007387 */ /* 0x000fe80000100a00 */
[----:B------:R-:W-:Y:S01]  /*44b60*/  STL.64 [R1+0x30e0], R242 ;  /* 0x0030e0f201007387 */ /* 0x000fe20000100a00 */
[----:B---3--:R-:W-:-:S03]  /*44b70*/  IMAD.WIDE R6, R5, 0x4, R2 ;  /* 0x0000000405067825 */ /* 0x008fc600078e0202 */
[----:B------:R-:W3:Y:S04]  /*44b80*/  LDL.LU.64 R2, [R1+0x1e98] ;  /* 0x001e980001027983 */ /* 0x000ee80000300a00 */
[----:B------:R-:W-:Y:S01]  /*44b90*/  STL.64 [R1+0x1068], R10 ;  /* 0x0010680a01007387 */ /* 0x000fe20000100a00 */
[----:B------:R-:W-:-:S03]  /*44ba0*/  IMAD.WIDE R8, R5, 0x4, R12 ;  /* 0x0000000405087825 */ /* 0x000fc600078e020c */
[----:B------:R1:W-:Y:S04]  /*44bb0*/  STL.64 [R1+0x848], R6 ;  /* 0x0008480601007387 */ /* 0x0003e80000100a00 */
[----:B------:R-:W-:Y:S04]  /*44bc0*/  STL.64 [R1+0x30e8], R10 ;  /* 0x0030e80a01007387 */ /* 0x000fe80000100a00 */
[----:B------:R-:W3:Y:S01]  /*44bd0*/  LDL.LU.64 R12, [R1+0x1e90] ;  /* 0x001e9000010c7983 */ /* 0x000ee20000300a00 */
[----:B------:R-:W-:-:S03]  /*44be0*/  IMAD.WIDE R182, R5, 0x4, R158 ;  /* 0x0000000405b67825 */ /* 0x000fc600078e029e */
[----:B------:R-:W-:Y:S04]  /*44bf0*/  STL.64 [R1+0x840], R8 ;  /* 0x0008400801007387 */ /* 0x000fe80000100a00 */
[----:B------:R-:W3:Y:S01]  /*44c00*/  LDL.LU.64 R158, [R1+0x1e88] ;  /* 0x001e8800019e7983 */ /* 0x000ee20000300a00 */
[----:B-1----:R-:W-:-:S05]  /*44c10*/  IMAD.WIDE R6, R5, 0x4, R26 ;  /* 0x0000000405067825 */ /* 0x002fca00078e021a */
[----:B------:R1:W-:Y:S01]  /*44c20*/  STL.64 [R1+0x838], R6 ;  /* 0x0008380601007387 */ /* 0x0003e20000100a00 */
[----:B------:R-:W-:-:S03]  /*44c30*/  IMAD.WIDE R76, R5, 0x4, R240 ;  /* 0x00000004054c7825 */ /* 0x000fc600078e02f0 */
[----:B------:R-:W3:Y:S04]  /*44c40*/  LDL.LU.64 R240, [R1+0x1e80] ;  /* 0x001e800001f07983 */ /* 0x000ee80000300a00 */
[----:B------:R-:W-:Y:S01]  /*44c50*/  STL.64 [R1+0x830], R182 ;  /* 0x000830b601007387 */ /* 0x000fe20000100a00 */
[----:B-1----:R-:W-:-:S05]  /*44c60*/  IMAD.WIDE R6, R5, 0x4, R248 ;  /* 0x0000000405067825 */ /* 0x002fca00078e02f8 */
[----:B------:R1:W-:Y:S01]  /*44c70*/  STL.64 [R1+0x818], R6 ;  /* 0x0008180601007387 */ /* 0x0003e20000100a00 */
[----:B------:R-:W-:-:S03]  /*44c80*/  IMAD.WIDE R112, R5, 0x4, R22 ;  /* 0x0000000405707825 */ /* 0x000fc600078e0216 */
[----:B------:R-:W-:Y:S04]  /*44c90*/  STL.64 [R1+0x30f0], R182 ;  /* 0x0030f0b601007387 */ /* 0x000fe80000100a00 */
[----:B------:R-:W3:Y:S01]  /*44ca0*/  LDL.LU.64 R22, [R1+0x1e78] ;  /* 0x001e780001167983 */ /* 0x000ee20000300a00 */
[----:B-1----:R-:W-:-:S03]  /*44cb0*/  IMAD.WIDE R6, R5, 0x4, R152 ;  /* 0x0000000405067825 */ /* 0x002fc600078e0298 */
[----:B------:R-:W3:Y:S04]  /*44cc0*/  LDL.LU.64 R248, [R1+0x1e70] ;  /* 0x001e700001f87983 */ /* 0x000ee80000300a00 */
[----:B------:R1:W-:Y:S04]  /*44cd0*/  STL.64 [R1+0x810], R6 ;  /* 0x0008100601007387 */ /* 0x0003e80000100a00 */
[----:B------:R-:W3:Y:S04]  /*44ce0*/  LDL.LU.64 R152, [R1+0x1e68] ;  /* 0x001e680001987983 */ /* 0x000ee80000300a00 */
[----:B------:R-:W-:Y:S01]  /*44cf0*/  STL.64 [R1+0x828], R112 ;  /* 0x0008287001007387 */ /* 0x000fe20000100a00 */
[----:B-1----:R-:W-:-:S03]  /*44d00*/  IMAD.WIDE R6, R5, 0x4, R246 ;  /* 0x0000000405067825 */ /* 0x002fc600078e02f6 */
[----:B------:R-:W-:Y:S04]  /*44d10*/  STL.64 [R1+0x30f8], R112 ;  /* 0x0030f87001007387 */ /* 0x000fe80000100a00 */
[----:B------:R-:W3:Y:S01]  /*44d20*/  LDL.LU.64 R246, [R1+0x1e60] ;  /* 0x001e600001f67983 */ /* 0x000ee20000300a00 */
[----:B------:R-:W-:-:S03]  /*44d30*/  IMAD.WIDE R8, R5, 0x4, R24 ;  /* 0x0000000405087825 */ /* 0x000fc600078e0218 */
[----:B------:R-:W-:Y:S04]  /*44d40*/  STL.64 [R1+0x820], R76 ;  /* 0x0008204c01007387 */ /* 0x000fe80000100a00 */
[----:B------:R2:W-:Y:S04]  /*44d50*/  STL.64 [R1+0x808], R6 ;  /* 0x0008080601007387 */ /* 0x0005e80000100a00 */
[----:B------:R-:W-:Y:S01]  /*44d60*/  STL.64 [R1+0x3100], R76 ;  /* 0x0031004c01007387 */ /* 0x000fe20000100a00 */
[----:B--2---:R-:W-:-:S03]  /*44d70*/  IMAD.WIDE R6, R5, 0x4, R154 ;  /* 0x0000000405067825 */ /* 0x004fc600078e029a */
[----:B------:R-:W2:Y:S04]  /*44d80*/  LDL.LU.64 R154, [R1+0x1e58] ;  /* 0x001e5800019a7983 */ /* 0x000ea80000300a00 */
[----:B------:R-:W-:Y:S01]  /*44d90*/  STL.64 [R1+0x800], R8 ;  /* 0x0008000801007387 */ /* 0x000fe20000100a00 */
[----:B----4-:R-:W-:-:S03]  /*44da0*/  IMAD.WIDE R172, R5, 0x4, R16 ;  /* 0x0000000405ac7825 */ /* 0x010fc600078e0210 */
[----:B------:R3:W-:Y:S01]  /*44db0*/  STL.64 [R1+0x7f8], R6 ;  /* 0x0007f80601007387 */ /* 0x0007e20000100a00 */
[----:B------:R-:W-:-:S03]  /*44dc0*/  IMAD.WIDE R70, R5, 0x4, R156 ;  /* 0x0000000405467825 */ /* 0x000fc600078e029c */
[----:B------:R-:W4:Y:S01]  /*44dd0*/  LDL.LU.64 R156, [R1+0x1e50] ;  /* 0x001e5000019c7983 */ /* 0x000f220000300a00 */
[----:B------:R-:W-:-:S04]  /*44de0*/  IMAD.WIDE R110, R5, 0x4, R20 ;  /* 0x00000004056e7825 */ /* 0x000fc800078e0214 */
[C---:B---3--:R-:W-:Y:S02]  /*44df0*/  IMAD.WIDE R6, R5.reuse, 0x4, R2 ;  /* 0x0000000405067825 */ /* 0x048fe400078e0202 */
[----:B------:R-:W3:Y:S04]  /*44e00*/  LDL.LU.64 R2, [R1+0x1e48] ;  /* 0x001e480001027983 */ /* 0x000ee80000300a00 */
[----:B------:R-:W-:Y:S04]  /*44e10*/  STL.64 [R1+0x7f0], R172 ;  /* 0x0007f0ac01007387 */ /* 0x000fe80000100a00 */
[----:B------:R1:W-:Y:S04]  /*44e20*/  STL.64 [R1+0x7d8], R6 ;  /* 0x0007d80601007387 */ /* 0x0003e80000100a00 */
[----:B------:R-:W-:Y:S04]  /*44e30*/  STL.64 [R1+0x3108], R172 ;  /* 0x003108ac01007387 */ /* 0x000fe80000100a00 */
[----:B------:R-:W-:Y:S01]  /*44e40*/  STL.64 [R1+0x7e8], R110 ;  /* 0x0007e86e01007387 */ /* 0x000fe20000100a00 */
[----:B-1----:R-:W-:-:S03]  /*44e50*/  IMAD.WIDE R6, R5, 0x4, R12 ;  /* 0x0000000405067825 */ /* 0x002fc600078e020c */
[----:B------:R-:W-:Y:S04]  /*44e60*/  STL.64 [R1+0x3110], R110 ;  /* 0x0031106e01007387 */ /* 0x000fe80000100a00 */
[----:B------:R1:W-:Y:S04]  /*44e70*/  STL.64 [R1+0x7d0], R6 ;  /* 0x0007d00601007387 */ /* 0x0003e80000100a00 */
[----:B------:R-:W3:Y:S04]  /*44e80*/  LDL.LU.64 R16, [R1+0x1e40] ;  /* 0x001e400001107983 */ /* 0x000ee80000300a00 */
[----:B------:R-:W3:Y:S01]  /*44e90*/  LDL.LU.64 R20, [R1+0x1e38] ;  /* 0x001e380001147983 */ /* 0x000ee20000300a00 */
[----:B-1----:R-:W-:-:S05]  /*44ea0*/  IMAD.WIDE R6, R5, 0x4, R158 ;  /* 0x0000000405067825 */ /* 0x002fca00078e029e */
[----:B------:R-:W-:Y:S04]  /*44eb0*/  STL.64 [R1+0x7c8], R6 ;  /* 0x0007c80601007387 */ /* 0x000fe80000100a00 */
[----:B------:R-:W3:Y:S04]  /*44ec0*/  LDL.LU.64 R158, [R1+0x1e30] ;  /* 0x001e3000019e7983 */ /* 0x000ee80000300a00 */
[----:B------:R-:W-:Y:S04]  /*44ed0*/  STL.64 [R1+0x7e0], R70 ;  /* 0x0007e04601007387 */ /* 0x000fe80000100a00 */
[----:B------:R1:W-:Y:S04]  /*44ee0*/  STL.64 [R1+0x3118], R70 ;  /* 0x0031184601007387 */ /* 0x0003e80000100a00 */
[----:B------:R-:W3:Y:S01]  /*44ef0*/  LDL.LU.64 R12, [R1+0x1e28] ;  /* 0x001e2800010c7983 */ /* 0x000ee20000300a00 */
[----:B-1----:R-:W-:-:S03]  /*44f00*/  IMAD.WIDE R70, R5, 0x4, R240 ;  /* 0x0000000405467825 */ /* 0x002fc600078e02f0 */
[----:B------:R-:W3:Y:S01]  /*44f10*/  LDL.LU.64 R240, [R1+0x1e20] ;  /* 0x001e200001f07983 */ /* 0x000ee20000300a00 */
[----:B------:R-:W-:-:S03]  /*44f20*/  IMAD.WIDE R102, R5, 0x4, R152 ;  /* 0x0000000405667825 */ /* 0x000fc600078e0298 */
[----:B------:R-:W3:Y:S01]  /*44f30*/  LDL.LU.64 R152, [R1+0x1e18] ;  /* 0x001e180001987983 */ /* 0x000ee20000300a00 */
[----:B------:R-:W-:-:S03]  /*44f40*/  IMAD.WIDE R110, R5, 0x4, R22 ;  /* 0x00000004056e7825 */ /* 0x000fc600078e0216 */
[----:B------:R-:W-:Y:S01]  /*44f50*/  STL.64 [R1+0x7c0], R70 ;  /* 0x0007c04601007387 */ /* 0x000fe20000100a00 */
[----:B------:R-:W-:-:S03]  /*44f60*/  IMAD.WIDE R178, R5, 0x4, R248 ;  /* 0x0000000405b27825 */ /* 0x000fc600078e02f8 */
[----:B------:R-:W-:Y:S04]  /*44f70*/  STL.64 [R1+0x3210], R70 ;  /* 0x0032104601007387 */ /* 0x000fe80000100a00 */
[----:B------:R-:W3:Y:S04]  /*44f80*/  LDL.LU.64 R248, [R1+0x1e10] ;  /* 0x001e100001f87983 */ /* 0x000ee80000300a00 */
[----:B------:R-:W-:Y:S04]  /*44f90*/  STL.64 [R1+0x7b8], R110 ;  /* 0x0007b86e01007387 */ /* 0x000fe80000100a00 */
[----:B------:R-:W-:Y:S01]  /*44fa0*/  STL.64 [R1+0x3120], R110 ;  /* 0x0031206e01007387 */ /* 0x000fe20000100a00 */
[----:B------:R-:W-:-:S04]  /*44fb0*/  IMAD.WIDE R66, R5, 0x4, R246 ;  /* 0x0000000405427825 */ /* 0x000fc800078e02f6 */
[C---:B--2---:R-:W-:Y:S02]  /*44fc0*/  IMAD.WIDE R6, R5.reuse, 0x4, R154 ;  /* 0x0000000405067825 */ /* 0x044fe400078e029a */
[----:B------:R-:W2:Y:S04]  /*44fd0*/  LDL.LU.64 R154, [R1+0x1e08] ;  /* 0x001e0800019a7983 */ /* 0x000ea80000300a00 */
[----:B------:R-:W-:Y:S04]  /*44fe0*/  STL.64 [R1+0x7b0], R178 ;  /* 0x0007b0b201007387 */ /* 0x000fe80000100a00 */
[----:B------:R4:W-:Y:S04]  /*44ff0*/  STL.64 [R1+0x798], R6 ;  /* 0x0007980601007387 */ /* 0x0009e80000100a00 */
[----:B------:R-:W-:Y:S04]  /*45000*/  STL.64 [R1+0x3130], R178 ;  /* 0x003130b201007387 */ /* 0x000fe80000100a00 */
[----:B------:R-:W-:Y:S01]  /*45010*/  STL.64 [R1+0x7a8], R102 ;  /* 0x0007a86601007387 */ /* 0x000fe20000100a00 */
[----:B----4-:R-:W-:-:S03]  /*45020*/  IMAD.WIDE R6, R5, 0x4, R156 ;  /* 0x0000000405067825 */ /* 0x010fc600078e029c */
[----:B------:R-:W-:Y:S04]  /*45030*/  STL.64 [R1+0x3138], R102 ;  /* 0x0031386601007387 */ /* 0x000fe80000100a00 */
[----:B------:R-:W-:Y:S04]  /*45040*/  STL.64 [R1+0x790], R6 ;  /* 0x0007900601007387 */ /* 0x000fe80000100a00 */
[----:B------:R-:W4:Y:S01]  /*45050*/  LDL.LU.64 R24, [R1+0x1e00] ;  /* 0x001e000001187983 */ /* 0x000f220000300a00 */
[----:B---3--:R-:W-:-:S03]  /*45060*/  IMAD.WIDE R2, R5, 0x4, R2 ;  /* 0x0000000405027825 */ /* 0x008fc600078e0202 */
[----:B------:R-:W3:Y:S04]  /*45070*/  LDL.LU.64 R156, [R1+0x1df8] ;  /* 0x001df800019c7983 */ /* 0x000ee80000300a00 */
[----:B------:R1:W-:Y:S04]  /*45080*/  STL.64 [R1+0x788], R2 ;  /* 0x0007880201007387 */ /* 0x0003e80000100a00 */
[----:B------:R-:W3:Y:S04]  /*45090*/  LDL.LU.64 R22, [R1+0x1df0] ;  /* 0x001df00001167983 */ /* 0x000ee80000300a00 */
[----:B------:R-:W3:Y:S04]  /*450a0*/  LDL.LU.64 R246, [R1+0x1de8] ;  /* 0x001de80001f67983 */ /* 0x000ee80000300a00 */
[----:B-1----:R-:W3:Y:S04]  /*450b0*/  LDL.LU.64 R2, [R1+0x1de0] ;  /* 0x001de00001027983 */ /* 0x002ee80000300a00 */
[----:B------:R-:W-:Y:S04]  /*450c0*/  STL.64 [R1+0x7a0], R66 ;  /* 0x0007a04201007387 */ /* 0x000fe80000100a00 */
[----:B------:R-:W-:Y:S01]  /*450d0*/  STL.64 [R1+0x3140], R66 ;  /* 0x0031404201007387 */ /* 0x000fe20000100a00 */
[----:B------:R-:W-:-:S05]  /*450e0*/  IMAD.WIDE R6, R5, 0x4, R16 ;  /* 0x0000000405067825 */ /* 0x000fca00078e0210 */
[----:B------:R1:W-:Y:S01]  /*450f0*/  STL.64 [R1+0x780], R6 ;  /* 0x0007800601007387 */ /* 0x0003e20000100a00 */
[----:B------:R-:W-:-:S03]  /*45100*/  IMAD.WIDE R176, R5, 0x4, R158 ;  /* 0x0000000405b07825 */ /* 0x000fc600078e029e */
[----:B------:R-:W3:Y:S01]  /*45110*/  LDL.LU.64 R158, [R1+0x1dd8] ;  /* 0x001dd800019e7983 */ /* 0x000ee20000300a00 */
[----:B------:R-:W-:-:S03]  /*45120*/  IMAD.WIDE R172, R5, 0x4, R20 ;  /* 0x0000000405ac7825 */ /* 0x000fc600078e0214 */
[----:B------:R-:W3:Y:S04]  /*45130*/  LDL.LU.64 R20, [R1+0x1dd0] ;  /* 0x001dd00001147983 */ /* 0x000ee80000300a00 */
[----:B------:R-:W-:Y:S04]  /*45140*/  STL.64 [R1+0x778], R172 ;  /* 0x000778ac01007387 */ /* 0x000fe80000100a00 */
[----:B------:R-:W-:Y:S01]  /*45150*/  STL.64 [R1+0x3148], R172 ;  /* 0x003148ac01007387 */ /* 0x000fe20000100a00 */
[----:B-1----:R-:W-:-:S03]  /*45160*/  IMAD.WIDE R6, R5, 0x4, R152 ;  /* 0x0000000405067825 */ /* 0x002fc600078e0298 */
[----:B------:R-:W3:Y:S01]  /*45170*/  LDL.LU.64 R152, [R1+0x1dc8] ;  /* 0x001dc80001987983 */ /* 0x000ee20000300a00 */
[----:B------:R-:W-:-:S03]  /*45180*/  IMAD.WIDE R106, R5, 0x4, R12 ;  /* 0x00000004056a7825 */ /* 0x000fc600078e020c */
[----:B------:R-:W-:Y:S04]  /*45190*/  STL.64 [R1+0x770], R176 ;  /* 0x000770b001007387 */ /* 0x000fe80000100a00 */
[----:B------:R1:W-:Y:S01]  /*451a0*/  STL.64 [R1+0x758], R6 ;  /* 0x0007580601007387 */ /* 0x0003e20000100a00 */
[----:B------:R-:W-:-:S03]  /*451b0*/  IMAD.WIDE R64, R5, 0x4, R240 ;  /* 0x0000000405407825 */ /* 0x000fc600078e02f0 */
[----:B------:R-:W-:Y:S04]  /*451c0*/  STL.64 [R1+0x3150], R176 ;  /* 0x003150b001007387 */ /* 0x000fe80000100a00 */
[----:B------:R-:W3:Y:S01]  /*451d0*/  LDL.LU.64 R240, [R1+0x1dc0] ;  /* 0x001dc00001f07983 */ /* 0x000ee20000300a00 */
[----:B-1----:R-:W-:-:S03]  /*451e0*/  IMAD.WIDE R6, R5, 0x4, R248 ;  /* 0x0000000405067825 */ /* 0x002fc600078e02f8 */
[----:B------:R-:W-:Y:S04]  /*451f0*/  STL.64 [R1+0x768], R106 ;  /* 0x0007686a01007387 */ /* 0x000fe80000100a00 */
[----:B------:R2:W-:Y:S04]  /*45200*/  STL.64 [R1+0x750], R6 ;  /* 0x0007500601007387 */ /* 0x0005e80000100a00 */
[----:B------:R-:W-:Y:S04]  /*45210*/  STL.64 [R1+0x3158], R106 ;  /* 0x0031586a01007387 */ /* 0x000fe80000100a00 */
[----:B------:R-:W3:Y:S04]  /*45220*/  LDL.LU.64 R16, [R1+0x1db8] ;  /* 0x001db80001107983 */ /* 0x000ee80000300a00 */
[----:B------:R-:W3:Y:S01]  /*45230*/  LDL.LU.64 R12, [R1+0x1db0] ;  /* 0x001db000010c7983 */ /* 0x000ee20000300a00 */
[----:B--2---:R-:W-:-:S05]  /*45240*/  IMAD.WIDE R6, R5, 0x4, R154 ;  /* 0x0000000405067825 */ /* 0x004fca00078e029a */
[----:B------:R4:W-:Y:S04]  /*45250*/  STL.64 [R1+0x748], R6 ;  /* 0x0007480601007387 */ /* 0x0009e80000100a00 */
[----:B------:R-:W2:Y:S04]  /*45260*/  LDL.LU.64 R154, [R1+0x1da8] ;  /* 0x001da800019a7983 */ /* 0x000ea80000300a00 */
[----:B------:R-:W2:Y:S04]  /*45270*/  LDL.LU.64 R248, [R1+0x1da0] ;  /* 0x001da00001f87983 */ /* 0x000ea80000300a00 */
[----:B------:R-:W-:Y:S04]  /*45280*/  STL.64 [R1+0x760], R64 ;  /* 0x0007604001007387 */ /* 0x000fe80000100a00 */
[----:B------:R-:W-:Y:S01]  /*45290*/  STL.64 [R1+0x3160], R64 ;  /* 0x0031604001007387 */ /* 0x000fe20000100a00 */
[----:B----4-:R-:W-:-:S04]  /*452a0*/  IMAD.WIDE R6, R5, 0x4, R24 ;  /* 0x0000000405067825 */ /* 0x010fc800078e0218 */
[C---:B---3--:R-:W-:Y:S02]  /*452b0*/  IMAD.WIDE R76, R5.reuse, 0x4, R156 ;  /* 0x00000004054c7825 */ /* 0x048fe400078e029c */
[----:B------:R-:W3:Y:S04]  /*452c0*/  LDL.LU.64 R156, [R1+0x1d98] ;  /* 0x001d9800019c7983 */ /* 0x000ee80000300a00 */
[----:B------:R1:W-:Y:S01]  /*452d0*/  STL.64 [R1+0x740], R6 ;  /* 0x0007400601007387 */ /* 0x0003e20000100a00 */
[----:B------:R-:W-:-:S03]  /*452e0*/  IMAD.WIDE R218, R5, 0x4, R246 ;  /* 0x0000000405da7825 */ /* 0x000fc600078e02f6 */
[----:B------:R-:W4:Y:S01]  /*452f0*/  LDL.LU.64 R246, [R1+0x1d90] ;  /* 0x001d900001f67983 */ /* 0x000f220000300a00 */
[----:B------:R-:W-:-:S03]  /*45300*/  IMAD.WIDE R62, R5, 0x4, R2 ;  /* 0x00000004053e7825 */ /* 0x000fc600078e0202 */
[----:B------:R-:W4:Y:S04]  /*45310*/  LDL.LU.64 R2, [R1+0x1d88] ;  /* 0x001d880001027983 */ /* 0x000f280000300a00 */
[----:B------:R-:W-:Y:S04]  /*45320*/  STL.64 [R1+0x738], R76 ;  /* 0x0007384c01007387 */ /* 0x000fe80000100a00 */
[----:B------:R-:W-:Y:S01]  /*45330*/  STL.64 [R1+0x3168], R76 ;  /* 0x0031684c01007387 */ /* 0x000fe20000100a00 */
[----:B------:R-:W-:-:S04]  /*45340*/  IMAD.WIDE R174, R5, 0x4, R22 ;  /* 0x0000000405ae7825 */ /* 0x000fc800078e0216 */
[C---:B-1----:R-:W-:Y:S02]  /*45350*/  IMAD.WIDE R6, R5.reuse, 0x4, R158 ;  /* 0x0000000405067825 */ /* 0x042fe400078e029e */
[----:B------:R-:W4:Y:S04]  /*45360*/  LDL.LU.64 R158, [R1+0x1d80] ;  /* 0x001d8000019e7983 */ /* 0x000f280000300a00 */
[----:B------:R-:W-:Y:S04]  /*45370*/  STL.64 [R1+0x730], R174 ;  /* 0x000730ae01007387 */ /* 0x000fe80000100a00 */
[----:B------:R1:W-:Y:S04]  /*45380*/  STL.64 [R1+0x718], R6 ;  /* 0x0007180601007387 */ /* 0x0003e80000100a00 */
[----:B------:R-:W-:Y:S04]  /*45390*/  STL.64 [R1+0x3170], R174 ;  /* 0x003170ae01007387 */ /* 0x000fe80000100a00 */
[----:B------:R-:W-:Y:S01]  /*453a0*/  STL.64 [R1+0x728], R218 ;  /* 0x000728da01007387 */ /* 0x000fe20000100a00 */
[----:B-1----:R-:W-:-:S03]  /*453b0*/  IMAD.WIDE R6, R5, 0x4, R20 ;  /* 0x0000000405067825 */ /* 0x002fc600078e0214 */
        /* <DEDUP_REMOVED lines=9> */
[----:B------:R-:W4:Y:S01]  /*45450*/  LDL.LU.64 R20, [R1+0x1d68] ;  /* 0x001d680001147983 */ /* 0x000f220000300a00 */
[----:B------:R-:W-:-:S03]  /*45460*/  IMAD.WIDE R112, R5, 0x4, R16 ;  /* 0x0000000405707825 */ /* 0x000fc600078e0210 */
[----:B------:R-:W4:Y:S04]  /*45470*/  LDL.LU.64 R240, [R1+0x1d60] ;  /* 0x001d600001f07983 */ /* 0x000f280000300a00 */
[----:B------:R3:W-:Y:S01]  /*45480*/  STL.64 [R1+0x700], R6 ;  /* 0x0007000601007387 */ /* 0x0007e20000100a00 */
[----:B------:R-:W-:-:S04]  /*45490*/  IMAD.WIDE R164, R5, 0x4, R12 ;  /* 0x0000000405a47825 */ /* 0x000fc800078e020c */
[C---:B--2---:R-:W-:Y:S02]  /*454a0*/  IMAD.WIDE R220, R5.reuse, 0x4, R154 ;  /* 0x0000000405dc7825 */ /* 0x044fe400078e029a */
[----:B------:R-:W2:Y:S02]  /*454b0*/  LDL.LU.64 R154, [R1+0x1d58] ;  /* 0x001d5800019a7983 */ /* 0x000ea40000300a00 */
[C---:B------:R-:W-:Y:S02]  /*454c0*/  IMAD.WIDE R68, R5.reuse, 0x4, R248 ;  /* 0x0000000405447825 */ /* 0x040fe400078e02f8 */
[----:B------:R-:W2:Y:S04]  /*454d0*/  LDL.LU.64 R248, [R1+0x1d50] ;  /* 0x001d500001f87983 */ /* 0x000ea80000300a00 */
[----:B------:R-:W-:Y:S04]  /*454e0*/  STL.64 [R1+0x6f8], R112 ;  /* 0x0006f87001007387 */ /* 0x000fe80000100a00 */
[----:B------:R-:W-:Y:S01]  /*454f0*/  STL.64 [R1+0x3188], R112 ;  /* 0x0031887001007387 */ /* 0x000fe20000100a00 */
[----:B---3--:R-:W-:-:S03]  /*45500*/  IMAD.WIDE R6, R5, 0x4, R156 ;  /* 0x0000000405067825 */ /* 0x008fc600078e029c */
[----:B------:R-:W3:Y:S04]  /*45510*/  LDL.LU.64 R156, [R1+0x1d48] ;  /* 0x001d4800019c7983 */ /* 0x000ee80000300a00 */
[----:B------:R-:W-:Y:S04]  /*45520*/  STL.64 [R1+0x6f0], R164 ;  /* 0x0006f0a401007387 */ /* 0x000fe80000100a00 */
[----:B------:R1:W-:Y:S04]  /*45530*/  STL.64 [R1+0x6d8], R6 ;  /* 0x0006d80601007387 */ /* 0x0003e80000100a00 */
[----:B------:R-:W-:Y:S01]  /*45540*/  STL.64 [R1+0x3190], R164 ;  /* 0x003190a401007387 */ /* 0x000fe20000100a00 */
[----:B----4-:R-:W-:-:S03]  /*45550*/  IMAD.WIDE R110, R5, 0x4, R2 ;  /* 0x00000004056e7825 */ /* 0x010fc600078e0202 */
[----:B------:R-:W-:Y:S01]  /*45560*/  STL.64 [R1+0x6e8], R220 ;  /* 0x0006e8dc01007387 */ /* 0x000fe20000100a00 */
[----:B-1----:R-:W-:-:S03]  /*45570*/  IMAD.WIDE R6, R5, 0x4, R246 ;  /* 0x0000000405067825 */ /* 0x002fc600078e02f6 */
[----:B------:R-:W-:Y:S04]  /*45580*/  STL.64 [R1+0x3198], R220 ;  /* 0x003198dc01007387 */ /* 0x000fe80000100a00 */
[----:B------:R1:W-:Y:S04]  /*45590*/  STL.64 [R1+0x6d0], R6 ;  /* 0x0006d00601007387 */ /* 0x0003e80000100a00 */
[----:B------:R-:W4:Y:S04]  /*455a0*/  LDL.LU.64 R2, [R1+0x1d40] ;  /* 0x001d400001027983 */ /* 0x000f280000300a00 */
[----:B------:R-:W-:Y:S04]  /*455b0*/  STL.64 [R1+0x6e0], R68 ;  /* 0x0006e04401007387 */ /* 0x000fe80000100a00 */
[----:B------:R-:W-:Y:S01]  /*455c0*/  STL.64 [R1+0x31a0], R68 ;  /* 0x0031a04401007387 */ /* 0x000fe20000100a00 */
[----:B-1----:R-:W-:-:S03]  /*455d0*/  IMAD.WIDE R6, R5, 0x4, R158 ;  /* 0x0000000405067825 */ /* 0x002fc600078e029e */
[----:B------:R-:W4:Y:S04]  /*455e0*/  LDL.LU.64 R158, [R1+0x1d38] ;  /* 0x001d3800019e7983 */ /* 0x000f280000300a00 */
[----:B------:R-:W4:Y:S04]  /*455f0*/  LDL.LU.64 R16, [R1+0x1d30] ;  /* 0x001d300001107983 */ /* 0x000f280000300a00 */
[----:B------:R2:W-:Y:S04]  /*45600*/  STL.64 [R1+0x6c0], R6 ;  /* 0x0006c00601007387 */ /* 0x0005e80000100a00 */
        /* <DEDUP_REMOVED lines=9> */
[----:B------:R-:W-:Y:S01]  /*456a0*/  STL.64 [R1+0x6b8], R182 ;  /* 0x0006b8b601007387 */ /* 0x000fe20000100a00 */
[----:B------:R-:W-:-:S03]  /*456b0*/  IMAD.WIDE R222, R5, 0x4, R20 ;  /* 0x0000000405de7825 */ /* 0x000fc600078e0214 */
        /* <DEDUP_REMOVED lines=8> */
[----:B------:R-:W-:Y:S01]  /*45740*/  STL.64 [R1+0x31b8], R222 ;  /* 0x0031b8de01007387 */ /* 0x000fe20000100a00 */
[----:B---3--:R-:W-:-:S03]  /*45750*/  IMAD.WIDE R70, R5, 0x4, R156 ;  /* 0x0000000405467825 */ /* 0x008fc600078e029c */
[----:B------:R4:W-:Y:S04]  /*45760*/  STL.64 [R1+0x690], R6 ;  /* 0x0006900601007387 */ /* 0x0009e80000100a00 */
[----:B------:R-:W3:Y:S04]  /*45770*/  LDL.LU.64 R156, [R1+0x1d00] ;  /* 0x001d0000019c7983 */ /* 0x000ee80000300a00 */
[----:B------:R-:W3:Y:S04]  /*45780*/  LDL.LU.64 R20, [R1+0x1cf8] ;  /* 0x001cf80001147983 */ /* 0x000ee80000300a00 */
        /* <DEDUP_REMOVED lines=8> */
[----:B------:R-:W-:-:S03]  /*45810*/  IMAD.WIDE R10, R5, 0x4, R158 ;  /* 0x00000004050a7825 */ /* 0x000fc600078e029e */
[----:B------:R-:W4:Y:S01]  /*45820*/  LDL.LU.64 R158, [R1+0x1ce0] ;  /* 0x001ce000019e7983 */ /* 0x000f220000300a00 */
[----:B------:R-:W-:-:S03]  /*45830*/  IMAD.WIDE R224, R5, 0x4, R12 ;  /* 0x0000000405e07825 */ /* 0x000fc600078e020c */
[----:B------:R-:W4:Y:S01]  /*45840*/  LDL.LU.64 R12, [R1+0x1cd8] ;  /* 0x001cd800010c7983 */ /* 0x000f220000300a00 */
[----:B------:R-:W-:-:S03]  /*45850*/  IMAD.WIDE R56, R5, 0x4, R246 ;  /* 0x0000000405387825 */ /* 0x000fc600078e02f6 */
[----:B------:R-:W-:Y:S04]  /*45860*/  STL.64 [R1+0x678], R10 ;  /* 0x0006780a01007387 */ /* 0x000fe80000100a00 */
[----:B------:R-:W-:Y:S04]  /*45870*/  STL.64 [R1+0x31c8], R10 ;  /* 0x0031c80a01007387 */ /* 0x000fe80000100a00 */
[----:B------:R-:W4:Y:S01]  /*45880*/  LDL.LU.64 R246, [R1+0x1cd0] ;  /* 0x001cd00001f67983 */ /* 0x000f220000300a00 */
[----:B-1----:R-:W-:-:S03]  /*45890*/  IMAD.WIDE R6, R5, 0x4, R152 ;  /* 0x0000000405067825 */ /* 0x002fc600078e0298 */
[----:B------:R-:W4:Y:S01]  /*458a0*/  LDL.LU.64 R152, [R1+0x1cc8] ;  /* 0x001cc80001987983 */ /* 0x000f220000300a00 */
[----:B------:R-:W-:-:S03]  /*458b0*/  IMAD.WIDE R168, R5, 0x4, R16 ;  /* 0x0000000405a87825 */ /* 0x000fc600078e0210 */
[----:B------:R2:W-:Y:S04]  /*458c0*/  STL.64 [R1+0x658], R6 ;  /* 0x0006580601007387 */ /* 0x0005e80000100a00 */
[----:B------:R-:W-:Y:S04]  /*458d0*/  STL.64 [R1+0x670], R168 ;  /* 0x000670a801007387 */ /* 0x000fe80000100a00 */
[----:B------:R-:W-:Y:S04]  /*458e0*/  STL.64 [R1+0x31d0], R168 ;  /* 0x0031d0a801007387 */ /* 0x000fe80000100a00 */
[----:B------:R-:W-:Y:S01]  /*458f0*/  STL.64 [R1+0x668], R224 ;  /* 0x000668e001007387 */ /* 0x000fe20000100a00 */
[----:B------:R-:W-:-:S03]  /*45900*/  IMAD.WIDE R110, R5, 0x4, R240 ;  /* 0x00000004056e7825 */ /* 0x000fc600078e02f0 */
[----:B------:R-:W-:Y:S04]  /*45910*/  STL.64 [R1+0x31d8], R224 ;  /* 0x0031d8e001007387 */ /* 0x000fe80000100a00 */
[----:B------:R-:W4:Y:S01]  /*45920*/  LDL.LU.64 R240, [R1+0x1cc0] ;  /* 0x001cc00001f07983 */ /* 0x000f220000300a00 */
[----:B--2---:R-:W-:-:S03]  /*45930*/  IMAD.WIDE R6, R5, 0x4, R154 ;  /* 0x0000000405067825 */ /* 0x004fc600078e029a */
[----:B------:R-:W2:Y:S04]  /*45940*/  LDL.LU.64 R154, [R1+0x1cb8] ;  /* 0x001cb800019a7983 */ /* 0x000ea80000300a00 */
[----:B------:R-:W-:Y:S04]  /*45950*/  STL.64 [R1+0x648], R6 ;  /* 0x0006480601007387 */ /* 0x000fe80000100a00 */
[----:B------:R-:W-:Y:S04]  /*45960*/  STL.64 [R1+0x650], R110 ;  /* 0x0006506e01007387 */ /* 0x000fe80000100a00 */
[----:B------:R-:W-:Y:S04]  /*45970*/  STL.64 [R1+0x3378], R110 ;  /* 0x0033786e01007387 */ /* 0x000fe80000100a00 */
[----:B------:R-:W-:Y:S04]  /*45980*/  STL.64 [R1+0x660], R56 ;  /* 0x0006603801007387 */ /* 0x000fe80000100a00 */
[----:B------:R3:W-:Y:S02]  /*45990*/  STL.64 [R1+0x31e0], R56 ;  /* 0x0031e03801007387 */ /* 0x0007e40000100a00 */
[----:B---3--:R-:W-:-:S02]  /*459a0*/  IMAD.WIDE R56, R5, 0x4, R156 ;  /* 0x0000000405387825 */ /* 0x008fc400078e029c */
[----:B------:R-:W3:Y:S02]  /*459b0*/  LDL.LU.64 R156, [R1+0x1cb0] ;  /* 0x001cb000019c7983 */ /* 0x000ee40000300a00 */
[C---:B------:R-:W-:Y:S02]  /*459c0*/  IMAD.WIDE R166, R5.reuse, 0x4, R248 ;  /* 0x0000000405a67825 */ /* 0x040fe400078e02f8 */
[----:B------:R-:W3:Y:S02]  /*459d0*/  LDL.LU.64 R248, [R1+0x1ca8] ;  /* 0x001ca80001f87983 */ /* 0x000ee40000300a00 */
[----:B------:R-:W-:-:S04]  /*459e0*/  IMAD.WIDE R242, R5, 0x4, R20 ;  /* 0x0000000405f27825 */ /* 0x000fc800078e0214 */
[C---:B----4-:R-:W-:Y:S02]  /*459f0*/  IMAD.WIDE R226, R5.reuse, 0x4, R2 ;  /* 0x0000000405e27825 */ /* 0x050fe400078e0202 */
        /* <DEDUP_REMOVED lines=12> */
[----:B------:R1:W-:Y:S04]  /*45ac0*/  STL.64 [R1+0x31f8], R166 ;  /* 0x0031f8a601007387 */ /* 0x0003e80000100a00 */
[----:B------:R-:W-:Y:S04]  /*45ad0*/  STL.64 [R1+0x628], R226 ;  /* 0x000628e201007387 */ /* 0x000fe80000100a00 */
[----:B------:R-:W-:Y:S04]  /*45ae0*/  STL.64 [R1+0x3200], R226 ;  /* 0x003200e201007387 */ /* 0x000fe80000100a00 */
[----:B------:R-:W4:Y:S01]  /*45af0*/  LDL.LU.64 R246, [R1+0x1c88] ;  /* 0x001c880001f67983 */ /* 0x000f220000300a00 */
[----:B-1----:R-:W-:-:S03]  /*45b00*/  IMAD.WIDE R166, R5, 0x4, R152 ;  /* 0x0000000405a67825 */ /* 0x002fc600078e0298 */
[----:B------:R-:W4:Y:S04]  /*45b10*/  LDL.LU.64 R152, [R1+0x1c80] ;  /* 0x001c800001987983 */ /* 0x000f280000300a00 */
[----:B------:R-:W-:Y:S04]  /*45b20*/  STL.64 [R1+0x610], R70 ;  /* 0x0006104601007387 */ /* 0x000fe80000100a00 */
[----:B------:R1:W-:Y:S04]  /*45b30*/  STL.64 [R1+0x3380], R70 ;  /* 0x0033804601007387 */ /* 0x0003e80000100a00 */
[----:B------:R-:W-:Y:S04]  /*45b40*/  STL.64 [R1+0x620], R60 ;  /* 0x0006203c01007387 */ /* 0x000fe80000100a00 */
[----:B------:R-:W-:Y:S04]  /*45b50*/  STL.64 [R1+0x3208], R60 ;  /* 0x0032083c01007387 */ /* 0x000fe80000100a00 */
[----:B------:R-:W-:Y:S01]  /*45b60*/  STL.64 [R1+0x608], R166 ;  /* 0x000608a601007387 */ /* 0x000fe20000100a00 */
[----:B------:R-:W-:-:S03]  /*45b70*/  IMAD.WIDE R224, R5, 0x4, R240 ;  /* 0x0000000405e07825 */ /* 0x000fc600078e02f0 */
[----:B------:R-:W-:Y:S01]  /*45b80*/  STL.64 [R1+0x32d0], R166 ;  /* 0x0032d0a601007387 */ /* 0x000fe20000100a00 */
[----:B--2---:R-:W-:-:S03]  /*45b90*/  IMAD.WIDE R18, R5, 0x4, R154 ;  /* 0x0000000405127825 */ /* 0x004fc600078e029a */
[----:B------:R-:W2:Y:S04]  /*45ba0*/  LDL.LU.64 R154, [R1+0x1c78] ;  /* 0x001c7800019a7983 */ /* 0x000ea80000300a00 */
[----:B------:R-:W2:Y:S01]  /*45bb0*/  LDL.LU.64 R240, [R1+0x1c70] ;  /* 0x001c700001f07983 */ /* 0x000ea20000300a00 */
[----:B---3--:R-:W-:-:S03]  /*45bc0*/  IMAD.WIDE R148, R5, 0x4, R156 ;  /* 0x0000000405947825 */ /* 0x008fc600078e029c */
[----:B------:R-:W3:Y:S01]  /*45bd0*/  LDL.LU.64 R156, [R1+0x1c68] ;  /* 0x001c6800019c7983 */ /* 0x000ee20000300a00 */
[----:B------:R-:W-:-:S03]  /*45be0*/  IMAD.WIDE R228, R5, 0x4, R248 ;  /* 0x0000000405e47825 */ /* 0x000fc600078e02f8 */
[----:B------:R-:W3:Y:S04]  /*45bf0*/  LDL.LU.64 R248, [R1+0x1c60] ;  /* 0x001c600001f87983 */ /* 0x000ee80000300a00 */
[----:B------:R-:W-:Y:S04]  /*45c00*/  STL.64 [R1+0x600], R224 ;  /* 0x000600e001007387 */ /* 0x000fe80000100a00 */
[----:B------:R-:W-:Y:S01]  /*45c10*/  STL.64 [R1+0x3218], R224 ;  /* 0x003218e001007387 */ /* 0x000fe20000100a00 */
[----:B----4-:R-:W-:-:S03]  /*45c20*/  IMAD.WIDE R54, R5, 0x4, R2 ;  /* 0x0000000405367825 */ /* 0x010fc600078e0202 */
[----:B------:R-:W1:Y:S04]  /*45c30*/  LDL.LU.64 R2, [R1+0x1c58] ;  /* 0x001c580001027983 */ /* 0x000e680000300a00 */
        /* <DEDUP_REMOVED lines=8> */
[----:B------:R-:W-:Y:S04]  /*45cc0*/  STL.64 [R1+0x3400], R110 ;  /* 0x0034006e01007387 */ /* 0x000fe80000100a00 */
[----:B------:R4:W-:Y:S04]  /*45cd0*/  STL.64 [R1+0x5d0], R6 ;  /* 0x0005d00601007387 */ /* 0x0009e80000100a00 */
[----:B------:R-:W-:Y:S04]  /*45ce0*/  STL.64 [R1+0x5e8], R228 ;  /* 0x0005e8e401007387 */ /* 0x000fe80000100a00 */
[----:B------:R-:W-:Y:S01]  /*45cf0*/  STL.64 [R1+0x3230], R228 ;  /* 0x003230e401007387 */ /* 0x000fe20000100a00 */
[----:B------:R-:W-:-:S03]  /*45d00*/  IMAD.WIDE R56, R5, 0x4, R246 ;  /* 0x0000000405387825 */ /* 0x000fc600078e02f6 */
[----:B------:R-:W4:Y:S04]  /*45d10*/  LDL.LU.64 R246, [R1+0x1c48] ;  /* 0x001c480001f67983 */ /* 0x000f280000300a00 */
[----:B------:R-:W-:Y:S01]  /*45d20*/  STL.64 [R1+0x5e0], R54 ;  /* 0x0005e03601007387 */ /* 0x000fe20000100a00 */
[----:B------:R-:W-:-:S03]  /*45d30*/  IMAD.WIDE R168, R5, 0x4, R152 ;  /* 0x0000000405a87825 */ /* 0x000fc600078e0298 */
[----:B------:R-:W-:Y:S04]  /*45d40*/  STL.64 [R1+0x3238], R54 ;  /* 0x0032383601007387 */ /* 0x000fe80000100a00 */
[----:B------:R-:W4:Y:S04]  /*45d50*/  LDL.LU.64 R22, [R1+0x1c40] ;  /* 0x001c400001167983 */ /* 0x000f280000300a00 */
[----:B------:R-:W4:Y:S04]  /*45d60*/  LDL.LU.64 R16, [R1+0x1c38] ;  /* 0x001c380001107983 */ /* 0x000f280000300a00 */
[----:B------:R-:W4:Y:S04]  /*45d70*/  LDL.LU.64 R152, [R1+0x1c30] ;  /* 0x001c300001987983 */ /* 0x000f280000300a00 */
[----:B------:R-:W-:Y:S04]  /*45d80*/  STL.64 [R1+0x5c8], R56 ;  /* 0x0005c83801007387 */ /* 0x000fe80000100a00 */
[----:B------:R-:W-:Y:S01]  /*45d90*/  STL.64 [R1+0x32d8], R56 ;  /* 0x0032d83801007387 */ /* 0x000fe20000100a00 */
[----:B--2---:R-:W-:-:S03]  /*45da0*/  IMAD.WIDE R8, R5, 0x4, R154 ;  /* 0x0000000405087825 */ /* 0x004fc600078e029a */
[----:B------:R-:W2:Y:S01]  /*45db0*/  LDL.LU.64 R154, [R1+0x1c28] ;  /* 0x001c2800019a7983 */ /* 0x000ea20000300a00 */
[----:B------:R-:W-:-:S04]  /*45dc0*/  IMAD.WIDE R162, R5, 0x4, R240 ;  /* 0x0000000405a27825 */ /* 0x000fc800078e02f0 */
[C---:B---3--:R-:W-:Y:S02]  /*45dd0*/  IMAD.WIDE R230, R5.reuse, 0x4, R156 ;  /* 0x0000000405e67825 */ /* 0x048fe400078e029c */
[----:B------:R-:W3:Y:S04]  /*45de0*/  LDL.LU.64 R156, [R1+0x1c20] ;  /* 0x001c2000019c7983 */ /* 0x000ee80000300a00 */
[----:B------:R-:W-:Y:S04]  /*45df0*/  STL.64 [R1+0x5c0], R168 ;  /* 0x0005c0a801007387 */ /* 0x000fe80000100a00 */
[----:B------:R-:W-:Y:S04]  /*45e00*/  STL.64 [R1+0x3240], R168 ;  /* 0x003240a801007387 */ /* 0x000fe80000100a00 */
[----:B------:R-:W3:Y:S04]  /*45e10*/  LDL.LU.64 R20, [R1+0x1c18] ;  /* 0x001c180001147983 */ /* 0x000ee80000300a00 */
[----:B------:R-:W-:Y:S01]  /*45e20*/  STL.64 [R1+0x5b8], R8 ;  /* 0x0005b80801007387 */ /* 0x000fe20000100a00 */
[----:B-1----:R-:W-:-:S03]  /*45e30*/  IMAD.WIDE R70, R5, 0x4, R2 ;  /* 0x0000000405467825 */ /* 0x002fc600078e0202 */
[----:B------:R-:W-:Y:S04]  /*45e40*/  STL.64 [R1+0x3248], R8 ;  /* 0x0032480801007387 */ /* 0x000fe80000100a00 */
[----:B------:R-:W3:Y:S04]  /*45e50*/  LDL.LU.64 R2, [R1+0x1c10] ;  /* 0x001c100001027983 */ /* 0x000ee80000300a00 */
[----:B------:R-:W-:Y:S04]  /*45e60*/  STL.64 [R1+0x5b0], R162 ;  /* 0x0005b0a201007387 */ /* 0x000fe80000100a00 */
[----:B------:R-:W-:Y:S04]  /*45e70*/  STL.64 [R1+0x3250], R162 ;  /* 0x003250a201007387 */ /* 0x000fe80000100a00 */
[----:B------:R-:W3:Y:S01]  /*45e80*/  LDL.LU.64 R12, [R1+0x1c08] ;  /* 0x001c0800010c7983 */ /* 0x000ee20000300a00 */
[----:B----4-:R-:W-:-:S03]  /*45e90*/  IMAD.WIDE R6, R5, 0x4, R158 ;  /* 0x0000000405067825 */ /* 0x010fc600078e029e */
[----:B------:R-:W4:Y:S04]  /*45ea0*/  LDL.LU.64 R158, [R1+0x1c00] ;  /* 0x001c0000019e7983 */ /* 0x000f280000300a00 */
[----:B------:R1:W-:Y:S01]  /*45eb0*/  STL.64 [R1+0x590], R6 ;  /* 0x0005900601007387 */ /* 0x0003e20000100a00 */
[----:B------:R-:W-:-:S03]  /*45ec0*/  IMAD.WIDE R50, R5, 0x4, R248 ;  /* 0x0000000405327825 */ /* 0x000fc600078e02f8 */
[----:B------:R-:W-:Y:S04]  /*45ed0*/  STL.64 [R1+0x598], R70 ;  /* 0x0005984601007387 */ /* 0x000fe80000100a00 */
[----:B------:R-:W-:Y:S04]  /*45ee0*/  STL.64 [R1+0x3408], R70 ;  /* 0x0034084601007387 */ /* 0x000fe80000100a00 */
[----:B------:R-:W-:Y:S04]  /*45ef0*/  STL.64 [R1+0x5a8], R230 ;  /* 0x0005a8e601007387 */ /* 0x000fe80000100a00 */
[----:B------:R-:W-:Y:S04]  /*45f00*/  STL.64 [R1+0x3258], R230 ;  /* 0x003258e601007387 */ /* 0x000fe80000100a00 */
[----:B------:R-:W4:Y:S04]  /*45f10*/  LDL.LU.64 R240, [R1+0x1bf8] ;  /* 0x001bf80001f07983 */ /* 0x000f280000300a00 */
[----:B------:R-:W4:Y:S01]  /*45f20*/  LDL.LU.64 R248, [R1+0x1bf0] ;  /* 0x001bf00001f87983 */ /* 0x000f220000300a00 */
[----:B-1----:R-:W-:-:S05]  /*45f30*/  IMAD.WIDE R6, R5, 0x4, R246 ;  /* 0x0000000405067825 */ /* 0x002fca00078e02f6 */
[----:B------:R1:W-:Y:S04]  /*45f40*/  STL.64 [R1+0x588], R6 ;  /* 0x0005880601007387 */ /* 0x0003e80000100a00 */
[----:B------:R-:W4:Y:S04]  /*45f50*/  LDL.LU.64 R246, [R1+0x1be8] ;  /* 0x001be80001f67983 */ /* 0x000f280000300a00 */
[----:B------:R-:W-:Y:S04]  /*45f60*/  STL.64 [R1+0x5a0], R50 ;  /* 0x0005a03201007387 */ /* 0x000fe80000100a00 */
[----:B------:R-:W-:Y:S01]  /*45f70*/  STL.64 [R1+0x3260], R50 ;  /* 0x0032603201007387 */ /* 0x000fe20000100a00 */
[----:B------:R-:W-:-:S03]  /*45f80*/  IMAD.WIDE R160, R5, 0x4, R152 ;  /* 0x0000000405a07825 */ /* 0x000fc600078e0298 */
[----:B------:R-:W4:Y:S01]  /*45f90*/  LDL.LU.64 R152, [R1+0x1be0] ;  /* 0x001be00001987983 */ /* 0x000f220000300a00 */
[----:B------:R-:W-:-:S04]  /*45fa0*/  IMAD.WIDE R10, R5, 0x4, R22 ;  /* 0x00000004050a7825 */ /* 0x000fc800078e0216 */
[----:B------:R-:W-:-:S04]  /*45fb0*/  IMAD.WIDE R28, R5, 0x4, R16 ;  /* 0x00000004051c7825 */ /* 0x000fc800078e0210 */
[C---:B--2---:R-:W-:Y:S02]  /*45fc0*/  IMAD.WIDE R232, R5.reuse, 0x4, R154 ;  /* 0x0000000405e87825 */ /* 0x044fe400078e029a */
[----:B------:R-:W2:Y:S04]  /*45fd0*/  LDL.LU.64 R154, [R1+0x1bd8] ;  /* 0x001bd800019a7983 */ /* 0x000ea80000300a00 */
[----:B------:R-:W-:Y:S04]  /*45fe0*/  STL.64 [R1+0x580], R10 ;  /* 0x0005800a01007387 */ /* 0x000fe80000100a00 */
[----:B------:R-:W-:Y:S01]  /*45ff0*/  STL.64 [R1+0x3268], R10 ;  /* 0x0032680a01007387 */ /* 0x000fe20000100a00 */
[----:B---3--:R-:W-:-:S03]  /*46000*/  IMAD.WIDE R48, R5, 0x4, R156 ;  /* 0x0000000405307825 */ /* 0x008fc600078e029c */
[----:B------:R-:W3:Y:S04]  /*46010*/  LDL.LU.64 R156, [R1+0x1bd0] ;  /* 0x001bd000019c7983 */ /* 0x000ee80000300a00 */
[----:B------:R-:W-:Y:S04]  /*46020*/  STL.64 [R1+0x578], R28 ;  /* 0x0005781c01007387 */ /* 0x000fe80000100a00 */
[----:B------:R-:W-:Y:S01]  /*46030*/  STL.64 [R1+0x3270], R28 ;  /* 0x0032701c01007387 */ /* 0x000fe20000100a00 */
[----:B------:R-:W-:-:S03]  /*46040*/  IMAD.WIDE R60, R5, 0x4, R20 ;  /* 0x00000004053c7825 */ /* 0x000fc600078e0214 */
[----:B------:R-:W-:Y:S04]  /*46050*/  STL.64 [R1+0x570], R160 ;  /* 0x000570a001007387 */ /* 0x000fe80000100a00 */
[----:B------:R-:W-:Y:S01]  /*46060*/  STL.64 [R1+0x3278], R160 ;  /* 0x003278a001007387 */ /* 0x000fe20000100a00 */
[----:B-1----:R-:W-:-:S03]  /*46070*/  IMAD.WIDE R6, R5, 0x4, R2 ;  /* 0x0000000405067825 */ /* 0x002fc600078e0202 */
[----:B------:R-:W3:Y:S04]  /*46080*/  LDL.LU.64 R2, [R1+0x1bc8] ;  /* 0x001bc80001027983 */ /* 0x000ee80000300a00 */
[----:B------:R-:W-:Y:S04]  /*46090*/  STL.64 [R1+0x558], R60 ;  /* 0x0005583c01007387 */ /* 0x000fe80000100a00 */
[----:B------:R1:W-:Y:S04]  /*460a0*/  STL.64 [R1+0x550], R6 ;  /* 0x0005500601007387 */ /* 0x0003e80000100a00 */
[----:B------:R-:W-:Y:S04]  /*460b0*/  STL.64 [R1+0x3410], R60 ;  /* 0x0034103c01007387 */ /* 0x000fe80000100a00 */
[----:B------:R-:W-:Y:S01]  /*460c0*/  STL.64 [R1+0x568], R232 ;  /* 0x000568e801007387 */ /* 0x000fe20000100a00 */
[----:B-1----:R-:W-:-:S03]  /*460d0*/  IMAD.WIDE R6, R5, 0x4, R12 ;  /* 0x0000000405067825 */ /* 0x002fc600078e020c */
[----:B------:R-:W-:Y:S04]  /*460e0*/  STL.64 [R1+0x3280], R232 ;  /* 0x003280e801007387 */ /* 0x000fe80000100a00 */
[----:B------:R-:W-:Y:S01]  /*460f0*/  STL.64 [R1+0x560], R48 ;  /* 0x0005603001007387 */ /* 0x000fe20000100a00 */
[----:B----4-:R-:W-:-:S03]  /*46100*/  IMAD.WIDE R58, R5, 0x4, R158 ;  /* 0x00000004053a7825 */ /* 0x010fc600078e029e */
[----:B------:R-:W-:Y:S04]  /*46110*/  STL.64 [R1+0x3288], R48 ;  /* 0x0032883001007387 */ /* 0x000fe80000100a00 */
[----:B------:R-:W-:Y:S04]  /*46120*/  STL.64 [R1+0x548], R6 ;  /* 0x0005480601007387 */ /* 0x000fe80000100a00 */
[----:B------:R-:W4:Y:S01]  /*46130*/  LDL.LU.64 R20, [R1+0x1bc0] ;  /* 0x001bc00001147983 */ /* 0x000f220000300a00 */
[----:B------:R-:W-:-:S03]  /*46140*/  IMAD.WIDE R14, R5, 0x4, R240 ;  /* 0x00000004050e7825 */ /* 0x000fc600078e02f0 */
[----:B------:R-:W4:Y:S01]  /*46150*/  LDL.LU.64 R158, [R1+0x1bb8] ;  /* 0x001bb800019e7983 */ /* 0x000f220000300a00 */
[----:B------:R-:W-:-:S03]  /*46160*/  IMAD.WIDE R150, R5, 0x4, R248 ;  /* 0x0000000405967825 */ /* 0x000fc600078e02f8 */
[----:B------:R-:W4:Y:S04]  /*46170*/  LDL.LU.64 R240, [R1+0x1bb0] ;  /* 0x001bb00001f07983 */ /* 0x000f280000300a00 */
[----:B------:R-:W4:Y:S04]  /*46180*/  LDL.LU.64 R248, [R1+0x1ba8] ;  /* 0x001ba80001f87983 */ /* 0x000f280000300a00 */
[----:B------:R-:W-:Y:S04]  /*46190*/  STL.64 [R1+0x540], R58 ;  /* 0x0005403a01007387 */ /* 0x000fe80000100a00 */
[----:B------:R-:W-:Y:S01]  /*461a0*/  STL.64 [R1+0x3290], R58 ;  /* 0x0032903a01007387 */ /* 0x000fe20000100a00 */
[----:B------:R-:W-:-:S03]  /*461b0*/  IMAD.WIDE R46, R5, 0x4, R152 ;  /* 0x00000004052e7825 */ /* 0x000fc600078e0298 */
[----:B------:R-:W4:Y:S01]  /*461c0*/  LDL.LU.64 R152, [R1+0x1ba0] ;  /* 0x001ba00001987983 */ /* 0x000f220000300a00 */
[----:B------:R-:W-:-:S03]  /*461d0*/  IMAD.WIDE R234, R5, 0x4, R246 ;  /* 0x0000000405ea7825 */ /* 0x000fc600078e02f6 */
[----:B------:R-:W-:Y:S04]  /*461e0*/  STL.64 [R1+0x538], R14 ;  /* 0x0005380e01007387 */ /* 0x000fe80000100a00 */
[----:B------:R-:W-:Y:S04]  /*461f0*/  STL.64 [R1+0x3298], R14 ;  /* 0x0032980e01007387 */ /* 0x000fe80000100a00 */
        /* <DEDUP_REMOVED lines=8> */
[----:B------:R1:W-:Y:S04]  /*46280*/  STL.64 [R1+0x32a8], R234 ;  /* 0x0032a8ea01007387 */ /* 0x0003e80000100a00 */
[----:B------:R-:W2:Y:S01]  /*46290*/  LDL.LU.64 R12, [R1+0x1b88] ;  /* 0x001b8800010c7983 */ /* 0x000ea20000300a00 */
[----:B---3--:R-:W-:-:S03]  /*462a0*/  IMAD.WIDE R242, R5, 0x4, R156 ;  /* 0x0000000405f27825 */ /* 0x008fc600078e029c */
[----:B------:R-:W3:Y:S01]  /*462b0*/  LDL.LU.64 R156, [R1+0x1b80] ;  /* 0x001b8000019c7983 */ /* 0x000ee20000300a00 */
[----:B-1----:R-:W-:-:S03]  /*462c0*/  IMAD.WIDE R234, R5, 0x4, R2 ;  /* 0x0000000405ea7825 */ /* 0x002fc600078e0202 */
[----:B------:R-:W3:Y:S04]  /*462d0*/  LDL.LU.64 R2, [R1+0x1b78] ;  /* 0x001b780001027983 */ /* 0x000ee80000300a00 */
[----:B------:R-:W-:Y:S04]  /*462e0*/  STL.64 [R1+0x510], R242 ;  /* 0x000510f201007387 */ /* 0x000fe80000100a00 */
[----:B------:R-:W-:Y:S04]  /*462f0*/  STL.64 [R1+0x3360], R242 ;  /* 0x003360f201007387 */ /* 0x000fe80000100a00 */
[----:B------:R-:W-:Y:S04]  /*46300*/  STL.64 [R1+0x520], R46 ;  /* 0x0005202e01007387 */ /* 0x000fe80000100a00 */
[----:B------:R-:W-:Y:S01]  /*46310*/  STL.64 [R1+0x32b0], R46 ;  /* 0x0032b02e01007387 */ /* 0x000fe20000100a00 */
[----:B----4-:R-:W-:-:S03]  /*46320*/  IMAD.WIDE R222, R5, 0x4, R20 ;  /* 0x0000000405de7825 */ /* 0x010fc600078e0214 */
[----:B------:R-:W4:Y:S01]  /*46330*/  LDL.LU.64 R20, [R1+0x1b70] ;  /* 0x001b700001147983 */ /* 0x000f220000300a00 */
        /* <DEDUP_REMOVED lines=8> */
[----:B------:R-:W-:-:S03]  /*463c0*/  IMAD.WIDE R52, R5, 0x4, R152 ;  /* 0x0000000405347825 */ /* 0x000fc600078e0298 */
[----:B------:R-:W4:Y:S01]  /*463d0*/  LDL.LU.64 R152, [R1+0x1b58] ;  /* 0x001b580001987983 */ /* 0x000f220000300a00 */
[----:B------:R-:W-:-:S03]  /*463e0*/  IMAD.WIDE R236, R5, 0x4, R248 ;  /* 0x0000000405ec7825 */ /* 0x000fc600078e02f8 */
        /* <DEDUP_REMOVED lines=8> */
[----:B--2---:R-:W-:-:S03]  /*46470*/  IMAD.WIDE R6, R5, 0x4, R154 ;  /* 0x0000000405067825 */ /* 0x004fc600078e029a */
[----:B------:R-:W2:Y:S04]  /*46480*/  LDL.LU.64 R154, [R1+0x1b40] ;  /* 0x001b4000019a7983 */ /* 0x000ea80000300a00 */
[----:B------:R1:W-:Y:S04]  /*46490*/  STL.64 [R1+0x4d0], R6 ;  /* 0x0004d00601007387 */ /* 0x0003e80000100a00 */
[----:B------:R-:W-:Y:S04]  /*464a0*/  STL.64 [R1+0x4e8], R236 ;  /* 0x0004e8ec01007387 */ /* 0x000fe80000100a00 */
[----:B------:R-:W-:Y:S01]  /*464b0*/  STL.64 [R1+0x3300], R236 ;  /* 0x003300ec01007387 */ /* 0x000fe20000100a00 */
[----:B------:R-:W-:-:S03]  /*464c0*/  IMAD.WIDE R150, R5, 0x4, R12 ;  /* 0x0000000405967825 */ /* 0x000fc600078e020c */
[----:B------:R-:W2:Y:S04]  /*464d0*/  LDL.LU.64 R12, [R1+0x1b38] ;  /* 0x001b3800010c7983 */ /* 0x000ea80000300a00 */
[----:B------:R-:W-:Y:S04]  /*464e0*/  STL.64 [R1+0x4e0], R52 ;  /* 0x0004e03401007387 */ /* 0x000fe80000100a00 */
[----:B------:R-:W-:Y:S01]  /*464f0*/  STL.64 [R1+0x3308], R52 ;  /* 0x0033083401007387 */ /* 0x000fe20000100a00 */
[----:B---3--:R-:W-:-:S03]  /*46500*/  IMAD.WIDE R170, R5, 0x4, R156 ;  /* 0x0000000405aa7825 */ /* 0x008fc600078e029c */
[----:B------:R-:W3:Y:S01]  /*46510*/  LDL.LU.64 R156, [R1+0x1b30] ;  /* 0x001b3000019c7983 */ /* 0x000ee20000300a00 */
[----:B------:R-:W-:-:S03]  /*46520*/  IMAD.WIDE R214, R5, 0x4, R2 ;  /* 0x0000000405d67825 */ /* 0x000fc600078e0202 */
        /* <DEDUP_REMOVED lines=11> */
[----:B-1----:R-:W-:-:S03]  /*465e0*/  IMAD.WIDE R6, R5, 0x4, R152 ;  /* 0x0000000405067825 */ /* 0x002fc600078e0298 */
[----:B------:R-:W4:Y:S01]  /*465f0*/  LDL.LU.64 R152, [R1+0x1b10] ;  /* 0x001b100001987983 */ /* 0x000f220000300a00 */
[----:B------:R-:W-:-:S05]  /*46600*/  IMAD.WIDE R146, R5, 0x4, R20 ;  /* 0x0000000405927825 */ /* 0x000fca00078e0214 */
[----:B------:R-:W-:Y:S04]  /*46610*/  STL.64 [R1+0x4b0], R146 ;  /* 0x0004b09201007387 */ /* 0x000fe80000100a00 */
[----:B------:R1:W-:Y:S04]  /*46620*/  STL.64 [R1+0x498], R6 ;  /* 0x0004980601007387 */ /* 0x0003e80000100a00 */
[----:B------:R-:W-:Y:S01]  /*46630*/  STL.64 [R1+0x3328], R146 ;  /* 0x0033289201007387 */ /* 0x000fe20000100a00 */
[----:B-1----:R-:W-:-:S03]  /*46640*/  IMAD.WIDE R6, R5, 0x4, R248 ;  /* 0x0000000405067825 */ /* 0x002fc600078e02f8 */
[----:B------:R-:W4:Y:S04]  /*46650*/  LDL.LU.64 R248, [R1+0x1b08] ;  /* 0x001b080001f87983 */ /* 0x000f280000300a00 */
[----:B------:R-:W-:Y:S01]  /*46660*/  STL.64 [R1+0x4a8], R238 ;  /* 0x0004a8ee01007387 */ /* 0x000fe20000100a00 */
[----:B------:R-:W-:-:S03]  /*46670*/  IMAD.WIDE R14, R5, 0x4, R246 ;  /* 0x00000004050e7825 */ /* 0x000fc600078e02f6 */
[----:B------:R1:W-:Y:S04]  /*46680*/  STL.64 [R1+0x490], R6 ;  /* 0x0004900601007387 */ /* 0x0003e80000100a00 */
[----:B------:R-:W-:Y:S04]  /*46690*/  STL.64 [R1+0x3330], R238 ;  /* 0x003330ee01007387 */ /* 0x000fe80000100a00 */
[----:B------:R-:W-:Y:S04]  /*466a0*/  STL.64 [R1+0x4a0], R42 ;  /* 0x0004a02a01007387 */ /* 0x000fe80000100a00 */
[----:B------:R-:W-:Y:S04]  /*466b0*/  STL.64 [R1+0x3338], R42 ;  /* 0x0033382a01007387 */ /* 0x000fe80000100a00 */
[----:B------:R-:W4:Y:S01]  /*466c0*/  LDL.LU.64 R246, [R1+0x1b00] ;  /* 0x001b000001f67983 */ /* 0x000f220000300a00 */
[----:B--2---:R-:W-:-:S03]  /*466d0*/  IMAD.WIDE R182, R5, 0x4, R154 ;  /* 0x0000000405b67825 */ /* 0x004fc600078e029a */
[----:B------:R-:W2:Y:S04]  /*466e0*/  LDL.LU.64 R154, [R1+0x1af8] ;  /* 0x001af800019a7983 */ /* 0x000ea80000300a00 */
[----:B------:R-:W-:Y:S04]  /*466f0*/  STL.64 [R1+0x488], R14 ;  /* 0x0004880e01007387 */ /* 0x000fe80000100a00 */
[----:B------:R-:W-:Y:S01]  /*46700*/  STL.64 [R1+0x3340], R14 ;  /* 0x0033400e01007387 */ /* 0x000fe20000100a00 */
[----:B------:R-:W-:-:S04]  /*46710*/  IMAD.WIDE R212, R5, 0x4, R12 ;  /* 0x0000000405d47825 */ /* 0x000fc800078e020c */
[C---:B---3--:R-:W-:Y:S02]  /*46720*/  IMAD.WIDE R144, R5.reuse, 0x4, R156 ;  /* 0x0000000405907825 */ /* 0x048fe400078e029c */
[----:B------:R-:W3:Y:S04]  /*46730*/  LDL.LU.64 R156, [R1+0x1af0] ;  /* 0x001af000019c7983 */ /* 0x000ee80000300a00 */
[----:B------:R-:W3:Y:S01]  /*46740*/  LDL.LU.64 R20, [R1+0x1ae8] ;  /* 0x001ae80001147983 */ /* 0x000ee20000300a00 */
[----:B------:R-:W-:-:S03]  /*46750*/  IMAD.WIDE R104, R5, 0x4, R2 ;  /* 0x0000000405687825 */ /* 0x000fc600078e0202 */
[----:B------:R-:W3:Y:S04]  /*46760*/  LDL.LU.64 R2, [R1+0x1ae0] ;  /* 0x001ae00001027983 */ /* 0x000ee80000300a00 */
[----:B------:R-:W-:Y:S04]  /*46770*/  STL.64 [R1+0x480], R182 ;  /* 0x000480b601007387 */ /* 0x000fe80000100a00 */
[----:B------:R1:W-:Y:S01]  /*46780*/  STL.64 [R1+0x3348], R182 ;  /* 0x003348b601007387 */ /* 0x0003e20000100a00 */
[----:B----4-:R-:W-:-:S03]  /*46790*/  IMAD.WIDE R40, R5, 0x4, R158 ;  /* 0x0000000405287825 */ /* 0x010fc600078e029e */
[----:B------:R-:W4:Y:S04]  /*467a0*/  LDL.LU.64 R158, [R1+0x1ad8] ;  /* 0x001ad800019e7983 */ /* 0x000f280000300a00 */
[----:B------:R-:W-:Y:S04]  /*467b0*/  STL.64 [R1+0x478], R212 ;  /* 0x000478d401007387 */ /* 0x000fe80000100a00 */
[----:B------:R-:W-:Y:S01]  /*467c0*/  STL.64 [R1+0x3350], R212 ;  /* 0x003350d401007387 */ /* 0x000fe20000100a00 */
[----:B-1----:R-:W-:-:S03]  /*467d0*/  IMAD.WIDE R6, R5, 0x4, R240 ;  /* 0x0000000405067825 */ /* 0x002fc600078e02f0 */
[----:B------:R-:W4:Y:S04]  /*467e0*/  LDL.LU.64 R12, [R1+0x1ad0] ;  /* 0x001ad000010c7983 */ /* 0x000f280000300a00 */
[----:B------:R-:W-:Y:S04]  /*467f0*/  STL.64 [R1+0x470], R144 ;  /* 0x0004709001007387 */ /* 0x000fe80000100a00 */
[----:B------:R4:W-:Y:S04]  /*46800*/  STL.64 [R1+0x458], R6 ;  /* 0x0004580601007387 */ /* 0x0009e80000100a00 */
[----:B------:R-:W-:Y:S01]  /*46810*/  STL.64 [R1+0x3358], R144 ;  /* 0x0033589001007387 */ /* 0x000fe20000100a00 */
[----:B------:R-:W-:-:S03]  /*46820*/  IMAD.WIDE R182, R5, 0x4, R152 ;  /* 0x0000000405b67825 */ /* 0x000fc600078e0298 */
[----:B------:R-:W4:Y:S04]  /*46830*/  LDL.LU.64 R152, [R1+0x1ac8] ;  /* 0x001ac80001987983 */ /* 0x000f280000300a00 */
        /* <DEDUP_REMOVED lines=12> */
[----:B------:R-:W2:Y:S04]  /*46900*/  LDL.LU.64 R154, [R1+0x1aa8] ;  /* 0x001aa800019a7983 */ /* 0x000ea80000300a00 */
[----:B------:R-:W-:Y:S04]  /*46910*/  STL.64 [R1+0x448], R58 ;  /* 0x0004483a01007387 */ /* 0x000fe80000100a00 */
[----:B------:R-:W-:Y:S01]  /*46920*/  STL.64 [R1+0x3390], R58 ;  /* 0x0033903a01007387 */ /* 0x000fe20000100a00 */
[----:B---3--:R-:W-:-:S03]  /*46930*/  IMAD.WIDE R142, R5, 0x4, R156 ;  /* 0x00000004058e7825 */ /* 0x008fc600078e029c */
[----:B------:R-:W3:Y:S04]  /*46940*/  LDL.LU.64 R156, [R1+0x1aa0] ;  /* 0x001aa000019c7983 */ /* 0x000ee80000300a00 */
[----:B------:R-:W-:Y:S04]  /*46950*/  STL.64 [R1+0x440], R68 ;  /* 0x0004404401007387 */ /* 0x000fe80000100a00 */
[----:B------:R-:W-:Y:S01]  /*46960*/  STL.64 [R1+0x3398], R68 ;  /* 0x0033984401007387 */ /* 0x000fe20000100a00 */
[----:B------:R-:W-:-:S04]  /*46970*/  IMAD.WIDE R98, R5, 0x4, R20 ;  /* 0x0000000405627825 */ /* 0x000fc800078e0214 */
[C---:B------:R-:W-:Y:S02]  /*46980*/  IMAD.WIDE R44, R5.reuse, 0x4, R2 ;  /* 0x00000004052c7825 */ /* 0x040fe400078e0202 */
[----:B------:R-:W3:Y:S04]  /*46990*/  LDL.LU.64 R2, [R1+0x1a98] ;  /* 0x001a980001027983 */ /* 0x000ee80000300a00 */
[----:B------:R-:W-:Y:S04]  /*469a0*/  STL.64 [R1+0x438], R210 ;  /* 0x000438d201007387 */ /* 0x000fe80000100a00 */
[----:B------:R-:W-:Y:S01]  /*469b0*/  STL.64 [R1+0x33a0], R210 ;  /* 0x0033a0d201007387 */ /* 0x000fe20000100a00 */
[----:B----4-:R-:W-:-:S03]  /*469c0*/  IMAD.WIDE R6, R5, 0x4, R158 ;  /* 0x0000000405067825 */ /* 0x010fc600078e029e */
[----:B------:R-:W4:Y:S04]  /*469d0*/  LDL.LU.64 R158, [R1+0x1a90] ;  /* 0x001a9000019e7983 */ /* 0x000f280000300a00 */
[----:B------:R-:W-:Y:S04]  /*469e0*/  STL.64 [R1+0x430], R142 ;  /* 0x0004308e01007387 */ /* 0x000fe80000100a00 */
[----:B------:R-:W-:Y:S04]  /*469f0*/  STL.64 [R1+0x418], R6 ;  /* 0x0004180601007387 */ /* 0x000fe80000100a00 */
[----:B------:R-:W-:Y:S04]  /*46a00*/  STL.64 [R1+0x33a8], R142 ;  /* 0x0033a88e01007387 */ /* 0x000fe80000100a00 */
        /* <DEDUP_REMOVED lines=18> */
[----:B------:R-:W4:Y:S01]  /*46b30*/  LDL.LU.64 R22, [R1+0x1a70] ;  /* 0x001a700001167983 */ /* 0x000f220000300a00 */
[----:B--2---:R-:W-:-:S03]  /*46b40*/  IMAD.WIDE R96, R5, 0x4, R154 ;  /* 0x0000000405607825 */ /* 0x004fc600078e029a */
[----:B------:R-:W2:Y:S04]  /*46b50*/  LDL.LU.64 R154, [R1+0x1a68] ;  /* 0x001a6800019a7983 */ /* 0x000ea80000300a00 */
[----:B------:R-:W2:Y:S04]  /*46b60*/  LDL.LU.64 R12, [R1+0x1a60] ;  /* 0x001a6000010c7983 */ /* 0x000ea80000300a00 */
[----:B------:R-:W-:Y:S04]  /*46b70*/  STL.64 [R1+0x3f8], R208 ;  /* 0x0003f8d001007387 */ /* 0x000fe80000100a00 */
[----:B------:R1:W-:Y:S01]  /*46b80*/  STL.64 [R1+0x33d8], R208 ;  /* 0x0033d8d001007387 */ /* 0x0003e20000100a00 */
[----:B---3--:R-:W-:-:S04]  /*46b90*/  IMAD.WIDE R38, R5, 0x4, R156 ;  /* 0x0000000405267825 */ /* 0x008fc800078e029c */
[C---:B-1----:R-:W-:Y:S02]  /*46ba0*/  IMAD.WIDE R208, R5.reuse, 0x4, R2 ;  /* 0x0000000405d07825 */ /* 0x042fe400078e0202 */
[----:B------:R-:W3:Y:S04]  /*46bb0*/  LDL.LU.64 R2, [R1+0x1a58] ;  /* 0x001a580001027983 */ /* 0x000ee80000300a00 */
        /* <DEDUP_REMOVED lines=19> */
[----:B------:R-:W4:Y:S01]  /*46cf0*/  LDL.LU.64 R248, [R1+0x1a20] ;  /* 0x001a200001f87983 */ /* 0x000f220000300a00 */
[----:B------:R-:W-:-:S03]  /*46d00*/  IMAD.WIDE R206, R5, 0x4, R246 ;  /* 0x0000000405ce7825 */ /* 0x000fc600078e02f6 */
[----:B------:R-:W4:Y:S04]  /*46d10*/  LDL.LU.64 R246, [R1+0x1a18] ;  /* 0x001a180001f67983 */ /* 0x000f280000300a00 */
[----:B------:R-:W-:Y:S04]  /*46d20*/  STL.64 [R1+0x3c8], R232 ;  /* 0x0003c8e801007387 */ /* 0x000fe80000100a00 */
[----:B------:R1:W-:Y:S01]  /*46d30*/  STL.64 [R1+0x3428], R232 ;  /* 0x003428e801007387 */ /* 0x0003e20000100a00 */
[----:B------:R-:W-:-:S04]  /*46d40*/  IMAD.WIDE R138, R5, 0x4, R22 ;  /* 0x00000004058a7825 */ /* 0x000fc800078e0216 */
[C---:B--2---:R-:W-:Y:S02]  /*46d50*/  IMAD.WIDE R250, R5.reuse, 0x4, R154 ;  /* 0x0000000405fa7825 */ /* 0x044fe400078e029a */
[----:B------:R-:W2:Y:S04]  /*46d60*/  LDL.LU.64 R154, [R1+0x1a10] ;  /* 0x001a1000019a7983 */ /* 0x000ea80000300a00 */
[----:B------:R-:W-:Y:S01]  /*46d70*/  STL.64 [R1+0x3c0], R164 ;  /* 0x0003c0a401007387 */ /* 0x000fe20000100a00 */
[----:B------:R-:W-:-:S03]  /*46d80*/  IMAD.WIDE R34, R5, 0x4, R12 ;  /* 0x0000000405227825 */ /* 0x000fc600078e020c */
[----:B------:R-:W-:Y:S01]  /*46d90*/  STL.64 [R1+0x3b8], R206 ;  /* 0x0003b8ce01007387 */ /* 0x000fe20000100a00 */
[----:B---3--:R-:W-:-:S03]  /*46da0*/  IMAD.WIDE R242, R5, 0x4, R2 ;  /* 0x0000000405f27825 */ /* 0x008fc600078e0202 */
[----:B------:R-:W3:Y:S01]  /*46db0*/  LDL.LU.64 R2, [R1+0x1a08] ;  /* 0x001a080001027983 */ /* 0x000ee20000300a00 */
[----:B------:R-:W-:-:S03]  /*46dc0*/  IMAD.WIDE R234, R5, 0x4, R156 ;  /* 0x0000000405ea7825 */ /* 0x000fc600078e029c */
[----:B------:R-:W-:Y:S04]  /*46dd0*/  STL.64 [R1+0x3b0], R138 ;  /* 0x0003b08a01007387 */ /* 0x000fe80000100a00 */
[----:B------:R-:W3:Y:S04]  /*46de0*/  LDL.LU.64 R12, [R1+0x1a00] ;  /* 0x001a0000010c7983 */ /* 0x000ee80000300a00 */
[----:B------:R-:W3:Y:S04]  /*46df0*/  LDL.LU.64 R156, [R1+0x19f8] ;  /* 0x0019f800019c7983 */ /* 0x000ee80000300a00 */
[----:B------:R-:W-:Y:S04]  /*46e00*/  STL.64 [R1+0x3a8], R250 ;  /* 0x0003a8fa01007387 */ /* 0x000fe80000100a00 */
[----:B------:R-:W-:Y:S04]  /*46e10*/  STL.64 [R1+0x398], R242 ;  /* 0x000398f201007387 */ /* 0x000fe80000100a00 */
[----:B------:R-:W3:Y:S01]  /*46e20*/  LDL.LU.64 R22, [R1+0x19f0] ;  /* 0x0019f00001167983 */ /* 0x000ee20000300a00 */
[----:B----4-:R-:W-:-:S03]  /*46e30*/  IMAD.WIDE R160, R5, 0x4, R158 ;  /* 0x0000000405a07825 */ /* 0x010fc600078e029e */
[----:B------:R-:W4:Y:S04]  /*46e40*/  LDL.LU.64 R158, [R1+0x19e8] ;  /* 0x0019e800019e7983 */ /* 0x000f280000300a00 */
[----:B------:R-:W-:Y:S04]  /*46e50*/  STL.64 [R1+0x3a0], R34 ;  /* 0x0003a02201007387 */ /* 0x000fe80000100a00 */
[----:B------:R-:W-:Y:S01]  /*46e60*/  STL.64 [R1+0x390], R234 ;  /* 0x000390ea01007387 */ /* 0x000fe20000100a00 */
[----:B------:R-:W-:-:S03]  /*46e70*/  IMAD.WIDE R112, R5, 0x4, R16 ;  /* 0x0000000405707825 */ /* 0x000fc600078e0210 */
[----:B------:R-:W4:Y:S01]  /*46e80*/  LDL.LU.64 R16, [R1+0x19e0] ;  /* 0x0019e00001107983 */ /* 0x000f220000300a00 */
[----:B------:R-:W-:-:S03]  /*46e90*/  IMAD.WIDE R204, R5, 0x4, R152 ;  /* 0x0000000405cc7825 */ /* 0x000fc600078e0298 */
[----:B------:R-:W4:Y:S04]  /*46ea0*/  LDL.LU.64 R152, [R1+0x19d8] ;  /* 0x0019d80001987983 */ /* 0x000f280000300a00 */
[----:B------:R-:W-:Y:S01]  /*46eb0*/  STL.64 [R1+0x388], R160 ;  /* 0x000388a001007387 */ /* 0x000fe20000100a00 */
[----:B------:R-:W-:-:S03]  /*46ec0*/  IMAD.WIDE R136, R5, 0x4, R20 ;  /* 0x0000000405887825 */ /* 0x000fc600078e0214 */
[----:B------:R-:W4:Y:S01]  /*46ed0*/  LDL.LU.64 R20, [R1+0x19d0] ;  /* 0x0019d00001147983 */ /* 0x000f220000300a00 */
[----:B------:R-:W-:-:S03]  /*46ee0*/  IMAD.WIDE R94, R5, 0x4, R240 ;  /* 0x00000004055e7825 */ /* 0x000fc600078e02f0 */
[----:B------:R-:W-:Y:S01]  /*46ef0*/  STL.64 [R1+0x380], R112 ;  /* 0x0003807001007387 */ /* 0x000fe20000100a00 */
[----:B------:R-:W-:-:S03]  /*46f00*/  IMAD.WIDE R240, R5, 0x4, R248 ;  /* 0x0000000405f07825 */ /* 0x000fc600078e02f8 */
[----:B------:R-:W-:Y:S01]  /*46f10*/  STL.64 [R1+0x378], R204 ;  /* 0x000378cc01007387 */ /* 0x000fe20000100a00 */
[----:B------:R-:W-:-:S03]  /*46f20*/  IMAD.WIDE R104, R5, 0x4, R246 ;  /* 0x0000000405687825 */ /* 0x000fc600078e02f6 */
[----:B------:R-:W4:Y:S04]  /*46f30*/  LDL.LU.64 R246, [R1+0x19c8] ;  /* 0x0019c80001f67983 */ /* 0x000f280000300a00 */
[----:B------:R-:W-:Y:S04]  /*46f40*/  STL.64 [R1+0x370], R136 ;  /* 0x0003708801007387 */ /* 0x000fe80000100a00 */
[----:B------:R-:W4:Y:S01]  /*46f50*/  LDL.LU.64 R248, [R1+0x19c0] ;  /* 0x0019c00001f87983 */ /* 0x000f220000300a00 */
[----:B--2---:R-:W-:-:S03]  /*46f60*/  IMAD.WIDE R46, R5, 0x4, R154 ;  /* 0x00000004052e7825 */ /* 0x004fc600078e029a */
[----:B------:R-:W2:Y:S04]  /*46f70*/  LDL.LU.64 R154, [R1+0x19b8] ;  /* 0x0019b800019a7983 */ /* 0x000ea80000300a00 */
[----:B------:R-:W-:Y:S04]  /*46f80*/  STL.64 [R1+0x368], R94 ;  /* 0x0003685e01007387 */ /* 0x000fe80000100a00 */
[----:B------:R-:W-:Y:S04]  /*46f90*/  STL.64 [R1+0x358], R104 ;  /* 0x0003586801007387 */ /* 0x000fe80000100a00 */
[----:B------:R-:W2:Y:S01]  /*46fa0*/  LDL.LU.64 R24, [R1+0x19b0] ;  /* 0x0019b00001187983 */ /* 0x000ea20000300a00 */
[----:B---3--:R-:W-:-:S03]  /*46fb0*/  IMAD.WIDE R28, R5, 0x4, R2 ;  /* 0x00000004051c7825 */ /* 0x008fc600078e0202 */
[----:B------:R-:W3:Y:S04]  /*46fc0*/  LDL.LU.64 R2, [R1+0x19a8] ;  /* 0x0019a80001027983 */ /* 0x000ee80000300a00 */
[----:B------:R-:W-:Y:S01]  /*46fd0*/  STL.64 [R1+0x360], R240 ;  /* 0x000360f001007387 */ /* 0x000fe20000100a00 */
[----:B------:R-:W-:-:S03]  /*46fe0*/  IMAD.WIDE R62, R5, 0x4, R12 ;  /* 0x00000004053e7825 */ /* 0x000fc600078e020c */
[----:B------:R-:W-:Y:S01]  /*46ff0*/  STL.64 [R1+0x350], R46 ;  /* 0x0003502e01007387 */ /* 0x000fe20000100a00 */
[----:B------:R-:W-:-:S03]  /*47000*/  IMAD.WIDE R202, R5, 0x4, R156 ;  /* 0x0000000405ca7825 */ /* 0x000fc600078e029c */
[----:B------:R-:W3:Y:S04]  /*47010*/  LDL.LU.64 R12, [R1+0x19a0] ;  /* 0x0019a000010c7983 */ /* 0x000ee80000300a00 */
[----:B------:R-:W3:Y:S04]  /*47020*/  LDL.LU.64 R156, [R1+0x1998] ;  /* 0x00199800019c7983 */ /* 0x000ee80000300a00 */
[----:B------:R-:W-:Y:S01]  /*47030*/  STL.64 [R1+0x348], R28 ;  /* 0x0003481c01007387 */ /* 0x000fe20000100a00 */
[----:B----4-:R-:W-:-:S03]  /*47040*/  IMAD.WIDE R100, R5, 0x4, R158 ;  /* 0x0000000405647825 */ /* 0x010fc600078e029e */
[----:B------:R-:W4:Y:S04]  /*47050*/  LDL.LU.64 R158, [R1+0x1990] ;  /* 0x00199000019e7983 */ /* 0x000f280000300a00 */
[----:B------:R-:W-:Y:S04]  /*47060*/  STL.64 [R1+0x340], R62 ;  /* 0x0003403e01007387 */ /* 0x000fe80000100a00 */
[----:B------:R-:W-:Y:S01]  /*47070*/  STL.64 [R1+0x338], R202 ;  /* 0x000338ca01007387 */ /* 0x000fe20000100a00 */
[----:B------:R-:W-:-:S03]  /*47080*/  IMAD.WIDE R40, R5, 0x4, R152 ;  /* 0x0000000405287825 */ /* 0x000fc600078e0298 */
[----:B------:R-:W4:Y:S01]  /*47090*/  LDL.LU.64 R152, [R1+0x1988] ;  /* 0x0019880001987983 */ /* 0x000f220000300a00 */
[----:B------:R-:W-:-:S05]  /*470a0*/  IMAD.WIDE R134, R5, 0x4, R22 ;  /* 0x0000000405867825 */ /* 0x000fca00078e0216 */
        /* <DEDUP_REMOVED lines=12> */
[----:B------:R-:W-:Y:S04]  /*47170*/  STL.64 [R1+0x310], R238 ;  /* 0x000310ee01007387 */ /* 0x000fe80000100a00 */
[----:B------:R-:W4:Y:S01]  /*47180*/  LDL.LU.64 R248, [R1+0x1960] ;  /* 0x0019600001f87983 */ /* 0x000f220000300a00 */
[----:B--2---:R-:W-:-:S03]  /*47190*/  IMAD.WIDE R200, R5, 0x4, R154 ;  /* 0x0000000405c87825 */ /* 0x004fc600078e029a */
[----:B------:R-:W2:Y:S04]  /*471a0*/  LDL.LU.64 R154, [R1+0x1958] ;  /* 0x00195800019a7983 */ /* 0x000ea80000300a00 */
[----:B------:R-:W-:Y:S01]  /*471b0*/  STL.64 [R1+0x308], R10 ;  /* 0x0003080a01007387 */ /* 0x000fe20000100a00 */
[----:B------:R-:W-:-:S04]  /*471c0*/  IMAD.WIDE R124, R5, 0x4, R24 ;  /* 0x00000004057c7825 */ /* 0x000fc800078e0218 */
[C---:B---3--:R-:W-:Y:S02]  /*471d0*/  IMAD.WIDE R90, R5.reuse, 0x4, R2 ;  /* 0x00000004055a7825 */ /* 0x048fe400078e0202 */
[----:B------:R-:W3:Y:S04]  /*471e0*/  LDL.LU.64 R2, [R1+0x1950] ;  /* 0x0019500001027983 */ /* 0x000ee80000300a00 */
[----:B------:R-:W-:Y:S04]  /*471f0*/  STL.64 [R1+0x300], R218 ;  /* 0x000300da01007387 */ /* 0x000fe80000100a00 */
[----:B------:R-:W-:Y:S01]  /*47200*/  STL.64 [R1+0x2f8], R200 ;  /* 0x0002f8c801007387 */ /* 0x000fe20000100a00 */
[----:B------:R-:W-:-:S03]  /*47210*/  IMAD.WIDE R212, R5, 0x4, R156 ;  /* 0x0000000405d47825 */ /* 0x000fc600078e029c */
[----:B------:R-:W3:Y:S04]  /*47220*/  LDL.LU.64 R156, [R1+0x1948] ;  /* 0x00194800019c7983 */ /* 0x000ee80000300a00 */
[----:B------:R-:W-:Y:S04]  /*47230*/  STL.64 [R1+0x2f0], R124 ;  /* 0x0002f07c01007387 */ /* 0x000fe80000100a00 */
[----:B------:R-:W3:Y:S01]  /*47240*/  LDL.LU.64 R24, [R1+0x1940] ;  /* 0x0019400001187983 */ /* 0x000ee20000300a00 */
[----:B----4-:R-:W-:-:S03]  /*47250*/  IMAD.WIDE R146, R5, 0x4, R158 ;  /* 0x0000000405927825 */ /* 0x010fc600078e029e */
[----:B------:R-:W4:Y:S04]  /*47260*/  LDL.LU.64 R158, [R1+0x1938] ;  /* 0x00193800019e7983 */ /* 0x000f280000300a00 */
[----:B------:R-:W-:Y:S04]  /*47270*/  STL.64 [R1+0x2e8], R90 ;  /* 0x0002e85a01007387 */ /* 0x000fe80000100a00 */
[----:B------:R-:W-:Y:S04]  /*47280*/  STL.64 [R1+0x2d8], R212 ;  /* 0x0002d8d401007387 */ /* 0x000fe80000100a00 */
[----:B------:R-:W4:Y:S01]  /*47290*/  LDL.LU.64 R36, [R1+0x1930] ;  /* 0x0019300001247983 */ /* 0x000f220000300a00 */
[----:B------:R-:W-:-:S03]  /*472a0*/  IMAD.WIDE R50, R5, 0x4, R152 ;  /* 0x0000000405327825 */ /* 0x000fc600078e0298 */
[----:B------:R-:W4:Y:S01]  /*472b0*/  LDL.LU.64 R152, [R1+0x1928] ;  /* 0x0019280001987983 */ /* 0x000f220000300a00 */
[----:B------:R-:W-:-:S05]  /*472c0*/  IMAD.WIDE R12, R5, 0x4, R12 ;  /* 0x00000004050c7825 */ /* 0x000fca00078e020c */
[----:B------:R-:W-:Y:S01]  /*472d0*/  STL.64 [R1+0x2e0], R12 ;  /* 0x0002e00c01007387 */ /* 0x000fe20000100a00 */
[----:B------:R-:W-:-:S03]  /*472e0*/  IMAD.WIDE R174, R5, 0x4, R26 ;  /* 0x0000000405ae7825 */ /* 0x000fc600078e021a */
[----:B------:R-:W-:Y:S04]  /*472f0*/  STL.64 [R1+0x2d0], R146 ;  /* 0x0002d09201007387 */ /* 0x000fe80000100a00 */
[----:B------:R-:W4:Y:S01]  /*47300*/  LDL.LU.64 R26, [R1+0x1920] ;  /* 0x00192000011a7983 */ /* 0x000f220000300a00 */
[----:B------:R-:W-:-:S03]  /*47310*/  IMAD.WIDE R198, R5, 0x4, R20 ;  /* 0x0000000405c67825 */ /* 0x000fc600078e0214 */
[----:B------:R-:W4:Y:S04]  /*47320*/  LDL.LU.64 R20, [R1+0x1918] ;  /* 0x0019180001147983 */ /* 0x000f280000300a00 */
[----:B------:R-:W-:Y:S01]  /*47330*/  STL.64 [R1+0x2c8], R50 ;  /* 0x0002c83201007387 */ /* 0x000fe20000100a00 */
[----:B------:R-:W-:-:S04]  /*47340*/  IMAD.WIDE R130, R5, 0x4, R16 ;  /* 0x0000000405827825 */ /* 0x000fc800078e0210 */
[C---:B------:R-:W-:Y:S02]  /*47350*/  IMAD.WIDE R88, R5.reuse, 0x4, R246 ;  /* 0x0000000405587825 */ /* 0x040fe400078e02f6 */
[----:B------:R-:W4:Y:S04]  /*47360*/  LDL.LU.64 R246, [R1+0x1910] ;  /* 0x0019100001f67983 */ /* 0x000f280000300a00 */
[----:B------:R-:W-:Y:S04]  /*47370*/  STL.64 [R1+0x2c0], R174 ;  /* 0x0002c0ae01007387 */ /* 0x000fe80000100a00 */
[----:B------:R-:W-:Y:S01]  /*47380*/  STL.64 [R1+0x2b8], R198 ;  /* 0x0002b8c601007387 */ /* 0x000fe20000100a00 */
[----:B------:R-:W-:-:S04]  /*47390*/  IMAD.WIDE R16, R5, 0x4, R248 ;  /* 0x0000000405107825 */ /* 0x000fc800078e02f8 */
[C---:B--2---:R-:W-:Y:S02]  /*473a0*/  IMAD.WIDE R144, R5.reuse, 0x4, R154 ;  /* 0x0000000405907825 */ /* 0x044fe400078e029a */
[----:B------:R-:W2:Y:S04]  /*473b0*/  LDL.LU.64 R154, [R1+0x1908] ;  /* 0x00190800019a7983 */ /* 0x000ea80000300a00 */
[----:B------:R-:W-:Y:S04]  /*473c0*/  STL.64 [R1+0x2b0], R130 ;  /* 0x0002b08201007387 */ /* 0x000fe80000100a00 */
[----:B------:R-:W2:Y:S01]  /*473d0*/  LDL.LU.64 R30, [R1+0x1900] ;  /* 0x00190000011e7983 */ /* 0x000ea20000300a00 */
[----:B---3--:R-:W-:-:S03]  /*473e0*/  IMAD.WIDE R214, R5, 0x4, R2 ;  /* 0x0000000405d67825 */ /* 0x008fc600078e0202 */
[----:B------:R-:W3:Y:S04]  /*473f0*/  LDL.LU.64 R2, [R1+0x18f8] ;  /* 0x0018f80001027983 */ /* 0x000ee80000300a00 */
[----:B------:R-:W-:Y:S04]  /*47400*/  STL.64 [R1+0x2a8], R88 ;  /* 0x0002a85801007387 */ /* 0x000fe80000100a00 */
[----:B------:R1:W-:Y:S04]  /*47410*/  STL.64 [R1+0x298], R144 ;  /* 0x0002989001007387 */ /* 0x0003e80000100a00 */
[----:B------:R-:W3:Y:S01]  /*47420*/  LDL.LU.64 R248, [R1+0x18f0] ;  /* 0x0018f00001f87983 */ /* 0x000ee20000300a00 */
[----:B------:R-:W-:-:S03]  /*47430*/  IMAD.WIDE R230, R5, 0x4, R156 ;  /* 0x0000000405e67825 */ /* 0x000fc600078e029c */
        /* <DEDUP_REMOVED lines=8> */
[----:B------:R-:W-:-:S03]  /*474c0*/  IMAD.WIDE R92, R5, 0x4, R152 ;  /* 0x00000004055c7825 */ /* 0x000fc600078e0298 */
[----:B------:R-:W4:Y:S01]  /*474d0*/  LDL.LU.64 R152, [R1+0x18d0] ;  /* 0x0018d00001987983 */ /* 0x000f220000300a00 */
[----:B------:R-:W-:-:S03]  /*474e0*/  IMAD.WIDE R128, R5, 0x4, R36 ;  /* 0x0000000405807825 */ /* 0x000fc600078e0224 */
[----:B------:R-:W-:Y:S04]  /*474f0*/  STL.64 [R1+0x280], R76 ;  /* 0x0002804c01007387 */ /* 0x000fe80000100a00 */
[----:B------:R-:W-:Y:S01]  /*47500*/  STL.64 [R1+0x278], R196 ;  /* 0x000278c401007387 */ /* 0x000fe20000100a00 */
[----:B------:R-:W-:-:S03]  /*47510*/  IMAD.WIDE R32, R5, 0x4, R26 ;  /* 0x0000000405207825 */ /* 0x000fc600078e021a */
[----:B------:R-:W4:Y:S01]  /*47520*/  LDL.LU.64 R26, [R1+0x18c8] ;  /* 0x0018c800011a7983 */ /* 0x000f220000300a00 */
[----:B------:R-:W-:-:S03]  /*47530*/  IMAD.WIDE R220, R5, 0x4, R20 ;  /* 0x0000000405dc7825 */ /* 0x000fc600078e0214 */
[----:B------:R-:W-:Y:S04]  /*47540*/  STL.64 [R1+0x270], R128 ;  /* 0x0002708001007387 */ /* 0x000fe80000100a00 */
[----:B------:R-:W4:Y:S01]  /*47550*/  LDL.LU.64 R36, [R1+0x18c0] ;  /* 0x0018c00001247983 */ /* 0x000f220000300a00 */
[----:B------:R-:W-:-:S03]  /*47560*/  IMAD.WIDE R170, R5, 0x4, R246 ;  /* 0x0000000405aa7825 */ /* 0x000fc600078e02f6 */
[----:B------:R-:W4:Y:S04]  /*47570*/  LDL.LU.64 R246, [R1+0x18b8] ;  /* 0x0018b80001f67983 */ /* 0x000f280000300a00 */
[----:B------:R-:W-:Y:S04]  /*47580*/  STL.64 [R1+0x268], R92 ;  /* 0x0002685c01007387 */ /* 0x000fe80000100a00 */
[----:B------:R1:W-:Y:S04]  /*47590*/  STL.64 [R1+0x258], R220 ;  /* 0x000258dc01007387 */ /* 0x0003e80000100a00 */
[----:B------:R-:W4:Y:S01]  /*475a0*/  LDL.LU.64 R20, [R1+0x18b0] ;  /* 0x0018b00001147983 */ /* 0x000f220000300a00 */
[----:B--2---:R-:W-:-:S03]  /*475b0*/  IMAD.WIDE R162, R5, 0x4, R154 ;  /* 0x0000000405a27825 */ /* 0x004fc600078e029a */
[----:B------:R-:W2:Y:S04]  /*475c0*/  LDL.LU.64 R154, [R1+0x18a8] ;  /* 0x0018a800019a7983 */ /* 0x000ea80000300a00 */
[----:B------:R-:W-:Y:S01]  /*475d0*/  STL.64 [R1+0x260], R32 ;  /* 0x0002602001007387 */ /* 0x000fe20000100a00 */
[----:B------:R-:W-:-:S03]  /*475e0*/  IMAD.WIDE R64, R5, 0x4, R30 ;  /* 0x0000000405407825 */ /* 0x000fc600078e021e */
[----:B------:R-:W-:Y:S01]  /*475f0*/  STL.64 [R1+0x250], R170 ;  /* 0x000250aa01007387 */ /* 0x000fe20000100a00 */
[----:B---3--:R-:W-:-:S03]  /*47600*/  IMAD.WIDE R188, R5, 0x4, R2 ;  /* 0x0000000405bc7825 */ /* 0x008fc600078e0202 */
[----:B------:R-:W3:Y:S04]  /*47610*/  LDL.LU.64 R2, [R1+0x18a0] ;  /* 0x0018a00001027983 */ /* 0x000ee80000300a00 */
[----:B------:R-:W-:Y:S01]  /*47620*/  STL.64 [R1+0x248], R162 ;  /* 0x000248a201007387 */ /* 0x000fe20000100a00 */
[----:B------:R-:W-:-:S03]  /*47630*/  IMAD.WIDE R126, R5, 0x4, R248 ;  /* 0x00000004057e7825 */ /* 0x000fc600078e02f8 */
[----:B------:R-:W3:Y:S01]  /*47640*/  LDL.LU.64 R248, [R1+0x1898] ;  /* 0x0018980001f87983 */ /* 0x000ee20000300a00 */
[----:B------:R-:W-:-:S03]  /*47650*/  IMAD.WIDE R86, R5, 0x4, R156 ;  /* 0x0000000405567825 */ /* 0x000fc600078e029c */
[----:B------:R-:W3:Y:S04]  /*47660*/  LDL.LU.64 R156, [R1+0x1890] ;  /* 0x00189000019c7983 */ /* 0x000ee80000300a00 */
[----:B------:R-:W-:Y:S04]  /*47670*/  STL.64 [R1+0x240], R64 ;  /* 0x0002404001007387 */ /* 0x000fe80000100a00 */
[----:B------:R-:W-:Y:S01]  /*47680*/  STL.64 [R1+0x238], R188 ;  /* 0x000238bc01007387 */ /* 0x000fe20000100a00 */
[----:B------:R-:W-:-:S04]  /*47690*/  IMAD.WIDE R30, R5, 0x4, R24 ;  /* 0x00000004051e7825 */ /* 0x000fc800078e0218 */
[C---:B----4-:R-:W-:Y:S02]  /*476a0*/  IMAD.WIDE R48, R5.reuse, 0x4, R158 ;  /* 0x0000000405307825 */ /* 0x050fe400078e029e */
[----:B------:R-:W4:Y:S04]  /*476b0*/  LDL.LU.64 R158, [R1+0x1888] ;  /* 0x00188800019e7983 */ /* 0x000f280000300a00 */
        /* <DEDUP_REMOVED lines=13> */
[----:B------:R-:W4:Y:S04]  /*47790*/  LDL.LU.64 R246, [R1+0x1860] ;  /* 0x0018600001f67983 */ /* 0x000f280000300a00 */
[----:B------:R-:W-:Y:S04]  /*477a0*/  STL.64 [R1+0x208], R8 ;  /* 0x0002080801007387 */ /* 0x000fe80000100a00 */
[----:B------:R-:W4:Y:S01]  /*477b0*/  LDL.LU.64 R72, [R1+0x1858] ;  /* 0x0018580001487983 */ /* 0x000f220000300a00 */
[----:B------:R-:W-:-:S04]  /*477c0*/  IMAD.WIDE R116, R5, 0x4, R20 ;  /* 0x0000000405747825 */ /* 0x000fc800078e0214 */
[C---:B--2---:R-:W-:Y:S02]  /*477d0*/  IMAD.WIDE R82, R5.reuse, 0x4, R154 ;  /* 0x0000000405527825 */ /* 0x044fe400078e029a */
[----:B------:R-:W2:Y:S04]  /*477e0*/  LDL.LU.64 R154, [R1+0x1850] ;  /* 0x00185000019a7983 */ /* 0x000ea80000300a00 */
        /* <DEDUP_REMOVED lines=8> */
[----:B------:R-:W3:Y:S04]  /*47870*/  LDL.LU.64 R248, [R1+0x1838] ;  /* 0x0018380001f87983 */ /* 0x000ee80000300a00 */
[----:B------:R-:W-:Y:S04]  /*47880*/  STL.64 [R1+0x1e8], R82 ;  /* 0x0001e85201007387 */ /* 0x000fe80000100a00 */
[----:B------:R1:W-:Y:S04]  /*47890*/  STL.64 [R1+0x1d8], R14 ;  /* 0x0001d80e01007387 */ /* 0x0003e80000100a00 */
[----:B------:R-:W3:Y:S01]  /*478a0*/  LDL.LU.64 R20, [R1+0x1830] ;  /* 0x0018300001147983 */ /* 0x000ee20000300a00 */
[----:B----4-:R-:W-:-:S03]  /*478b0*/  IMAD.WIDE R168, R5, 0x4, R158 ;  /* 0x0000000405a87825 */ /* 0x010fc600078e029e */
        /* <DEDUP_REMOVED lines=13> */
[----:B------:R-:W4:Y:S04]  /*47990*/  LDL.LU.64 R246, [R1+0x1808] ;  /* 0x0018080001f67983 */ /* 0x000f280000300a00 */
[----:B------:R-:W-:Y:S01]  /*479a0*/  STL.64 [R1+0x1b8], R192 ;  /* 0x0001b8c001007387 */ /* 0x000fe20000100a00 */
[----:B------:R-:W-:-:S03]  /*479b0*/  IMAD.WIDE R44, R5, 0x4, R72 ;  /* 0x00000004052c7825 */ /* 0x000fc600078e0248 */
[----:B------:R-:W-:Y:S01]  /*479c0*/  STL.64 [R1+0x1b0], R122 ;  /* 0x0001b07a01007387 */ /* 0x000fe20000100a00 */
[----:B--2---:R-:W-:-:S03]  /*479d0*/  IMAD.WIDE R236, R5, 0x4, R154 ;  /* 0x0000000405ec7825 */ /* 0x004fc600078e029a */
[----:B------:R-:W2:Y:S04]  /*479e0*/  LDL.LU.64 R154, [R1+0x1800] ;  /* 0x00180000019a7983 */ /* 0x000ea80000300a00 */
[----:B------:R-:W-:Y:S04]  /*479f0*/  STL.64 [R1+0x1a8], R80 ;  /* 0x0001a85001007387 */ /* 0x000fe80000100a00 */
[----:B------:R1:W-:Y:S01]  /*47a00*/  STL.64 [R1+0x198], R44 ;  /* 0x0001982c01007387 */ /* 0x0003e20000100a00 */
[----:B---3--:R-:W-:-:S03]  /*47a10*/  IMAD.WIDE R54, R5, 0x4, R2 ;  /* 0x0000000405367825 */ /* 0x008fc600078e0202 */
[----:B------:R-:W3:Y:S04]  /*47a20*/  LDL.LU.64 R2, [R1+0x17f8] ;  /* 0x0017f80001027983 */ /* 0x000ee80000300a00 */
[----:B------:R-:W-:Y:S04]  /*47a30*/  STL.64 [R1+0x1a0], R26 ;  /* 0x0001a01a01007387 */ /* 0x000fe80000100a00 */
[----:B------:R-:W-:Y:S04]  /*47a40*/  STL.64 [R1+0x190], R236 ;  /* 0x000190ec01007387 */ /* 0x000fe80000100a00 */
[----:B------:R-:W3:Y:S01]  /*47a50*/  LDL.LU.64 R72, [R1+0x17f0] ;  /* 0x0017f00001487983 */ /* 0x000ee20000300a00 */
[----:B------:R-:W-:-:S03]  /*47a60*/  IMAD.WIDE R172, R5, 0x4, R156 ;  /* 0x0000000405ac7825 */ /* 0x000fc600078e029c */
[----:B------:R-:W3:Y:S01]  /*47a70*/  LDL.LU.64 R156, [R1+0x17e8] ;  /* 0x0017e800019c7983 */ /* 0x000ee20000300a00 */
[----:B------:R-:W-:-:S03]  /*47a80*/  IMAD.WIDE R190, R5, 0x4, R248 ;  /* 0x0000000405be7825 */ /* 0x000fc600078e02f8 */
[----:B------:R-:W3:Y:S04]  /*47a90*/  LDL.LU.64 R248, [R1+0x17e0] ;  /* 0x0017e00001f87983 */ /* 0x000ee80000300a00 */
[----:B------:R-:W-:Y:S01]  /*47aa0*/  STL.64 [R1+0x188], R54 ;  /* 0x0001883601007387 */ /* 0x000fe20000100a00 */
[----:B------:R-:W-:-:S03]  /*47ab0*/  IMAD.WIDE R120, R5, 0x4, R20 ;  /* 0x0000000405787825 */ /* 0x000fc600078e0214 */
        /* <DEDUP_REMOVED lines=11> */
[----:B------:R1:W-:Y:S04]  /*47b70*/  STL.64 [R1+0x158], R98 ;  /* 0x0001586201007387 */ /* 0x0003e80000100a00 */
[----:B------:R-:W4:Y:S04]  /*47b80*/  LDL.LU.64 R186, [R1+0x17c0] ;  /* 0x0017c00001ba7983 */ /* 0x000f280000300a00 */
[----:B------:R-:W4:Y:S04]  /*47b90*/  LDL.LU.64 R184, [R1+0x17b8] ;  /* 0x0017b80001b87983 */ /* 0x000f280000300a00 */
[----:B------:R-:W4:Y:S04]  /*47ba0*/  LDL.LU.64 R108, [R1+0x17b0] ;  /* 0x0017b000016c7983 */ /* 0x000f280000300a00 */
[----:B------:R-:W4:Y:S04]  /*47bb0*/  LDL.LU.64 R74, [R1+0x17a8] ;  /* 0x0017a800014a7983 */ /* 0x000f280000300a00 */
[----:B------:R-:W-:Y:S04]  /*47bc0*/  STL.64 [R1+0x160], R24 ;  /* 0x0001601801007387 */ /* 0x000fe80000100a00 */
[----:B------:R-:W-:Y:S01]  /*47bd0*/  STL.64 [R1+0x150], R140 ;  /* 0x0001508c01007387 */ /* 0x000fe20000100a00 */
[----:B------:R-:W-:-:S03]  /*47be0*/  IMAD.WIDE R228, R5, 0x4, R246 ;  /* 0x0000000405e47825 */ /* 0x000fc600078e02f6 */
[----:B------:R-:W4:Y:S01]  /*47bf0*/  LDL.LU.64 R246, [R1+0x17a0] ;  /* 0x0017a00001f67983 */ /* 0x000f220000300a00 */
[----:B--2---:R-:W-:-:S03]  /*47c00*/  IMAD.WIDE R66, R5, 0x4, R154 ;  /* 0x0000000405427825 */ /* 0x004fc600078e029a */
[----:B------:R-:W2:Y:S01]  /*47c10*/  LDL.LU.64 R154, [R1+0x1798] ;  /* 0x00179800019a7983 */ /* 0x000ea20000300a00 */
[----:B---3--:R-:W-:-:S03]  /*47c20*/  IMAD.WIDE R180, R5, 0x4, R2 ;  /* 0x0000000405b47825 */ /* 0x008fc600078e0202 */
[----:B------:R-:W3:Y:S04]  /*47c30*/  LDL.LU.64 R2, [R1+0x1790] ;  /* 0x0017900001027983 */ /* 0x000ee80000300a00 */
[----:B------:R-:W-:Y:S01]  /*47c40*/  STL.64 [R1+0x148], R228 ;  /* 0x000148e401007387 */ /* 0x000fe20000100a00 */
[----:B------:R-:W-:-:S04]  /*47c50*/  IMAD.WIDE R118, R5, 0x4, R72 ;  /* 0x0000000405767825 */ /* 0x000fc800078e0248 */
[C---:B------:R-:W-:Y:S02]  /*47c60*/  IMAD.WIDE R84, R5.reuse, 0x4, R156 ;  /* 0x0000000405547825 */ /* 0x040fe400078e029c */
[----:B------:R-:W3:Y:S04]  /*47c70*/  LDL.LU.64 R156, [R1+0x1788] ;  /* 0x00178800019c7983 */ /* 0x000ee80000300a00 */
[----:B------:R-:W-:Y:S04]  /*47c80*/  STL.64 [R1+0x140], R66 ;  /* 0x0001404201007387 */ /* 0x000fe80000100a00 */
[----:B------:R-:W-:Y:S04]  /*47c90*/  STL.64 [R1+0x138], R180 ;  /* 0x000138b401007387 */ /* 0x000fe80000100a00 */
[----:B------:R-:W-:Y:S01]  /*47ca0*/  STL.64 [R1+0x130], R118 ;  /* 0x0001307601007387 */ /* 0x000fe20000100a00 */
[----:B------:R-:W-:-:S04]  /*47cb0*/  IMAD.WIDE R142, R5, 0x4, R20 ;  /* 0x00000004058e7825 */ /* 0x000fc800078e0214 */
[C---:B----4-:R-:W-:Y:S02]  /*47cc0*/  IMAD.WIDE R216, R5.reuse, 0x4, R158 ;  /* 0x0000000405d87825 */ /* 0x050fe400078e029e */
[----:B------:R-:W4:Y:S04]  /*47cd0*/  LDL.LU.64 R158, [R1+0x1780] ;  /* 0x00178000019e7983 */ /* 0x000f280000300a00 */
[----:B------:R-:W4:Y:S04]  /*47ce0*/  LDL.LU.64 R114, [R1+0x1778] ;  /* 0x0017780001727983 */ /* 0x000f280000300a00 */
[----:B------:R-:W-:Y:S04]  /*47cf0*/  STL.64 [R1+0x128], R84 ;  /* 0x0001285401007387 */ /* 0x000fe80000100a00 */
[----:B------:R1:W-:Y:S04]  /*47d00*/  STL.64 [R1+0x118], R142 ;  /* 0x0001188e01007387 */ /* 0x0003e80000100a00 */
[----:B------:R-:W4:Y:S01]  /*47d10*/  LDL.LU.64 R72, [R1+0x1770] ;  /* 0x0017700001487983 */ /* 0x000f220000300a00 */
        /* <DEDUP_REMOVED lines=13> */
[----:B------:R-:W-:Y:S04]  /*47df0*/  STL.64 [R1+0xf8], R186 ;  /* 0x0000f8ba01007387 */ /* 0x000fe80000100a00 */
[----:B------:R-:W-:Y:S01]  /*47e00*/  STL.64 [R1+0xf0], R108 ;  /* 0x0000f06c01007387 */ /* 0x000fe20000100a00 */
[----:B------:R-:W-:-:S04]  /*47e10*/  IMAD.WIDE R246, R5, 0x4, R246 ;  /* 0x0000000405f67825 */ /* 0x000fc800078e02f6 */
[----:B--2---:R-:W-:-:S04]  /*47e20*/  IMAD.WIDE R210, R5, 0x4, R154 ;  /* 0x0000000405d27825 */ /* 0x004fc800078e029a */
[C---:B---3--:R-:W-:Y:S02]  /*47e30*/  IMAD.WIDE R222, R5.reuse, 0x4, R2 ;  /* 0x0000000405de7825 */ /* 0x048fe400078e0202 */
[----:B------:R-:W2:Y:S04]  /*47e40*/  LDL.LU.64 R2, [R1+0x1750] ;  /* 0x0017500001027983 */ /* 0x000ea80000300a00 */
[----:B------:R-:W-:Y:S04]  /*47e50*/  STL.64 [R1+0xe8], R74 ;  /* 0x0000e84a01007387 */ /* 0x000fe80000100a00 */
[----:B------:R3:W-:Y:S04]  /*47e60*/  STL.64 [R1+0xd8], R210 ;  /* 0x0000d8d201007387 */ /* 0x0007e80000100a00 */
[----:B------:R-:W3:Y:S01]  /*47e70*/  LDL.LU.64 R224, [R1+0x1748] ;  /* 0x0017480001e07983 */ /* 0x000ee20000300a00 */
[----:B------:R-:W-:-:S03]  /*47e80*/  IMAD.WIDE R18, R5, 0x4, R156 ;  /* 0x0000000405127825 */ /* 0x000fc600078e029c */
[----:B------:R-:W3:Y:S04]  /*47e90*/  LDL.LU.64 R6, [R1+0x1740] ;  /* 0x0017400001067983 */ /* 0x000ee80000300a00 */
[----:B------:R-:W3:Y:S04]  /*47ea0*/  LDL.LU.64 R154, [R1+0x1738] ;  /* 0x00173800019a7983 */ /* 0x000ee80000300a00 */
[----:B------:R-:W-:Y:S04]  /*47eb0*/  STL.64 [R1+0xe0], R246 ;  /* 0x0000e0f601007387 */ /* 0x000fe80000100a00 */
[----:B------:R-:W-:Y:S04]  /*47ec0*/  STL.64 [R1+0xd0], R222 ;  /* 0x0000d0de01007387 */ /* 0x000fe80000100a00 */
[----:B------:R-:W3:Y:S01]  /*47ed0*/  LDL.LU.64 R156, [R1+0x1730] ;  /* 0x00173000019c7983 */ /* 0x000ee20000300a00 */
[----:B----4-:R-:W-:-:S03]  /*47ee0*/  IMAD.WIDE R178, R5, 0x4, R158 ;  /* 0x0000000405b27825 */ /* 0x010fc600078e029e */
[----:B------:R-:W4:Y:S01]  /*47ef0*/  LDL.LU.64 R158, [R1+0x1728] ;  /* 0x00172800019e7983 */ /* 0x000f220000300a00 */
[----:B------:R-:W-:-:S03]  /*47f00*/  IMAD.WIDE R184, R5, 0x4, R114 ;  /* 0x0000000405b87825 */ /* 0x000fc600078e0272 */
[----:B------:R-:W-:Y:S01]  /*47f10*/  STL.64 [R1+0xc8], R18 ;  /* 0x0000c81201007387 */ /* 0x000fe20000100a00 */
[----:B------:R-:W-:-:S04]  /*47f20*/  IMAD.WIDE R114, R5, 0x4, R72 ;  /* 0x0000000405727825 */ /* 0x000fc800078e0248 */
[C---:B------:R-:W-:Y:S02]  /*47f30*/  IMAD.WIDE R72, R5.reuse, 0x4, R152 ;  /* 0x0000000405487825 */ /* 0x040fe400078e0298 */
[----:B------:R-:W4:Y:S04]  /*47f40*/  LDL.LU.64 R152, [R1+0x1720] ;  /* 0x0017200001987983 */ /* 0x000f280000300a00 */
[----:B------:R-:W-:Y:S04]  /*47f50*/  STL.64 [R1+0xc0], R178 ;  /* 0x0000c0b201007387 */ /* 0x000fe80000100a00 */
[----:B------:R-:W-:Y:S04]  /*47f60*/  STL.64 [R1+0xb8], R184 ;  /* 0x0000b8b801007387 */ /* 0x000fe80000100a00 */
[----:B-1----:R-:W4:Y:S04]  /*47f70*/  LDL.64 R232, [R1+0x858] ;  /* 0x0008580001e87983 */ /* 0x002f280000100a00 */
[----:B------:R-:W4:Y:S04]  /*47f80*/  LDL.64 R42, [R1+0x818] ;  /* 0x00081800012a7983 */ /* 0x000f280000100a00 */
[----:B------:R-:W4:Y:S04]  /*47f90*/  LDL.64 R56, [R1+0x7d8] ;  /* 0x0007d80001387983 */ /* 0x000f280000100a00 */
[----:B------:R-:W4:Y:S04]  /*47fa0*/  LDL.64 R60, [R1+0x798] ;  /* 0x00079800013c7983 */ /* 0x000f280000100a00 */
[----:B------:R-:W4:Y:S04]  /*47fb0*/  LDL.64 R70, [R1+0x758] ;  /* 0x0007580001467983 */ /* 0x000f280000100a00 */
[----:B------:R-:W4:Y:S01]  /*47fc0*/  LDL.64 R110, [R1+0x718] ;  /* 0x00071800016e7983 */ /* 0x000f220000100a00 */
[----:B------:R-:W-:-:S03]  /*47fd0*/  IMAD.WIDE R68, R5, 0x4, R226 ;  /* 0x0000000405447825 */ /* 0x000fc600078e02e2 */
[----:B------:R-:W4:Y:S01]  /*47fe0*/  LDL.64 R58, [R1+0x6d8] ;  /* 0x0006d800013a7983 */ /* 0x000f220000100a00 */
[----:B------:R-:W-:-:S03]  /*47ff0*/  IMAD.WIDE R20, R5, 0x4, R20 ;  /* 0x0000000405147825 */ /* 0x000fc600078e0214 */
[----:B------:R-:W4:Y:S04]  /*48000*/  LDL.64 R182, [R1+0x698] ;  /* 0x0006980001b67983 */ /* 0x000f280000100a00 */
[----:B------:R-:W4:Y:S04]  /*48010*/  LDL.64 R166, [R1+0x658] ;  /* 0x0006580001a67983 */ /* 0x000f280000100a00 */
[----:B------:R-:W4:Y:S04]  /*48020*/  LDL.64 R226, [R1+0x618] ;  /* 0x0006180001e27983 */ /* 0x000f280000100a00 */
[----:B------:R-:W-:Y:S04]  /*48030*/  STL.64 [R1+0xb0], R114 ;  /* 0x0000b07201007387 */ /* 0x000fe80000100a00 */
[----:B------:R-:W-:Y:S04]  /*48040*/  STL.64 [R1+0xa8], R72 ;  /* 0x0000a84801007387 */ /* 0x000fe80000100a00 */
[----:B------:R1:W-:Y:S04]  /*48050*/  STL.64 [R1+0x98], R68 ;  /* 0x0000984401007387 */ /* 0x0003e80000100a00 */
[----:B------:R-:W-:Y:S01]  /*48060*/  STL.64 [R1+0xa0], R20 ;  /* 0x0000a01401007387 */ /* 0x000fe20000100a00 */
[----:B--2---:R-:W-:-:S05]  /*48070*/  IMAD.WIDE R2, R5, 0x4, R2 ;  /* 0x0000000405027825 */ /* 0x004fca00078e0202 */
[----:B------:R2:W-:Y:S01]  /*48080*/  STL.64 [R1+0x90], R2 ;  /* 0x0000900201007387 */ /* 0x0005e20000100a00 */
[----:B---3--:R-:W-:-:S04]  /*48090*/  IMAD.WIDE R224, R5, 0x4, R224 ;  /* 0x0000000405e07825 */ /* 0x008fc800078e02e0 */
[C---:B------:R-:W-:Y:S01]  /*480a0*/  IMAD.WIDE R6, R5.reuse, 0x4, R6 ;  /* 0x0000000405067825 */ /* 0x040fe200078e0206 */
[----:B------:R3:W-:Y:S03]  /*480b0*/  STL.64 [R1+0x88], R224 ;  /* 0x000088e001007387 */ /* 0x0007e60000100a00 */
[C---:B------:R-:W-:Y:S01]  /*480c0*/  IMAD.WIDE R154, R5.reuse, 0x4, R154 ;  /* 0x00000004059a7825 */ /* 0x040fe200078e029a */
[----:B------:R-:W2:Y:S04]  /*480d0*/  LDL.64 R38, [R1+0x4d8] ;  /* 0x0004d80001267983 */ /* 0x000ea80000100a00 */
[----:B------:R-:W3:Y:S04]  /*480e0*/  LDL.64 R208, [R1+0x498] ;  /* 0x0004980001d07983 */ /* 0x000ee80000100a00 */
[----:B------:R-:W3:Y:S01]  /*480f0*/  LDL.64 R96, [R1+0x458] ;  /* 0x0004580001607983 */ /* 0x000ee20000100a00 */
[----:B------:R-:W-:-:S03]  /*48100*/  IMAD.WIDE R156, R5, 0x4, R156 ;  /* 0x00000004059c7825 */ /* 0x000fc600078e029c */
[----:B------:R-:W3:Y:S04]  /*48110*/  LDL.64 R132, [R1+0x418] ;  /* 0x0004180001847983 */ /* 0x000ee80000100a00 */
[----:B------:R1:W-:Y:S01]  /*48120*/  STL.64 [R1+0x80], R6 ;  /* 0x0000800601007387 */ /* 0x0003e20000100a00 */
[----:B----4-:R-:W-:-:S03]  /*48130*/  IMAD.WIDE R158, R5, 0x4, R158 ;  /* 0x00000004059e7825 */ /* 0x010fc600078e029e */
[----:B------:R4:W-:Y:S04]  /*48140*/  STL.64 [R1+0x78], R154 ;  /* 0x0000789a01007387 */ /* 0x0009e80000100a00 */
[----:B------:R4:W-:Y:S04]  /*48150*/  STL.64 [R1+0x70], R156 ;  /* 0x0000709c01007387 */ /* 0x0009e80000100a00 */
[----:B------:R-:W-:Y:S04]  /*48160*/  LDGSTS.E [R244+-0x20000], desc[UR60][R232.64], P0 ;  /* 0xe0000000e8f47fae */ /* 0x000fe8000812187c */
[----:B------:R-:W-:Y:S04]  /*48170*/  LDGSTS.E [R244+-0x1fc00], desc[UR60][R42.64], P0 ;  /* 0xe04000002af47fae */ /* 0x000fe8000812187c */
[----:B------:R-:W-:Y:S04]  /*48180*/  LDGSTS.E [R244+-0x1f800], desc[UR60][R56.64], P0 ;  /* 0xe080000038f47fae */ /* 0x000fe8000812187c */
[----:B------:R-:W4:Y:S04]  /*48190*/  LDL.LU.64 R232, [R1+0x3428] ;  /* 0x0034280001e87983 */ /* 0x000f280000300a00 */
[----:B------:R4:W-:Y:S04]  /*481a0*/  STL.64 [R1+0x68], R158 ;  /* 0x0000689e01007387 */ /* 0x0009e80000100a00 */
        /* <DEDUP_REMOVED lines=11> */
[----:B------:R-:W-:Y:S04]  /*48260*/  LDGSTS.E [R244+-0x1dc00], desc[UR60][R226.64], P0 ;  /* 0xe2400000e2f47fae */ /* 0x000fe8000812187c */
[----:B------:R-:W3:Y:S04]  /*48270*/  LDL.64 R58, [R1+0x850] ;  /* 0x00085000013a7983 */ /* 0x000ee80000100a00 */
[----:B------:R-:W3:Y:S04]  /*48280*/  LDL.64 R182, [R1+0x810] ;  /* 0x0008100001b67983 */ /* 0x000ee80000100a00 */
[----:B------:R-:W3:Y:S04]  /*48290*/  LDL.64 R166, [R1+0x710] ;  /* 0x0007100001a67983 */ /* 0x000ee80000100a00 */
[----:B------:R-:W3:Y:S04]  /*482a0*/  LDL.64 R226, [R1+0x690] ;  /* 0x0006900001e27983 */ /* 0x000ee80000100a00 */
[----:B--2---:R-:W-:Y:S04]  /*482b0*/  LDGSTS.E [R244+-0x1d800], desc[UR60][R110.64], P0 ;  /* 0xe28000006ef47fae */ /* 0x004fe8000812187c */
[----:B----4-:R-:W-:Y:S04]  /*482c0*/  LDGSTS.E [R244+-0x1d400], desc[UR60][R70.64], P0 ;  /* 0xe2c0000046f47fae */ /* 0x010fe8000812187c */
[----:B---3--:R-:W-:Y:S04]  /*482d0*/  LDGSTS.E [R244+-0x1d000], desc[UR60][R60.64], P0 ;  /* 0xe30000003cf47fae */ /* 0x008fe8000812187c */
[----:B------:R-:W-:Y:S04]  /*482e0*/  LDGSTS.E [R244+-0x1cc00], desc[UR60][R56.64], P0 ;  /* 0xe340000038f47fae */ /* 0x000fe8000812187c */
[----:B------:R-:W2:Y:S04]  /*482f0*/  LDL.64 R70, [R1+0x7d0] ;  /* 0x0007d00001467983 */ /* 0x000ea80000100a00 */
[----:B------:R-:W3:Y:S04]  /*48300*/  LDL.64 R110, [R1+0x790] ;  /* 0x00079000016e7983 */ /* 0x000ee80000100a00 */
        /* <DEDUP_REMOVED lines=8> */
[----:B------:R-:W4:Y:S04]  /*48390*/  LDL.LU.64 R96, [R1+0x33e8] ;  /* 0x0033e80001607983 */ /* 0x000f280000300a00 */
[----:B------:R-:W4:Y:S04]  /*483a0*/  LDL.LU.64 R132, [R1+0x33e0] ;  /* 0x0033e00001847983 */ /* 0x000f280000300a00 */
[----:B--2---:R-:W-:Y:S04]  /*483b0*/  LDGSTS.E [R244+-0x1b800], desc[UR60][R208.64], P0 ;  /* 0xe4800000d0f47fae */ /* 0x004fe8000812187c */
[----:B------:R-:W-:Y:S04]  /*483c0*/  LDGSTS.E [R244+-0x1b400], desc[UR60][R242.64], P0 ;  /* 0xe4c00000f2f47fae */ /* 0x000fe8000812187c */
[----:B------:R-:W-:Y:S04]  /*483d0*/  LDGSTS.E [R244+-0x1b000], desc[UR60][R104.64], P0 ;  /* 0xe500000068f47fae */ /* 0x000fe8000812187c */
[----:B------:R-:W-:Y:S04]  /*483e0*/  LDGSTS.E [R244+-0x1ac00], desc[UR60][R40.64], P0 ;  /* 0xe540000028f47fae */ /* 0x000fe8000812187c */
[----:B------:R-:W-:Y:S04]  /*483f0*/  LDGSTS.E [R244+-0x1a800], desc[UR60][R212.64], P0 ;  /* 0xe5800000d4f47fae */ /* 0x000fe8000812187c */
[----:B------:R-:W2:Y:S04]  /*48400*/  LDL.LU.64 R208, [R1+0x33d8] ;  /* 0x0033d80001d07983 */ /* 0x000ea80000300a00 */
[----:B------:R-:W-:Y:S04]  /*48410*/  LDGSTS.E [R244+-0x1a400], desc[UR60][R144.64], P0 ;  /* 0xe5c0000090f47fae */ /* 0x000fe8000812187c */
[----:B------:R-:W2:Y:S04]  /*48420*/  LDL.64 R40, [R1+0x5d0] ;  /* 0x0005d00001287983 */ /* 0x000ea80000100a00 */
[----:B------:R-:W2:Y:S04]  /*48430*/  LDL.64 R104, [R1+0x590] ;  /* 0x0005900001687983 */ /* 0x000ea80000100a00 */
[----:B------:R-:W2:Y:S04]  /*48440*/  LDL.64 R242, [R1+0x550] ;  /* 0x0005500001f27983 */ /* 0x000ea80000100a00 */
[----:B------:R-:W2:Y:S04]  /*48450*/  LDL.64 R144, [R1+0x4d0] ;  /* 0x0004d00001907983 */ /* 0x000ea80000100a00 */
[----:B------:R-:W2:Y:S04]  /*48460*/  LDL.64 R212, [R1+0x490] ;  /* 0x0004900001d47983 */ /* 0x000ea80000100a00 */
        /* <DEDUP_REMOVED lines=16> */
[----:B-1----:R-:W2:Y:S04]  /*48570*/  LDL.LU.64 R68, [R1+0x3398] ;  /* 0x0033980001447983 */ /* 0x002ea80000300a00 */
[----:B------:R-:W2:Y:S04]  /*48580*/  LDL.LU.64 R58, [R1+0x3390] ;  /* 0x00339000013a7983 */ /* 0x000ea80000300a00 */
[----:B------:R-:W-:Y:S04]  /*48590*/  LDGSTS.E [R0+-0x1fb80], desc[UR60][R182.64], P0 ;  /* 0xe0480000b6007fae */ /* 0x000fe8000812187c */
[----:B------:R-:W-:Y:S04]  /*485a0*/  LDGSTS.E [R0+-0x1f780], desc[UR60][R70.64], P0 ;  /* 0xe088000046007fae */ /* 0x000fe8000812187c */
[----:B---3--:R-:W-:Y:S04]  /*485b0*/  LDGSTS.E [R0+-0x1f380], desc[UR60][R110.64], P0 ;  /* 0xe0c800006e007fae */ /* 0x008fe8000812187c */
[----:B------:R-:W3:Y:S04]  /*485c0*/  LDL.LU.64 R182, [R1+0x3388] ;  /* 0x0033880001b67983 */ /* 0x000ee80000300a00 */
[----:B------:R-:W2:Y:S04]  /*485d0*/  LDL.LU.64 R70, [R1+0x3380] ;  /* 0x0033800001467983 */ /* 0x000ea80000300a00 */
[----:B------:R-:W3:Y:S04]  /*485e0*/  LDL.LU.64 R110, [R1+0x3378] ;  /* 0x00337800016e7983 */ /* 0x000ee80000300a00 */
        /* <DEDUP_REMOVED lines=8> */
[----:B---3--:R-:W-:Y:S04]  /*48670*/  LDGSTS.E [R0+-0x1df80], desc[UR60][R110.64], P0 ;  /* 0xe20800006e007fae */ /* 0x008fe8000812187c */
[----:B--2---:R-:W-:Y:S04]  /*48680*/  LDGSTS.E [R0+-0x1db80], desc[UR60][R70.64], P0 ;  /* 0xe248000046007fae */ /* 0x004fe8000812187c */
        /* <DEDUP_REMOVED lines=199> */
[----:B------:R-:W3:Y:S04]  /*49300*/  LDL.LU R28, [R1+0x30cc] ;  /* 0x0030cc00011c7983 */ /* 0x000ee80000300800 */
[----:B------:R-:W3:Y:S04]  /*49310*/  LDL.LU R14, [R1+0x30c8] ;  /* 0x0030c800010e7983 */ /* 0x000ee80000300800 */
        /* <DEDUP_REMOVED lines=36> */
[----:B------:R-:W2:Y:S04]  /*49560*/  LDL.LU R154, [R1+0x3030] ;  /* 0x00303000019a7983 */ /* 0x000ea80000300800 */
        /* <DEDUP_REMOVED lines=62> */
[----:B------:R-:W4:Y:S04]  /*49950*/  LDL.LU.64 R114, [R1+0x2f38] ;  /* 0x002f380001727983 */ /* 0x000f280000300a00 */
[----:B------:R-:W3:Y:S04]  /*49960*/  LDL.LU R156, [R1+0x2f30] ;  /* 0x002f3000019c7983 */ /* 0x000ee80000300800 */
[----:B---3--:R-:W-:Y:S04]  /*49970*/  LDGSTS.E [R156+-0x1fd00], desc[UR60][R112.64], P0 ;  /* 0xe0300000709c7fae */ /* 0x008fe8000812187c */
        /* <DEDUP_REMOVED lines=61> */
[----:B------:R-:W3:Y:S04]  /*49d50*/  LDL.LU.64 R72, [R1+0x2e38] ;  /* 0x002e380001487983 */ /* 0x000ee80000300a00 */
[----:B------:R-:W4:Y:S01]  /*49d60*/  LDL.LU.64 R158, [R1+0x2e30] ;  /* 0x002e3000019e7983 */ /* 0x000f220000300a00 */
[----:B------:R-:W-:-:S02]  /*49d70*/  IMAD.WIDE R152, R5, 0x4, R152 ;  /* 0x0000000405987825 */ /* 0x000fc400078e0298 */
[----:B------:R-:W2:Y:S01]  /*49d80*/  LDC R5, c[0x0][0x230] ;  /* 0x00008c00ff057b82 */ /* 0x000ea20000000800 */
[----:B----4-:R-:W-:Y:S04]  /*49d90*/  LDGSTS.E [R159+-0x1fc80], desc[UR60][R76.64], P0 ;  /* 0xe03800004c9f7fae */ /* 0x010fe8000812187c */
        /* <DEDUP_REMOVED lines=39> */
[----:B------:R-:W2:Y:S04]  /*4a010*/  LDL.LU.64 R240, [R1+0x2020] ;  /* 0x0020200001f07983 */ /* 0x000ea80000300a00 */
[----:B------:R-:W3:Y:S04]  /*4a020*/  LDL.LU.64 R22, [R1+0x2018] ;  /* 0x0020180001167983 */ /* 0x000ee80000300a00 */
[----:B------:R-:W-:Y:S04]  /*4a030*/  LDGSTS.E [R159+-0x1a880], desc[UR60][R12.64], P0 ;  /* 0xe57800000c9f7fae */ /* 0x000fe8000812187c */
        /* <DEDUP_REMOVED lines=12> */
[----:B------:R-:W0:Y:S01]  /*4a100*/  LDGDEPBAR ;  /* 0x00000000000079af */ /* 0x000e220000000000 */
[----:B------:R-:W-:Y:S06]  /*4a110*/  BAR.SYNC.DEFER_BLOCKING 0x0 ;  /* 0x0000000000007b1d */ /* 0x000fec0000010000 */
[----:B------:R-:W4:Y:S04]  /*4a120*/  LDL.LU.64 R32, [R1+0x2d90] ;  /* 0x002d900001207983 */ /* 0x000f280000300a00 */
[----:B------:R-:W4:Y:S04]  /*4a130*/  LDL.LU.64 R30, [R1+0x2d88] ;  /* 0x002d8800011e7983 */ /* 0x000f280000300a00 */
[----:B------:R-:W4:Y:S04]  /*4a140*/  LDL.LU.64 R36, [R1+0x2d80] ;  /* 0x002d800001247983 */ /* 0x000f280000300a00 */
[----:B------:R-:W4:Y:S04]  /*4a150*/  LDL.LU.64 R26, [R1+0x2d78] ;  /* 0x002d7800011a7983 */ /* 0x000f280000300a00 */
[----:B------:R-:W4:Y:S04]  /*4a160*/  LDL.LU.64 R24, [R1+0x2d70] ;  /* 0x002d700001187983 */ /* 0x000f280000300a00 */
[----:B------:R-:W4:Y:S04]  /*4a170*/  LDL.LU.64 R248, [R1+0x2d68] ;  /* 0x002d680001f87983 */ /* 0x000f280000300a00 */
[----:B------:R-:W4:Y:S04]  /*4a180*/  LDL.LU.64 R246, [R1+0x2d60] ;  /* 0x002d600001f67983 */ /* 0x000f280000300a00 */
[----:B------:R-:W4:Y:S04]  /*4a190*/  LDL.LU.64 R20, [R1+0x1718] ;  /* 0x0017180001147983 */ /* 0x000f280000300a00 */
[----:B------:R-:W-:Y:S01]  /*4a1a0*/  @!PT LDS RZ, [RZ] ;  /* 0x00000000fffff984 */ /* 0x000fe20000000800 */
[----:B------:R-:W-:Y:S01]  /*4a1b0*/  @!PT LDS RZ, [RZ] ;  /* 0x00000000fffff984 */ /* 0x000fe20000000800 */
[----:B------:R-:W-:Y:S01]  /*4a1c0*/  @!PT LDS RZ, [RZ] ;  /* 0x00000000fffff984 */ /* 0x000fe20000000800 */
[----:B------:R-:W-:Y:S04]  /*4a1d0*/  LDGSTS.E [R14], desc[UR60][R18.64], !P2 ;  /* 0x00000000120e7fae */ /* 0x000fe8000d12187c */
[----:B------:R1:W-:Y:S01]  /*4a1e0*/  LDGSTS.E [R28+0x4000], desc[UR60][R242.64], !P2 ;  /* 0x04000000f21c7fae */ /* 0x0003e2000d12187c */
[----:B------:R-:W-:-:S02]  /*4a1f0*/  ISETP.GE.U32.AND P0, PT, R7, 0x7ffffd7f, PT ;  /* 0x7ffffd7f0700780c */ /* 0x000fc40003f06070 */
[----:B-1----:R-:W1:Y:S01]  /*4a200*/  LDC R7, c[0x0][0x230] ;  /* 0x00008c00ff077b82 */ /* 0x002e620000000800 */
[----:B------:R1:W-:Y:S04]  /*4a210*/  LDGSTS.E [R9+0x8000], desc[UR60][R10.64], !P2 ;  /* 0x080000000a097fae */ /* 0x0003e8000d12187c */
[----:B------:R-:W4:Y:S04]  /*4a220*/  LDL.LU.64 R18, [R1+0x2030] ;  /* 0x0020300001127983 */ /* 0x000f280000300a00 */
[----:B------:R-:W4:Y:S04]  /*4a230*/  LDL.LU.64 R14, [R1+0x2000] ;  /* 0x00200000010e7983 */ /* 0x000f280000300a00 */
[----:B------:R-:W4:Y:S01]  /*4a240*/  LDL.LU.64 R242, [R1+0x1ff8] ;  /* 0x001ff80001f27983 */ /* 0x000f220000300a00 */
[C---:B------:R-:W-:Y:S01]  /*4a250*/  IADD3 R28, R245.reuse, 0x100000, RZ ;  /* 0x00100000f51c7810 */ /* 0x040fe20007ffe0ff */
[----:B-1----:R-:W-:-:S02]  /*4a260*/  VIADD R11, R245, 0x100000 ;  /* 0x00100000f50b7836 */ /* 0x002fc40000000000 */
[----:B------:R-:W-:Y:S02]  /*4a270*/  VIADD R10, R8, 0xfffffdfd ;  /* 0xfffffdfd080a7836 */ /* 0x000fe40000000000 */
[C---:B------:R-:W-:Y:S01]  /*4a280*/  VIADD R9, R245.reuse, 0x100000 ;  /* 0x00100000f5097836 */ /* 0x040fe20000000000 */
[----:B------:R-:W-:Y:S01]  /*4a290*/  IADD3 R8, R245, 0x100000, RZ ;  /* 0x00100000f5087810 */ /* 0x000fe20007ffe0ff */
[----:B--2---:R-:W-:-:S04]  /*4a2a0*/  IMAD.WIDE R240, R4, 0x4, R240 ;  /* 0x0000000404f07825 */ /* 0x004fc800078e02f0 */
[C---:B---3--:R-:W-:Y:S01]  /*4a2b0*/  IMAD.WIDE R22, R4.reuse, 0x4, R22 ;  /* 0x0000000404167825 */ /* 0x048fe200078e0216 */
[----:B------:R1:W-:Y:S04]  /*4a2c0*/  STL.64 [R1+0x1080], R240 ;  /* 0x001080f001007387 */ /* 0x0003e80000100a00 */
[----:B------:R2:W-:Y:S04]  /*4a2d0*/  STL.64 [R1+0x10b8], R22 ;  /* 0x0010b81601007387 */ /* 0x0005e80000100a00 */
[----:B------:R-:W-:Y:S01]  /*4a2e0*/  LDGSTS.E [R28+0xc000], desc[UR60][R240.64], !P2 ;  /* 0x0c000000f01c7fae */ /* 0x000fe2000d12187c */
[----:B----4-:R-:W-:-:S03]  /*4a2f0*/  IMAD.WIDE R12, R4, 0x4, R12 ;  /* 0x00000004040c7825 */ /* 0x010fc600078e020c */
[----:B------:R-:W-:Y:S01]  /*4a300*/  LDGSTS.E [R11+0x4], desc[UR60][R22.64], !P0 ;  /* 0x00004000160b7fae */ /* 0x000fe2000c12187c */
[----:B------:R-:W-:-:S03]  /*4a310*/  IMAD.WIDE R16, R4, 0x4, R16 ;  /* 0x0000000404107825 */ /* 0x000fc600078e0210 */
[----:B------:R3:W-:Y:S01]  /*4a320*/  STL.64 [R1+0x10c0], R12 ;  /* 0x0010c00c01007387 */ /* 0x0007e20000100a00 */
[----:B------:R-:W-:-:S03]  /*4a330*/  ISETP.GE.U32.AND P2, PT, R10, 0x7ffffd7e, PT ;  /* 0x7ffffd7e0a00780c */ /* 0x000fc60003f46070 */
[----:B-1----:R-:W4:Y:S04]  /*4a340*/  LDL.LU.64 R240, [R1+0x1ff0] ;  /* 0x001ff00001f07983 */ /* 0x002f280000300a00 */
[----:B------:R1:W-:Y:S04]  /*4a350*/  STL.64 [R1+0x10c8], R16 ;  /* 0x0010c81001007387 */ /* 0x0003e80000100a00 */
[----:B--2---:R-:W2:Y:S04]  /*4a360*/  LDL.LU.64 R22, [R1+0x1fe8] ;  /* 0x001fe80001167983 */ /* 0x004ea80000300a00 */
[----:B------:R-:W2:Y:S04]  /*4a370*/  LDL.LU.64 R10, [R1+0x1fe0] ;  /* 0x001fe000010a7983 */ /* 0x000ea80000300a00 */
[----:B------:R-:W-:Y:S04]  /*4a380*/  LDGSTS.E [R9+0x4004], desc[UR60][R12.64], !P0 ;  /* 0x040040000c097fae */ /* 0x000fe8000c12187c */
[----:B------:R1:W-:Y:S04]  /*4a390*/  LDGSTS.E [R8+0x8004], desc[UR60][R16.64], !P0 ;  /* 0x0800400010087fae */ /* 0x0003e8000c12187c */
[----:B---3--:R-:W3:Y:S01]  /*4a3a0*/  LDL.LU.64 R12, [R1+0x1fd8] ;  /* 0x001fd800010c7983 */ /* 0x008ee20000300a00 */
[----:B-1----:R-:W-:-:S02]  /*4a3b0*/  VIADD R17, R245, 0x100000 ;  /* 0x00100000f5117836 */ /* 0x002fc40000000000 */
[----:B------:R-:W-:Y:S02]  /*4a3c0*/  VIADD R16, R245, 0x100000 ;  /* 0x00100000f5107836 */ /* 0x000fe40000000000 */
[----:B------:R-:W-:-:S05]  /*4a3d0*/  IMAD.WIDE R20, R4, 0x4, R20 ;  /* 0x0000000404147825 */ /* 0x000fca00078e0214 */
[----:B------:R1:W-:Y:S04]  /*4a3e0*/  STL.64 [R1+0x10d0], R20 ;  /* 0x0010d01401007387 */ /* 0x0003e80000100a00 */
[----:B------:R-:W-:Y:S01]  /*4a3f0*/  LDGSTS.E [R17+0xc004], desc[UR60][R20.64], !P0 ;  /* 0x0c00400014117fae */ /* 0x000fe2000c12187c */
[----:B------:R-:W-:-:S04]  /*4a400*/  IMAD.WIDE R18, R4, 0x4, R18 ;  /* 0x0000000404127825 */ /* 0x000fc800078e0212 */
[C---:B------:R-:W-:Y:S01]  /*4a410*/  IMAD.WIDE R28, R4.reuse, 0x4, R14 ;  /* 0x00000004041c7825 */ /* 0x040fe200078e020e */
[----:B------:R1:W-:Y:S03]  /*4a420*/  STL.64 [R1+0x10d8], R18 ;  /* 0x0010d81201007387 */ /* 0x0003e60000100a00 */
[----:B------:R-:W-:Y:S01]  /*4a430*/  IMAD.WIDE R14, R4, 0x4, R242 ;  /* 0x00000004040e7825 */ /* 0x000fe200078e02f2 */
[----:B------:R1:W-:Y:S04]  /*4a440*/  STL.64 [R1+0x10e8], R28 ;  /* 0x0010e81c01007387 */ /* 0x0003e80000100a00 */
[----:B-1----:R-:W3:Y:S04]  /*4a450*/  LDL.LU.64 R20, [R1+0x1fd0] ;  /* 0x001fd00001147983 */ /* 0x002ee80000300a00 */
[----:B------:R1:W-:Y:S04]  /*4a460*/  STL.64 [R1+0x10f0], R14 ;  /* 0x0010f00e01007387 */ /* 0x0003e80000100a00 */
[----:B------:R-:W-:Y:S01]  /*4a470*/  LDGSTS.E [R16+0x8], desc[UR60][R18.64], !P2 ;  /* 0x0000800012107fae */ /* 0x000fe2000d12187c */
[----:B------:R-:W-:-:S03]  /*4a480*/  IADD3 R5, R5, -0x204, RZ ;  /* 0xfffffdfc05057810 */ /* 0x000fc60007ffe0ff */
[----:B------:R1:W-:Y:S04]  /*4a490*/  LDGSTS.E [R9+0x4008], desc[UR60][R28.64], !P2 ;  /* 0x040080001c097fae */ /* 0x0003e8000d12187c */
[----:B------:R-:W3:Y:S04]  /*4a4a0*/  LDL.LU.64 R18, [R1+0x1fc8] ;  /* 0x001fc80001127983 */ /* 0x000ee80000300a00 */
[----:B------:R-:W3:Y:S04]  /*4a4b0*/  LDL.LU.64 R16, [R1+0x1f70] ;  /* 0x001f700001107983 */ /* 0x000ee80000300a00 */
[----:B------:R-:W3:Y:S01]  /*4a4c0*/  LDL.LU.64 R242, [R1+0x1f68] ;  /* 0x001f680001f27983 */ /* 0x000ee20000300a00 */
[----:B------:R-:W-:Y:S01]  /*4a4d0*/  ISETP.GE.U32.AND P0, PT, R5, 0x7ffffd7d, PT ;  /* 0x7ffffd7d0500780c */ /* 0x000fe20003f06070 */
[C---:B-1----:R-:W-:Y:S01]  /*4a4e0*/  VIADD R28, R245.reuse, 0x100000 ;  /* 0x00100000f51c7836 */ /* 0x042fe20000000000 */
[----:B------:R-:W1:Y:S01]  /*4a4f0*/  LDC R5, c[0x0][0x230] ;  /* 0x00008c00ff057b82 */ /* 0x000e620000000800 */
[----:B------:R1:W-:Y:S02]  /*4a500*/  LDGSTS.E [R8+0x8008], desc[UR60][R14.64], !P2 ;  /* 0x080080000e087fae */ /* 0x0003e4000d12187c */
[----:B-1----:R-:W-:Y:S01]  /*4a510*/  IADD3 R15, R245, 0x100000, RZ ;  /* 0x00100000f50f7810 */ /* 0x002fe20007ffe0ff */
[----:B------:R-:W-:-:S04]  /*4a520*/  VIADD R14, R7, 0xfffffddf ;  /* 0xfffffddf070e7836 */ /* 0x000fc80000000000 */
[----:B------:R-:W1:Y:S01]  /*4a530*/  LDC R8, c[0x0][0x230] ;  /* 0x00008c00ff087b82 */ /* 0x000e620000000800 */
[----:B------:R-:W-:Y:S02]  /*4a540*/  VIADD R7, R245, 0x100000 ;  /* 0x00100000f5077836 */ /* 0x000fe40000000000 */
[----:B----4-:R-:W-:-:S04]  /*4a550*/  IMAD.WIDE R240, R4, 0x4, R240 ;  /* 0x0000000404f07825 */ /* 0x010fc800078e02f0 */
[C---:B--2---:R-:W-:Y:S01]  /*4a560*/  IMAD.WIDE R22, R4.reuse, 0x4, R22 ;  /* 0x0000000404167825 */ /* 0x044fe200078e0216 */
[----:B------:R2:W-:Y:S03]  /*4a570*/  STL.64 [R1+0x1128], R240 ;  /* 0x001128f001007387 */ /* 0x0005e60000100a00 */
[----:B------:R-:W-:Y:S01]  /*4a580*/  IMAD.WIDE R10, R4, 0x4, R10 ;  /* 0x00000004040a7825 */ /* 0x000fe200078e020a */
[----:B------:R4:W-:Y:S04]  /*4a590*/  STL.64 [R1+0x1150], R22 ;  /* 0x0011501601007387 */ /* 0x0009e80000100a00 */
[----:B------:R-:W-:Y:S01]  /*4a5a0*/  LDGSTS.E [R28+0xc008], desc[UR60][R240.64], !P2 ;  /* 0x0c008000f01c7fae */ /* 0x000fe2000d12187c */
[----:B------:R-:W-:-:S03]  /*4a5b0*/  ISETP.GE.U32.AND P2, PT, R14, 0x7ffffd60, PT ;  /* 0x7ffffd600e00780c */ /* 0x000fc60003f46070 */
[----:B------:R1:W-:Y:S04]  /*4a5c0*/  STL.64 [R1+0x1168], R10 ;  /* 0x0011680a01007387 */ /* 0x0003e80000100a00 */
[----:B------:R-:W-:Y:S01]  /*4a5d0*/  LDGSTS.E [R15+0xc], desc[UR60][R22.64], !P0 ;  /* 0x0000c000160f7fae */ /* 0x000fe2000c12187c */
[----:B---3--:R-:W-:-:S03]  /*4a5e0*/  IMAD.WIDE R12, R4, 0x4, R12 ;  /* 0x00000004040c7825 */ /* 0x008fc600078e020c */
[----:B--2---:R-:W2:Y:S04]  /*4a5f0*/  LDL.LU.64 R240, [R1+0x1f60] ;  /* 0x001f600001f07983 */ /* 0x004ea80000300a00 */
[----:B------:R3:W-:Y:S04]  /*4a600*/  STL.64 [R1+0x1170], R12 ;  /* 0x0011700c01007387 */ /* 0x0007e80000100a00 */
[----:B----4-:R-:W4:Y:S04]  /*4a610*/  LDL.LU.64 R22, [R1+0x2038] ;  /* 0x0020380001167983 */ /* 0x010f280000300a00 */
[----:B------:R-:W4:Y:S04]  /*4a620*/  LDL.LU.64 R14, [R1+0x1fc0] ;  /* 0x001fc000010e7983 */ /* 0x000f280000300a00 */
[----:B------:R-:W-:Y:S04]  /*4a630*/  LDGSTS.E [R9+0x400c], desc[UR60][R10.64], !P0 ;  /* 0x0400c0000a097fae */ /* 0x000fe8000c12187c */
[----:B------:R3:W-:Y:S04]  /*4a640*/  LDGSTS.E [R7+0x800c], desc[UR60][R12.64], !P0 ;  /* 0x0800c0000c077fae */ /* 0x0007e8000c12187c */
[----:B-1----:R-:W4:Y:S01]  /*4a650*/  LDL.LU.64 R10, [R1+0x1fb8] ;  /* 0x001fb800010a7983 */ /* 0x002f220000300a00 */
[C---:B---3--:R-:W-:Y:S01]  /*4a660*/  VIADD R13, R245.reuse, 0x100000 ;  /* 0x00100000f50d7836 */ /* 0x048fe20000000000 */
[----:B------:R-:W-:Y:S01]  /*4a670*/  IADD3 R12, R245, 0x100000, RZ ;  /* 0x00100000f50c7810 */ /* 0x000fe20007ffe0ff */
        /* <DEDUP_REMOVED lines=8> */
[----:B-1----:R-:W4:Y:S04]  /*4a700*/  LDL.LU.64 R20, [R1+0x1fb0] ;  /* 0x001fb00001147983 */ /* 0x002f280000300a00 */
[----:B------:R1:W-:Y:S04]  /*4a710*/  STL.64 [R1+0x18c8], R16 ;  /* 0x0018c81001007387 */ /* 0x0003e80000100a00 */
[----:B------:R-:W-:Y:S01]  /*4a720*/  LDGSTS.E [R12+0x10000], desc[UR60][R18.64], !P2 ;  /* 0x10000000120c7fae */ /* 0x000fe2000d12187c */
[----:B------:R-:W-:-:S03]  /*4a730*/  VIADD R5, R5, 0xfffffdde ;  /* 0xfffffdde05057836 */ /* 0x000fc60000000000 */
[----:B------:R1:W-:Y:S04]  /*4a740*/  LDGSTS.E [R9+0x14000], desc[UR60][R28.64], !P2 ;  /* 0x140000001c097fae */ /* 0x0003e8000d12187c */
[----:B---3--:R-:W3:Y:S04]  /*4a750*/  LDL.LU.64 R18, [R1+0x1fa8] ;  /* 0x001fa80001127983 */ /* 0x008ee80000300a00 */
[----:B------:R-:W3:Y:S04]  /*4a760*/  LDL.LU.64 R12, [R1+0x1fa0] ;  /* 0x001fa000010c7983 */ /* 0x000ee80000300a00 */
[----:B------:R-:W3:Y:S01]  /*4a770*/  LDL.LU.64 R242, [R1+0x1f98] ;  /* 0x001f980001f27983 */ /* 0x000ee20000300a00 */
[----:B------:R-:W-:-:S02]  /*4a780*/  ISETP.GE.U32.AND P0, PT, R5, 0x7ffffd5f, PT ;  /* 0x7ffffd5f0500780c */ /* 0x000fc40003f06070 */
[C---:B-1----:R-:W-:Y:S01]  /*4a790*/  IADD3 R28, R245.reuse, 0x100000, RZ ;  /* 0x00100000f51c7810 */ /* 0x042fe20007ffe0ff */
[----:B------:R1:W-:Y:S01]  /*4a7a0*/  LDGSTS.E [R7+0x18000], desc[UR60][R16.64], !P2 ;  /* 0x1800000010077fae */ /* 0x0003e2000d12187c */
[----:B------:R-:W3:Y:S01]  /*4a7b0*/  LDC R5, c[0x0][0x230] ;  /* 0x00008c00ff057b82 */ /* 0x000ee20000000800 */
[----:B-1----:R-:W-:-:S07]  /*4a7c0*/  VIADD R17, R245, 0x100000 ;  /* 0x00100000f5117836 */ /* 0x002fce0000000000 */
[----:B------:R-:W1:Y:S01]  /*4a7d0*/  LDC R7, c[0x0][0x230] ;  /* 0x00008c00ff077b82 */ /* 0x000e620000000800 */
[----:B------:R-:W-:Y:S02]  /*4a7e0*/  VIADD R16, R8, 0xfffffddd ;  /* 0xfffffddd08107836 */ /* 0x000fe40000000000 */
[----:B------:R-:W-:Y:S02]  /*4a7f0*/  VIADD R8, R245, 0x100000 ;  /* 0x00100000f5087836 */ /* 0x000fe40000000000 */
[----:B--2---:R-:W-:-:S04]  /*4a800*/  IMAD.WIDE R240, R4, 0x4, R240 ;  /* 0x0000000404f07825 */ /* 0x004fc800078e02f0 */
[C---:B----4-:R-:W-:Y:S01]  /*4a810*/  IMAD.WIDE R22, R4.reuse, 0x4, R22 ;  /* 0x0000000404167825 */ /* 0x050fe200078e0216 */
[----:B------:R2:W-:Y:S03]  /*4a820*/  STL.64 [R1+0x18d0], R240 ;  /* 0x0018d0f001007387 */ /* 0x0005e60000100a00 */
[----:B------:R-:W-:Y:S01]  /*4a830*/  IMAD.WIDE R14, R4, 0x4, R14 ;  /* 0x00000004040e7825 */ /* 0x000fe200078e020e */
[----:B------:R4:W-:Y:S04]  /*4a840*/  STL.64 [R1+0x18d8], R22 ;  /* 0x0018d81601007387 */ /* 0x0009e80000100a00 */
[----:B------:R-:W-:Y:S01]  /*4a850*/  LDGSTS.E [R28+0x1c000], desc[UR60][R240.64], !P2 ;  /* 0x1c000000f01c7fae */ /* 0x000fe2000d12187c */
[----:B------:R-:W-:-:S03]  /*4a860*/  ISETP.GE.U32.AND P2, PT, R16, 0x7ffffd5e, PT ;  /* 0x7ffffd5e1000780c */ /* 0x000fc60003f46070 */
[----:B------:R1:W-:Y:S04]  /*4a870*/  STL.64 [R1+0x18e0], R14 ;  /* 0x0018e00e01007387 */ /* 0x0003e80000100a00 */
[----:B------:R-:W-:Y:S01]  /*4a880*/  LDGSTS.E [R17+0x10004], desc[UR60][R22.64], !P0 ;  /* 0x1000400016117fae */ /* 0x000fe2000c12187c */
[----:B------:R-:W-:-:S03]  /*4a890*/  IMAD.WIDE R10, R4, 0x4, R10 ;  /* 0x00000004040a7825 */ /* 0x000fc600078e020a */
[----:B--2---:R-:W2:Y:S04]  /*4a8a0*/  LDL.LU.64 R240, [R1+0x1f90] ;  /* 0x001f900001f07983 */ /* 0x004ea80000300a00 */
[----:B------:R1:W-:Y:S04]  /*4a8b0*/  STL.64 [R1+0x18e8], R10 ;  /* 0x0018e80a01007387 */ /* 0x0003e80000100a00 */
[----:B----4-:R-:W4:Y:S04]  /*4a8c0*/  LDL.LU.64 R22, [R1+0x1f88] ;  /* 0x001f880001167983 */ /* 0x010f280000300a00 */
[----:B------:R-:W4:Y:S04]  /*4a8d0*/  LDL.LU.64 R16, [R1+0x1f80] ;  /* 0x001f800001107983 */ /* 0x000f280000300a00 */
[----:B------:R-:W-:Y:S04]  /*4a8e0*/  LDGSTS.E [R9+0x14004], desc[UR60][R14.64], !P0 ;  /* 0x140040000e097fae */ /* 0x000fe8000c12187c */
[----:B------:R1:W-:Y:S04]  /*4a8f0*/  LDGSTS.E [R8+0x18004], desc[UR60][R10.64], !P0 ;  /* 0x180040000a087fae */ /* 0x0003e8000c12187c */
[----:B-1----:R-:W4:Y:S01]  /*4a900*/  LDL.LU.64 R14, [R1+0x1f78] ;  /* 0x001f7800010e7983 */ /* 0x002f220000300a00 */
[C---:B------:R-:W-:Y:S01]  /*4a910*/  IADD3 R11, R245.reuse, 0x100000, RZ ;  /* 0x00100000f50b7810 */ /* 0x040fe20007ffe0ff */
[----:B------:R-:W-:-:S02]  /*4a920*/  VIADD R10, R245, 0x100000 ;  /* 0x00100000f50a7836 */ /* 0x000fc40000000000 */
[----:B------:R-:W-:-:S05]  /*4a930*/  IMAD.WIDE R20, R4, 0x4, R20 ;  /* 0x0000000404147825 */ /* 0x000fca00078e0214 */
[----:B------:R1:W-:Y:S04]  /*4a940*/  STL.64 [R1+0x18f0], R20 ;  /* 0x0018f01401007387 */ /* 0x0003e80000100a00 */
[----:B------:R-:W-:Y:S01]  /*4a950*/  LDGSTS.E [R11+0x1c004], desc[UR60][R20.64], !P0 ;  /* 0x1c004000140b7fae */ /* 0x000fe2000c12187c */
[----:B---3--:R-:W-:-:S04]  /*4a960*/  IMAD.WIDE R18, R4, 0x4, R18 ;  /* 0x0000000404127825 */ /* 0x008fc800078e0212 */
        /* <DEDUP_REMOVED lines=12> */
[----:B------:R-:W-:Y:S01]  /*4aa30*/  ISETP.GE.U32.AND P0, PT, R5, 0x7ffffd5d, PT ;  /* 0x7ffffd5d0500780c */ /* 0x000fe20003f06070 */
[C---:B-1----:R-:W-:Y:S01]  /*4aa40*/  VIADD R28, R245.reuse, 0x100000 ;  /* 0x00100000f51c7836 */ /* 0x042fe20000000000 */
[----:B------:R-:W1:Y:S01]  /*4aa50*/  LDC R5, c[0x0][0x230] ;  /* 0x00008c00ff057b82 */ /* 0x000e620000000800 */
[----:B------:R1:W-:Y:S02]  /*4aa60*/  LDGSTS.E [R8+0x18008], desc[UR60][R12.64], !P2 ;  /* 0x180080000c087fae */ /* 0x0003e4000d12187c */
[----:B-1----:R-:W-:Y:S01]  /*4aa70*/  VIADD R13, R245, 0x100000 ;  /* 0x00100000f50d7836 */ /* 0x002fe20000000000 */
[----:B------:R-:W-:-:S04]  /*4aa80*/  IADD3 R12, R7, -0x241, RZ ;  /* 0xfffffdbf070c7810 */ /* 0x000fc80007ffe0ff */
[----:B------:R-:W1:Y:S01]  /*4aa90*/  LDC R8, c[0x0][0x230] ;  /* 0x00008c00ff087b82 */ /* 0x000e620000000800 */
[----:B------:R-:W-:Y:S01]  /*4aaa0*/  IADD3 R7, R245, 0x100000, RZ ;  /* 0x00100000f5077810 */ /* 0x000fe20007ffe0ff */
        /* <DEDUP_REMOVED lines=17> */
[----:B------:R-:W-:-:S02]  /*4abc0*/  VIADD R15, R245, 0x100000 ;  /* 0x00100000f50f7836 */ /* 0x000fc40000000000 */
[----:B------:R-:W-:Y:S02]  /*4abd0*/  VIADD R14, R245, 0x100000 ;  /* 0x00100000f50e7836 */ /* 0x000fe40000000000 */
        /* <DEDUP_REMOVED lines=11> */
[----:B------:R-:W-:-:S03]  /*4ac90*/  IADD3 R5, R5, -0x242, RZ ;  /* 0xfffffdbe05057810 */ /* 0x000fc60007ffe0ff */
        /* <DEDUP_REMOVED lines=29> */
[C---:B------:R-:W-:Y:S01]  /*4ae70*/  VIADD R17, R245.reuse, 0x100000 ;  /* 0x00100000f5117836 */ /* 0x040fe20000000000 */
[----:B------:R-:W-:Y:S01]  /*4ae80*/  IADD3 R16, R245, 0x100000, RZ ;  /* 0x00100000f5107810 */ /* 0x000fe20007ffe0ff */
        /* <DEDUP_REMOVED lines=13> */
[----:B------:R-:W4:Y:S04]  /*4af60*/  LDL.LU.64 R16, [R1+0x1580] ;  /* 0x0015800001107983 */ /* 0x000f280000300a00 */
[----:B---3--:R-:W3:Y:S04]  /*4af70*/  LDL.LU.64 R18, [R1+0x1540] ;  /* 0x0015400001127983 */ /* 0x008ee80000300a00 */
[----:B------:R-:W3:Y:S01]  /*4af80*/  LDL.LU.64 R242, [R1+0x1530] ;  /* 0x0015300001f27983 */ /* 0x000ee20000300a00 */
[----:B------:R-:W-:-:S02]  /*4af90*/  ISETP.GE.U32.AND P0, PT, R5, 0x7ffffd3d, PT ;  /* 0x7ffffd3d0500780c */ /* 0x000fc40003f06070 */
[----:B-1----:R-:W-:Y:S01]  /*4afa0*/  IADD3 R28, R245, 0x100000, RZ ;  /* 0x00100000f51c7810 */ /* 0x002fe20007ffe0ff */
[----:B------:R1:W-:Y:S01]  /*4afb0*/  LDGSTS.E [R8+0x28008], desc[UR60][R14.64], !P2 ;  /* 0x280080000e087fae */ /* 0x0003e2000d12187c */
[----:B------:R-:W3:Y:S01]  /*4afc0*/  LDC R5, c[0x0][0x230] ;  /* 0x00008c00ff057b82 */ /* 0x000ee20000000800 */
[----:B-1----:R-:W-:-:S07]  /*4afd0*/  VIADD R14, R7, 0xfffffd9f ;  /* 0xfffffd9f070e7836 */ /* 0x002fce0000000000 */
[----:B------:R-:W1:Y:S01]  /*4afe0*/  LDC R8, c[0x0][0x230] ;  /* 0x00008c00ff087b82 */ /* 0x000e620000000800 */
[C---:B------:R-:W-:Y:S02]  /*4aff0*/  VIADD R15, R245.reuse, 0x100000 ;  /* 0x00100000f50f7836 */ /* 0x040fe40000000000 */
[----:B------:R-:W-:Y:S02]  /*4b000*/  VIADD R7, R245, 0x100000 ;  /* 0x00100000f5077836 */ /* 0x000fe40000000000 */
[----:B--2---:R-:W-:-:S04]  /*4b010*/  IMAD.WIDE R240, R4, 0x4, R240 ;  /* 0x0000000404f07825 */ /* 0x004fc800078e02f0 */
[C---:B----4-:R-:W-:Y:S01]  /*4b020*/  IMAD.WIDE R22, R4.reuse, 0x4, R22 ;  /* 0x0000000404167825 */ /* 0x050fe200078e0216 */
[----:B------:R2:W-:Y:S03]  /*4b030*/  STL.64 [R1+0x1d10], R240 ;  /* 0x001d10f001007387 */ /* 0x0005e60000100a00 */
[----:B------:R-:W-:Y:S01]  /*4b040*/  IMAD.WIDE R10, R4, 0x4, R10 ;  /* 0x00000004040a7825 */ /* 0x000fe200078e020a */
[----:B------:R-:W-:Y:S04]  /*4b050*/  STL.64 [R1+0x1d18], R22 ;  /* 0x001d181601007387 */ /* 0x000fe80000100a00 */
[----:B------:R-:W-:Y:S01]  /*4b060*/  LDGSTS.E [R28+0x2c008], desc[UR60][R240.64], !P2 ;  /* 0x2c008000f01c7fae */ /* 0x000fe2000d12187c */
[----:B------:R-:W-:-:S03]  /*4b070*/  ISETP.GE.U32.AND P2, PT, R14, 0x7ffffd20, PT ;  /* 0x7ffffd200e00780c */ /* 0x000fc60003f46070 */
[----:B------:R4:W-:Y:S04]  /*4b080*/  STL.64 [R1+0x1d20], R10 ;  /* 0x001d200a01007387 */ /* 0x0009e80000100a00 */
[----:B------:R-:W-:Y:S01]  /*4b090*/  LDGSTS.E [R15+0x2000c], desc[UR60][R22.64], !P0 ;  /* 0x2000c000160f7fae */ /* 0x000fe2000c12187c */
[----:B------:R-:W-:-:S03]  /*4b0a0*/  IMAD.WIDE R12, R4, 0x4, R12 ;  /* 0x00000004040c7825 */ /* 0x000fc600078e020c */
[----:B--2---:R-:W2:Y:S04]  /*4b0b0*/  LDL.LU.64 R240, [R1+0x1520] ;  /* 0x0015200001f07983 */ /* 0x004ea80000300a00 */
[----:B------:R1:W-:Y:S04]  /*4b0c0*/  STL.64 [R1+0x1d28], R12 ;  /* 0x001d280c01007387 */ /* 0x0003e80000100a00 */
[----:B------:R-:W2:Y:S04]  /*4b0d0*/  LDL.LU.64 R28, [R1+0x1510] ;  /* 0x00151000011c7983 */ /* 0x000ea80000300a00 */
[----:B------:R-:W2:Y:S04]  /*4b0e0*/  LDL.LU.64 R14, [R1+0x14f0] ;  /* 0x0014f000010e7983 */ /* 0x000ea80000300a00 */
[----:B------:R-:W-:Y:S04]  /*4b0f0*/  LDGSTS.E [R9+0x2400c], desc[UR60][R10.64], !P0 ;  /* 0x2400c0000a097fae */ /* 0x000fe8000c12187c */
[----:B------:R1:W-:Y:S04]  /*4b100*/  LDGSTS.E [R7+0x2800c], desc[UR60][R12.64], !P0 ;  /* 0x2800c0000c077fae */ /* 0x0003e8000c12187c */
[----:B----4-:R-:W4:Y:S01]  /*4b110*/  LDL.LU.64 R10, [R1+0x14e0] ;  /* 0x0014e000010a7983 */ /* 0x010f220000300a00 */
[C---:B-1----:R-:W-:Y:S01]  /*4b120*/  IADD3 R13, R245.reuse, 0x100000, RZ ;  /* 0x00100000f50d7810 */ /* 0x042fe20007ffe0ff */
[----:B------:R-:W-:-:S02]  /*4b130*/  VIADD R12, R245, 0x100000 ;  /* 0x00100000f50c7836 */ /* 0x000fc40000000000 */
[----:B------:R-:W-:-:S05]  /*4b140*/  IMAD.WIDE R20, R4, 0x4, R20 ;  /* 0x0000000404147825 */ /* 0x000fca00078e0214 */
[----:B------:R1:W-:Y:S04]  /*4b150*/  STL.64 [R1+0x1d30], R20 ;  /* 0x001d301401007387 */ /* 0x0003e80000100a00 */
[----:B------:R-:W-:Y:S01]  /*4b160*/  LDGSTS.E [R13+0x2c00c], desc[UR60][R20.64], !P0 ;  /* 0x2c00c000140d7fae */ /* 0x000fe2000c12187c */
[----:B------:R-:W-:-:S04]  /*4b170*/  IMAD.WIDE R16, R4, 0x4, R16 ;  /* 0x0000000404107825 */ /* 0x000fc800078e0210 */
[C---:B---3--:R-:W-:Y:S01]  /*4b180*/  IMAD.WIDE R22, R4.reuse, 0x4, R18 ;  /* 0x0000000404167825 */ /* 0x048fe200078e0212 */
        /* <DEDUP_REMOVED lines=12> */
[----:B-1----:R-:W-:Y:S01]  /*4b250*/  IADD3 R22, R8, -0x263, RZ ;  /* 0xfffffd9d08167810 */ /* 0x002fe20007ffe0ff */
[----:B------:R1:W-:Y:S01]  /*4b260*/  LDGSTS.E [R7+0x38000], desc[UR60][R18.64], !P2 ;  /* 0x3800000012077fae */ /* 0x0003e2000d12187c */
[----:B------:R-:W3:Y:S01]  /*4b270*/  LDC R5, c[0x0][0x230] ;  /* 0x00008c00ff057b82 */ /* 0x000ee20000000800 */
[C---:B-1----:R-:W-:Y:S01]  /*4b280*/  VIADD R19, R245.reuse, 0x100000 ;  /* 0x00100000f5137836 */ /* 0x042fe20000000000 */
[C---:B------:R-:W-:Y:S01]  /*4b290*/  IADD3 R8, R245.reuse, 0x100000, RZ ;  /* 0x00100000f5087810 */ /* 0x040fe20007ffe0ff */
[----:B------:R-:W-:-:S05]  /*4b2a0*/  VIADD R18, R245, 0x100000 ;  /* 0x00100000f5127836 */ /* 0x000fca0000000000 */
[----:B------:R-:W1:Y:S01]  /*4b2b0*/  LDC R7, c[0x0][0x230] ;  /* 0x00008c00ff077b82 */ /* 0x000e620000000800 */
[----:B--2---:R-:W-:-:S04]  /*4b2c0*/  IMAD.WIDE R240, R4, 0x4, R240 ;  /* 0x0000000404f07825 */ /* 0x004fc800078e02f0 */
[C---:B------:R-:W-:Y:S01]  /*4b2d0*/  IMAD.WIDE R28, R4.reuse, 0x4, R28 ;  /* 0x00000004041c7825 */ /* 0x040fe200078e021c */
[----:B------:R2:W-:Y:S03]  /*4b2e0*/  STL.64 [R1+0x20d0], R240 ;  /* 0x0020d0f001007387 */ /* 0x0005e60000100a00 */
[C---:B------:R-:W-:Y:S01]  /*4b2f0*/  IMAD.WIDE R14, R4.reuse, 0x4, R14 ;  /* 0x00000004040e7825 */ /* 0x040fe200078e020e */
[----:B------:R1:W-:Y:S04]  /*4b300*/  STL.64 [R1+0x20d8], R28 ;  /* 0x0020d81c01007387 */ /* 0x0003e80000100a00 */
[----:B------:R-:W-:Y:S04]  /*4b310*/  LDGSTS.E [R19+0x3c000], desc[UR60][R240.64], !P2 ;  /* 0x3c000000f0137fae */ /* 0x000fe8000d12187c */
[----:B------:R1:W-:Y:S04]  /*4b320*/  STL.64 [R1+0x20e0], R14 ;  /* 0x0020e00e01007387 */ /* 0x0003e80000100a00 */
[----:B------:R-:W-:Y:S01]  /*4b330*/  LDGSTS.E [R18+0x30004], desc[UR60][R28.64], !P0 ;  /* 0x300040001c127fae */ /* 0x000fe2000c12187c */
[----:B----4-:R-:W-:-:S03]  /*4b340*/  IMAD.WIDE R10, R4, 0x4, R10 ;  /* 0x00000004040a7825 */ /* 0x010fc600078e020a */
[----:B--2---:R-:W2:Y:S04]  /*4b350*/  LDL.LU.64 R240, [R1+0x14a0] ;  /* 0x0014a00001f07983 */ /* 0x004ea80000300a00 */
[----:B------:R4:W-:Y:S04]  /*4b360*/  STL.64 [R1+0x20e8], R10 ;  /* 0x0020e80a01007387 */ /* 0x0009e80000100a00 */
[----:B------:R-:W2:Y:S04]  /*4b370*/  LDL.LU.64 R18, [R1+0x1490] ;  /* 0x0014900001127983 */ /* 0x000ea80000300a00 */
[----:B-1----:R-:W2:Y:S04]  /*4b380*/  LDL.LU.64 R28, [R1+0x1420] ;  /* 0x00142000011c7983 */ /* 0x002ea80000300a00 */
[----:B------:R-:W-:Y:S01]  /*4b390*/  LDGSTS.E [R9+0x34004], desc[UR60][R14.64], !P0 ;  /* 0x340040000e097fae */ /* 0x000fe2000c12187c */
[----:B------:R-:W-:-:S03]  /*4b3a0*/  ISETP.GE.U32.AND P2, PT, R22, 0x7ffffd1e, PT ;  /* 0x7ffffd1e1600780c */ /* 0x000fc60003f46070 */
[----:B------:R4:W-:Y:S04]  /*4b3b0*/  LDGSTS.E [R8+0x38004], desc[UR60][R10.64], !P0 ;  /* 0x380040000a087fae */ /* 0x0009e8000c12187c */
[----:B------:R-:W2:Y:S01]  /*4b3c0*/  LDL.LU.64 R14, [R1+0x1410] ;  /* 0x00141000010e7983 */ /* 0x000ea20000300a00 */
[C---:B----4-:R-:W-:Y:S02]  /*4b3d0*/  VIADD R11, R245.reuse, 0x100000 ;  /* 0x00100000f50b7836 */ /* 0x050fe40000000000 */
        /* <DEDUP_REMOVED lines=9> */
[----:B-1----:R-:W2:Y:S04]  /*4b470*/  LDL.LU.64 R20, [R1+0x1400] ;  /* 0x0014000001147983 */ /* 0x002ea80000300a00 */
[----:B------:R1:W-:Y:S04]  /*4b480*/  STL.64 [R1+0x2108], R12 ;  /* 0x0021080c01007387 */ /* 0x0003e80000100a00 */
[----:B------:R-:W-:Y:S01]  /*4b490*/  LDGSTS.E [R10+0x30008], desc[UR60][R16.64], !P2 ;  /* 0x30008000100a7fae */ /* 0x000fe2000d12187c */
[----:B------:R-:W-:-:S03]  /*4b4a0*/  IADD3 R5, R5, -0x264, RZ ;  /* 0xfffffd9c05057810 */ /* 0x000fc60007ffe0ff */
[----:B------:R4:W-:Y:S04]  /*4b4b0*/  LDGSTS.E [R9+0x34008], desc[UR60][R22.64], !P2 ;  /* 0x3400800016097fae */ /* 0x0009e8000d12187c */
[----:B------:R-:W2:Y:S04]  /*4b4c0*/  LDL.LU.64 R10, [R1+0x13f0] ;  /* 0x0013f000010a7983 */ /* 0x000ea80000300a00 */
[----:B---3--:R-:W3:Y:S04]  /*4b4d0*/  LDL.LU.64 R16, [R1+0x13e8] ;  /* 0x0013e80001107983 */ /* 0x008ee80000300a00 */
[----:B------:R-:W3:Y:S01]  /*4b4e0*/  LDL.LU.64 R242, [R1+0x13e0] ;  /* 0x0013e00001f27983 */ /* 0x000ee20000300a00 */
[----:B------:R-:W-:Y:S01]  /*4b4f0*/  ISETP.GE.U32.AND P0, PT, R5, 0x7ffffd1d, PT ;  /* 0x7ffffd1d0500780c */ /* 0x000fe20003f06070 */
[C---:B----4-:R-:W-:Y:S01]  /*4b500*/  VIADD R22, R245.reuse, 0x100000 ;  /* 0x00100000f5167836 */ /* 0x050fe20000000000 */
[----:B------:R-:W4:Y:S01]  /*4b510*/  LDC R5, c[0x0][0x230] ;  /* 0x00008c00ff057b82 */ /* 0x000f220000000800 */
[----:B------:R1:W-:Y:S02]  /*4b520*/  LDGSTS.E [R8+0x38008], desc[UR60][R12.64], !P2 ;  /* 0x380080000c087fae */ /* 0x0003e4000d12187c */
[----:B-1----:R-:W-:Y:S01]  /*4b530*/  IADD3 R13, R245, 0x100000, RZ ;  /* 0x00100000f50d7810 */ /* 0x002fe20007ffe0ff */
[----:B------:R-:W-:-:S04]  /*4b540*/  VIADD R12, R7, 0xfffffdfb ;  /* 0xfffffdfb070c7836 */ /* 0x000fc80000000000 */
[----:B------:R-:W1:Y:S01]  /*4b550*/  LDC R8, c[0x0][0x230] ;  /* 0x00008c00ff087b82 */ /* 0x000e620000000800 */
[----:B------:R-:W-:Y:S02]  /*4b560*/  VIADD R7, R245, 0x100000 ;  /* 0x00100000f5077836 */ /* 0x000fe40000000000 */
[----:B--2---:R-:W-:-:S04]  /*4b570*/  IMAD.WIDE R240, R4, 0x4, R240 ;  /* 0x0000000404f07825 */ /* 0x004fc800078e02f0 */
[C---:B------:R-:W-:Y:S01]  /*4b580*/  IMAD.WIDE R18, R4.reuse, 0x4, R18 ;  /* 0x0000000404127825 */ /* 0x040fe200078e0212 */
[----:B------:R-:W-:Y:S03]  /*4b590*/  STL.64 [R1+0x2110], R240 ;  /* 0x002110f001007387 */ /* 0x000fe60000100a00 */
[----:B------:R-:W-:Y:S01]  /*4b5a0*/  IMAD.WIDE R28, R4, 0x4, R28 ;  /* 0x00000004041c7825 */ /* 0x000fe200078e021c */
[----:B------:R2:W-:Y:S04]  /*4b5b0*/  STL.64 [R1+0x2118], R18 ;  /* 0x0021181201007387 */ /* 0x0005e80000100a00 */
[----:B------:R-:W-:Y:S01]  /*4b5c0*/  LDGSTS.E [R22+0x3c008], desc[UR60][R240.64], !P2 ;  /* 0x3c008000f0167fae */ /* 0x000fe2000d12187c */
[----:B------:R-:W-:-:S03]  /*4b5d0*/  ISETP.GE.U32.AND P2, PT, R12, 0x7ffffd7c, PT ;  /* 0x7ffffd7c0c00780c */ /* 0x000fc60003f46070 */
[----:B------:R-:W-:Y:S04]  /*4b5e0*/  STL.64 [R1+0x2120], R28 ;  /* 0x0021201c01007387 */ /* 0x000fe80000100a00 */
[----:B------:R-:W-:Y:S01]  /*4b5f0*/  LDGSTS.E [R13+0x3000c], desc[UR60][R18.64], !P0 ;  /* 0x3000c000120d7fae */ /* 0x000fe2000c12187c */
[----:B------:R-:W-:-:S03]  /*4b600*/  IMAD.WIDE R14, R4, 0x4, R14 ;  /* 0x00000004040e7825 */ /* 0x000fc600078e020e */
[----:B------:R-:W4:Y:S04]  /*4b610*/  LDL.LU.64 R22, [R1+0x13d8] ;  /* 0x0013d80001167983 */ /* 0x000f280000300a00 */
[----:B------:R1:W-:Y:S04]  /*4b620*/  STL.64 [R1+0x2128], R14 ;  /* 0x0021280e01007387 */ /* 0x0003e80000100a00 */
[----:B--2---:R-:W2:Y:S04]  /*4b630*/  LDL.LU.64 R18, [R1+0x13d0] ;  /* 0x0013d00001127983 */ /* 0x004ea80000300a00 */
[----:B------:R-:W2:Y:S04]  /*4b640*/  LDL.LU.64 R12, [R1+0x13c8] ;  /* 0x0013c800010c7983 */ /* 0x000ea80000300a00 */
[----:B------:R-:W2:Y:S04]  /*4b650*/  LDL.LU.64 R240, [R1+0x13c0] ;  /* 0x0013c00001f07983 */ /* 0x000ea80000300a00 */
[----:B------:R1:W-:Y:S04]  /*4b660*/  LDGSTS.E [R9+0x3400c], desc[UR60][R28.64], !P0 ;  /* 0x3400c0001c097fae */ /* 0x0003e8000c12187c */
[----:B------:R1:W-:Y:S02]  /*4b670*/  LDGSTS.E [R7+0x3800c], desc[UR60][R14.64], !P0 ;  /* 0x3800c0000e077fae */ /* 0x0003e4000c12187c */
[----:B-1----:R-:W-:Y:S01]  /*4b680*/  IADD3 R9, R246, 0x100000, RZ ;  /* 0x00100000f6097810 */ /* 0x002fe20007ffe0ff */
        /* <DEDUP_REMOVED lines=8> */
[----:B------:R-:W-:Y:S04]  /*4b710*/  STL.64 [R1+0x1188], R28 ;  /* 0x0011881c01007387 */ /* 0x000fe80000100a00 */
[----:B-1----:R-:W2:Y:S04]  /*4b720*/  LDL.LU.64 R20, [R1+0x13b8] ;  /* 0x0013b80001147983 */ /* 0x002ea80000300a00 */
[----:B------:R1:W-:Y:S04]  /*4b730*/  STL.64 [R1+0x1190], R16 ;  /* 0x0011901001007387 */ /* 0x0003e80000100a00 */
[----:B------:R-:W-:Y:S04]  /*4b740*/  LDGSTS.E [R9], desc[UR60][R10.64], !P2 ;  /* 0x000000000a097fae */ /* 0x000fe8000d12187c */
[----:B------:R-:W2:Y:S04]  /*4b750*/  LDL.LU.64 R14, [R1+0x13b0] ;  /* 0x0013b000010e7983 */ /* 0x000ea80000300a00 */
[----:B---3--:R-:W3:Y:S04]  /*4b760*/  LDL.LU.64 R10, [R1+0x13a8] ;  /* 0x0013a800010a7983 */ /* 0x008ee80000300a00 */
[----:B------:R-:W3:Y:S01]  /*4b770*/  LDL.LU.64 R242, [R1+0x13a0] ;  /* 0x0013a00001f27983 */ /* 0x000ee20000300a00 */
[----:B----4-:R-:W-:Y:S01]  /*4b780*/  IADD3 R5, R5, -0x206, RZ ;  /* 0xfffffdfa05057810 */ /* 0x010fe20007ffe0ff */
[----:B------:R-:W-:-:S02]  /*4b790*/  VIADD R7, R246, 0x100000 ;  /* 0x00100000f6077836 */ /* 0x000fc40000000000 */
[----:B------:R-:W-:Y:S01]  /*4b7a0*/  VIADD R245, R246, 0x100000 ;  /* 0x00100000f6f57836 */ /* 0x000fe20000000000 */
[----:B------:R-:W-:Y:S02]  /*4b7b0*/  ISETP.GE.U32.AND P0, PT, R5, 0x7ffffd7b, PT ;  /* 0x7ffffd7b0500780c */ /* 0x000fe40003f06070 */
[----:B------:R4:W-:Y:S01]  /*4b7c0*/  LDGSTS.E [R7+0x4000], desc[UR60][R28.64], !P2 ;  /* 0x040000001c077fae */ /* 0x0009e2000d12187c */
[----:B------:R-:W-:Y:S01]  /*4b7d0*/  VIADD R8, R8, 0xfffffdf9 ;  /* 0xfffffdf908087836 */ /* 0x000fe20000000000 */
[----:B------:R-:W3:Y:S02]  /*4b7e0*/  LDC R5, c[0x0][0x230] ;  /* 0x00008c00ff057b82 */ /* 0x000ee40000000800 */
[----:B------:R1:W-:Y:S06]  /*4b7f0*/  LDGSTS.E [R245+0x8000], desc[UR60][R16.64], !P2 ;  /* 0x0800000010f57fae */ /* 0x0003ec000d12187c */
[----:B----4-:R-:W4:Y:S01]  /*4b800*/  LDC R7, c[0x0][0x230] ;  /* 0x00008c00ff077b82 */ /* 0x010f220000000800 */
[C---:B-1----:R-:W-:Y:S01]  /*4b810*/  VIADD R17, R246.reuse, 0x100000 ;  /* 0x00100000f6117836 */ /* 0x042fe20000000000 */
[----:B------:R-:W-:Y:S01]  /*4b820*/  IADD3 R16, R246, 0x100000, RZ ;  /* 0x00100000f6107810 */ /* 0x000fe20007ffe0ff */
[----:B------:R-:W-:-:S04]  /*4b830*/  IMAD.WIDE R22, R4, 0x4, R22 ;  /* 0x0000000404167825 */ /* 0x000fc800078e0216 */
[C---:B--2---:R-:W-:Y:S01]  /*4b840*/  IMAD.WIDE R18, R4.reuse, 0x4, R18 ;  /* 0x0000000404127825 */ /* 0x044fe200078e0212 */
[----:B------:R1:W-:Y:S03]  /*4b850*/  STL.64 [R1+0x11a0], R22 ;  /* 0x0011a01601007387 */ /* 0x0003e60000100a00 */
[C---:B------:R-:W-:Y:S01]  /*4b860*/  IMAD.WIDE R28, R4.reuse, 0x4, R12 ;  /* 0x00000004041c7825 */ /* 0x040fe200078e020c */
[----:B------:R2:W-:Y:S03]  /*4b870*/  STL.64 [R1+0x11a8], R18 ;  /* 0x0011a81201007387 */ /* 0x0005e60000100a00 */
[----:B------:R-:W-:Y:S01]  /*4b880*/  IMAD.WIDE R12, R4, 0x4, R240 ;  /* 0x00000004040c7825 */ /* 0x000fe200078e02f0 */
[----:B------:R-:W-:Y:S01]  /*4b890*/  LDGSTS.E [R17+0xc000], desc[UR60][R22.64], !P2 ;  /* 0x0c00000016117fae */ /* 0x000fe2000d12187c */
[----:B------:R-:W-:-:S03]  /*4b8a0*/  ISETP.GE.U32.AND P2, PT, R8, 0x7ffffd7a, PT ;  /* 0x7ffffd7a0800780c */ /* 0x000fc60003f46070 */
[----:B------:R-:W-:Y:S04]  /*4b8b0*/  STL.64 [R1+0x11b0], R28 ;  /* 0x0011b01c01007387 */ /* 0x000fe80000100a00 */
[----:B------:R-:W-:Y:S04]  /*4b8c0*/  LDGSTS.E [R9+0x4], desc[UR60][R18.64], !P0 ;  /* 0x0000400012097fae */ /* 0x000fe8000c12187c */
[----:B-1----:R-:W4:Y:S04]  /*4b8d0*/  LDL.LU.64 R22, [R1+0x1398] ;  /* 0x0013980001167983 */ /* 0x002f280000300a00 */
[----:B------:R1:W-:Y:S04]  /*4b8e0*/  STL.64 [R1+0x11b8], R12 ;  /* 0x0011b80c01007387 */ /* 0x0003e80000100a00 */
[----:B--2---:R-:W2:Y:S04]  /*4b8f0*/  LDL.LU.64 R18, [R1+0x1390] ;  /* 0x0013900001127983 */ /* 0x004ea80000300a00 */
[----:B------:R-:W2:Y:S04]  /*4b900*/  LDL.LU.64 R8, [R1+0x1388] ;  /* 0x0013880001087983 */ /* 0x000ea80000300a00 */
[----:B------:R-:W2:Y:S04]  /*4b910*/  LDL.LU.64 R240, [R1+0x1380] ;  /* 0x0013800001f07983 */ /* 0x000ea80000300a00 */
[----:B------:R-:W-:Y:S04]  /*4b920*/  LDGSTS.E [R16+0x4004], desc[UR60][R28.64], !P0 ;  /* 0x040040001c107fae */ /* 0x000fe8000c12187c */
[----:B------:R1:W-:Y:S02]  /*4b930*/  LDGSTS.E [R245+0x8004], desc[UR60][R12.64], !P0 ;  /* 0x080040000cf57fae */ /* 0x0003e4000c12187c */
[----:B-1----:R-:W-:-:S02]  /*4b940*/  VIADD R13, R246, 0x100000 ;  /* 0x00100000f60d7836 */ /* 0x002fc40000000000 */
        /* <DEDUP_REMOVED lines=10> */
[----:B------:R-:W-:Y:S04]  /*4b9f0*/  LDGSTS.E [R13+0x8], desc[UR60][R14.64], !P2 ;  /* 0x000080000e0d7fae */ /* 0x000fe8000d12187c */
[----:B------:R-:W2:Y:S04]  /*4ba00*/  LDL.LU.64 R16, [R1+0x1370] ;  /* 0x0013700001107983 */ /* 0x000ea80000300a00 */
[----:B---3--:R-:W3:Y:S04]  /*4ba10*/  LDL.LU.64 R14, [R1+0x1340] ;  /* 0x00134000010e7983 */ /* 0x008ee80000300a00 */
[----:B------:R-:W3:Y:S01]  /*4ba20*/  LDL.LU.64 R242, [R1+0x1330] ;  /* 0x0013300001f27983 */ /* 0x000ee20000300a00 */
[----:B------:R-:W-:Y:S01]  /*4ba30*/  IADD3 R5, R5, -0x208, RZ ;  /* 0xfffffdf805057810 */ /* 0x000fe20007ffe0ff */
[----:B------:R-:W-:-:S03]  /*4ba40*/  VIADD R12, R246, 0x100000 ;  /* 0x00100000f60c7836 */ /* 0x000fc60000000000 */
[----:B------:R-:W-:Y:S02]  /*4ba50*/  ISETP.GE.U32.AND P0, PT, R5, 0x7ffffd79, PT ;  /* 0x7ffffd790500780c */ /* 0x000fe40003f06070 */
[----:B------:R1:W-:Y:S01]  /*4ba60*/  LDGSTS.E [R12+0x4008], desc[UR60][R28.64], !P2 ;  /* 0x040080001c0c7fae */ /* 0x0003e2000d12187c */
[----:B------:R-:W3:Y:S03]  /*4ba70*/  LDC R5, c[0x0][0x230] ;  /* 0x00008c00ff057b82 */ /* 0x000ee60000000800 */
[----:B------:R4:W-:Y:S05]  /*4ba80*/  LDGSTS.E [R245+0x8008], desc[UR60][R10.64], !P2 ;  /* 0x080080000af57fae */ /* 0x0009ea000d12187c */
[----:B-1----:R-:W1:Y:S01]  /*4ba90*/  LDC R12, c[0x0][0x230] ;  /* 0x00008c00ff0c7b82 */ /* 0x002e620000000800 */
[----:B----4-:R-:W-:-:S02]  /*4baa0*/  VIADD R11, R246, 0x100000 ;  /* 0x00100000f60b7836 */ /* 0x010fc40000000000 */
[----:B------:R-:W-:Y:S01]  /*4bab0*/  VIADD R10, R7, 0xfffffddb ;  /* 0xfffffddb070a7836 */ /* 0x000fe20000000000 */
        /* <DEDUP_REMOVED lines=11> */
[----:B--2---:R-:W2:Y:S04]  /*4bb70*/  LDL.LU.64 R22, [R1+0x1320] ;  /* 0x0013200001167983 */ /* 0x004ea80000300a00 */
[----:B------:R1:W-:Y:S04]  /*4bb80*/  STL.64 [R1+0x1220], R8 ;  /* 0x0012200801007387 */ /* 0x0003e80000100a00 */
[----:B----4-:R-:W4:Y:S04]  /*4bb90*/  LDL.LU.64 R18, [R1+0x1310] ;  /* 0x0013100001127983 */ /* 0x010f280000300a00 */
[----:B------:R-:W4:Y:S04]  /*4bba0*/  LDL.LU.64 R10, [R1+0x1300] ;  /* 0x00130000010a7983 */ /* 0x000f280000300a00 */
[----:B------:R-:W4:Y:S04]  /*4bbb0*/  LDL.LU.64 R240, [R1+0x12f0] ;  /* 0x0012f00001f07983 */ /* 0x000f280000300a00 */
[----:B------:R-:W-:Y:S04]  /*4bbc0*/  LDGSTS.E [R7+0x400c], desc[UR60][R28.64], !P0 ;  /* 0x0400c0001c077fae */ /* 0x000fe8000c12187c */
[----:B------:R1:W-:Y:S02]  /*4bbd0*/  LDGSTS.E [R245+0x800c], desc[UR60][R8.64], !P0 ;  /* 0x0800c00008f57fae */ /* 0x0003e4000c12187c */
[----:B-1----:R-:W-:-:S02]  /*4bbe0*/  VIADD R9, R246, 0x100000 ;  /* 0x00100000f6097836 */ /* 0x002fc40000000000 */
[----:B------:R-:W-:Y:S02]  /*4bbf0*/  VIADD R8, R246, 0x100000 ;  /* 0x00100000f6087836 */ /* 0x000fe40000000000 */
        /* <DEDUP_REMOVED lines=8> */
[----:B-1----:R-:W4:Y:S04]  /*4bc80*/  LDL.LU.64 R20, [R1+0x12e8] ;  /* 0x0012e80001147983 */ /* 0x002f280000300a00 */
[----:B------:R1:W-:Y:S04]  /*4bc90*/  STL.64 [R1+0x1450], R14 ;  /* 0x0014500e01007387 */ /* 0x0003e80000100a00 */
[----:B------:R-:W-:Y:S01]  /*4bca0*/  LDGSTS.E [R8+0x10000], desc[UR60][R16.64], !P2 ;  /* 0x1000000010087fae */ /* 0x000fe2000d12187c */
[----:B------:R-:W-:-:S03]  /*4bcb0*/  IADD3 R5, R5, -0x226, RZ ;  /* 0xfffffdda05057810 */ /* 0x000fc60007ffe0ff */
[----:B------:R1:W-:Y:S04]  /*4bcc0*/  LDGSTS.E [R7+0x14000], desc[UR60][R28.64], !P2 ;  /* 0x140000001c077fae */ /* 0x0003e8000d12187c */
[----:B---3--:R-:W3:Y:S04]  /*4bcd0*/  LDL.LU.64 R16, [R1+0x12e0] ;  /* 0x0012e00001107983 */ /* 0x008ee80000300a00 */
[----:B------:R-:W3:Y:S01]  /*4bce0*/  LDL.LU.64 R8, [R1+0x12d8] ;  /* 0x0012d80001087983 */ /* 0x000ee20000300a00 */
[----:B------:R-:W-:Y:S01]  /*4bcf0*/  ISETP.GE.U32.AND P0, PT, R5, 0x7ffffd5b, PT ;  /* 0x7ffffd5b0500780c */ /* 0x000fe20003f06070 */
[----:B------:R-:W-:Y:S01]  /*4bd00*/  VIADD R13, R12, 0xfffffdd9 ;  /* 0xfffffdd90c0d7836 */ /* 0x000fe20000000000 */
[----:B------:R-:W3:Y:S01]  /*4bd10*/  LDC R5, c[0x0][0x230] ;  /* 0x00008c00ff057b82 */ /* 0x000ee20000000800 */
[----:B------:R-:W3:Y:S04]  /*4bd20*/  LDL.LU.64 R242, [R1+0x12d0] ;  /* 0x0012d00001f27983 */ /* 0x000ee80000300a00 */
[----:B------:R1:W-:Y:S03]  /*4bd30*/  LDGSTS.E [R245+0x18000], desc[UR60][R14.64], !P2 ;  /* 0x180000000ef57fae */ /* 0x0003e6000d12187c */
[----:B-1----:R-:W1:Y:S01]  /*4bd40*/  LDC R7, c[0x0][0x230] ;  /* 0x00008c00ff077b82 */ /* 0x002e620000000800 */
[C---:B------:R-:W-:Y:S01]  /*4bd50*/  VIADD R15, R246.reuse, 0x100000 ;  /* 0x00100000f60f7836 */ /* 0x040fe20000000000 */
[C---:B------:R-:W-:Y:S01]  /*4bd60*/  IADD3 R14, R246.reuse, 0x100000, RZ ;  /* 0x00100000f60e7810 */ /* 0x040fe20007ffe0ff */
[----:B------:R-:W-:-:S02]  /*4bd70*/  VIADD R12, R246, 0x100000 ;  /* 0x00100000f60c7836 */ /* 0x000fc40000000000 */
[----:B--2---:R-:W-:-:S04]  /*4bd80*/  IMAD.WIDE R22, R4, 0x4, R22 ;  /* 0x0000000404167825 */ /* 0x004fc800078e0216 */
[C---:B----4-:R-:W-:Y:S01]  /*4bd90*/  IMAD.WIDE R18, R4.reuse, 0x4, R18 ;  /* 0x0000000404127825 */ /* 0x050fe200078e0212 */
[----:B------:R2:W-:Y:S03]  /*4bda0*/  STL.64 [R1+0x1458], R22 ;  /* 0x0014581601007387 */ /* 0x0005e60000100a00 */
[C---:B------:R-:W-:Y:S01]  /*4bdb0*/  IMAD.WIDE R28, R4.reuse, 0x4, R10 ;  /* 0x00000004041c7825 */ /* 0x040fe200078e020a */
[----:B------:R4:W-:Y:S03]  /*4bdc0*/  STL.64 [R1+0x1460], R18 ;  /* 0x0014601201007387 */ /* 0x0009e60000100a00 */
[----:B------:R-:W-:Y:S01]  /*4bdd0*/  IMAD.WIDE R10, R4, 0x4, R240 ;  /* 0x00000004040a7825 */ /* 0x000fe200078e02f0 */
[----:B------:R-:W-:Y:S04]  /*4bde0*/  LDGSTS.E [R15+0x1c000], desc[UR60][R22.64], !P2 ;  /* 0x1c000000160f7fae */ /* 0x000fe8000d12187c */
[----:B------:R-:W-:Y:S04]  /*4bdf0*/  STL.64 [R1+0x1468], R28 ;  /* 0x0014681c01007387 */ /* 0x000fe80000100a00 */
[----:B------:R-:W-:Y:S04]  /*4be00*/  LDGSTS.E [R14+0x10004], desc[UR60][R18.64], !P0 ;  /* 0x10004000120e7fae */ /* 0x000fe8000c12187c */
[----:B--2---:R-:W2:Y:S04]  /*4be10*/  LDL.LU.64 R22, [R1+0x12c8] ;  /* 0x0012c80001167983 */ /* 0x004ea80000300a00 */
[----:B------:R1:W-:Y:S04]  /*4be20*/  STL.64 [R1+0x1470], R10 ;  /* 0x0014700a01007387 */ /* 0x0003e80000100a00 */
[----:B----4-:R-:W4:Y:S04]  /*4be30*/  LDL.LU.64 R18, [R1+0x12c0] ;  /* 0x0012c00001127983 */ /* 0x010f280000300a00 */
[----:B------:R-:W4:Y:S04]  /*4be40*/  LDL.LU.64 R14, [R1+0x12b8] ;  /* 0x0012b800010e7983 */ /* 0x000f280000300a00 */
[----:B------:R-:W4:Y:S01]  /*4be50*/  LDL.LU.64 R240, [R1+0x12b0] ;  /* 0x0012b00001f07983 */ /* 0x000f220000300a00 */
[----:B------:R-:W-:-:S03]  /*4be60*/  ISETP.GE.U32.AND P2, PT, R13, 0x7ffffd5a, PT ;  /* 0x7ffffd5a0d00780c */ /* 0x000fc60003f46070 */
[----:B------:R-:W-:Y:S04]  /*4be70*/  LDGSTS.E [R12+0x14004], desc[UR60][R28.64], !P0 ;  /* 0x140040001c0c7fae */ /* 0x000fe8000c12187c */
[----:B------:R1:W-:Y:S02]  /*4be80*/  LDGSTS.E [R245+0x18004], desc[UR60][R10.64], !P0 ;  /* 0x180040000af57fae */ /* 0x0003e4000c12187c */
[C---:B-1----:R-:W-:Y:S01]  /*4be90*/  VIADD R11, R246.reuse, 0x100000 ;  /* 0x00100000f60b7836 */ /* 0x042fe20000000000 */
        /* <DEDUP_REMOVED lines=8> */
[----:B------:R-:W-:Y:S04]  /*4bf20*/  STL.64 [R1+0x1488], R28 ;  /* 0x0014881c01007387 */ /* 0x000fe80000100a00 */
[----:B-1----:R-:W4:Y:S04]  /*4bf30*/  LDL.LU.64 R20, [R1+0x12a8] ;  /* 0x0012a80001147983 */ /* 0x002f280000300a00 */
[----:B------:R1:W-:Y:S04]  /*4bf40*/  STL.64 [R1+0x1490], R8 ;  /* 0x0014900801007387 */ /* 0x0003e80000100a00 */
[----:B------:R-:W-:Y:S01]  /*4bf50*/  LDGSTS.E [R10+0x10008], desc[UR60][R16.64], !P2 ;  /* 0x10008000100a7fae */ /* 0x000fe2000d12187c */
[----:B------:R-:W-:Y:S01]  /*4bf60*/  VIADD R5, R5, 0xfffffdd8 ;  /* 0xfffffdd805057836 */ /* 0x000fe20000000000 */
[----:B------:R-:W-:-:S02]  /*4bf70*/  IADD3 R13, R246, 0x100000, RZ ;  /* 0x00100000f60d7810 */ /* 0x000fc40007ffe0ff */
[----:B------:R-:W-:Y:S04]  /*4bf80*/  LDGSTS.E [R12+0x14008], desc[UR60][R28.64], !P2 ;  /* 0x140080001c0c7fae */ /* 0x000fe8000d12187c */
[----:B------:R-:W4:Y:S04]  /*4bf90*/  LDL.LU.64 R10, [R1+0x12a0] ;  /* 0x0012a000010a7983 */ /* 0x000f280000300a00 */
[----:B---3--:R-:W3:Y:S04]  /*4bfa0*/  LDL.LU.64 R16, [R1+0x1298] ;  /* 0x0012980001107983 */ /* 0x008ee80000300a00 */
[----:B------:R-:W3:Y:S01]  /*4bfb0*/  LDL.LU.64 R242, [R1+0x1290] ;  /* 0x0012900001f27983 */ /* 0x000ee20000300a00 */
[----:B------:R-:W-:-:S02]  /*4bfc0*/  ISETP.GE.U32.AND P0, PT, R5, 0x7ffffd59, PT ;  /* 0x7ffffd590500780c */ /* 0x000fc40003f06070 */
[----:B------:R-:W3:Y:S01]  /*4bfd0*/  LDC R5, c[0x0][0x230] ;  /* 0x00008c00ff057b82 */ /* 0x000ee20000000800 */
[----:B------:R1:W-:Y:S02]  /*4bfe0*/  LDGSTS.E [R245+0x18008], desc[UR60][R8.64], !P2 ;  /* 0x1800800008f57fae */ /* 0x0003e4000d12187c */
[----:B-1----:R-:W-:-:S05]  /*4bff0*/  VIADD R9, R7, 0xfffffdbb ;  /* 0xfffffdbb07097836 */ /* 0x002fca0000000000 */
[----:B------:R-:W1:Y:S01]  /*4c000*/  LDC R8, c[0x0][0x230] ;  /* 0x00008c00ff087b82 */ /* 0x000e620000000800 */
[----:B------:R-:W-:Y:S02]  /*4c010*/  VIADD R7, R246, 0x100000 ;  /* 0x00100000f6077836 */ /* 0x000fe40000000000 */
        /* <DEDUP_REMOVED lines=16> */
[----:B------:R1:W-:Y:S01]  /*4c120*/  LDGSTS.E [R245+0x1800c], desc[UR60][R14.64], !P0 ;  /* 0x1800c0000ef57fae */ /* 0x0003e2000c12187c */
[C---:B------:R-:W-:Y:S01]  /*4c130*/  IADD3 R9, R246.reuse, 0x100000, RZ ;  /* 0x00100000f6097810 */ /* 0x040fe20007ffe0ff */
[----:B-1----:R-:W-:Y:S02]  /*4c140*/  VIADD R14, R246, 0x100000 ;  /* 0x00100000f60e7836 */ /* 0x002fe40000000000 */
        /* <DEDUP_REMOVED lines=10> */
[----:B------:R-:W-:Y:S04]  /*4c1f0*/  LDGSTS.E [R9+0x20000], desc[UR60][R10.64], !P2 ;  /* 0x200000000a097fae */ /* 0x000fe8000d12187c */
[----:B------:R-:W4:Y:S01]  /*4c200*/  LDL.LU.64 R14, [R1+0x1218] ;  /* 0x00121800010e7983 */ /* 0x000f220000300a00 */
[----:B------:R-:W-:-:S03]  /*4c210*/  VIADD R5, R5, 0xfffffdba ;  /* 0xfffffdba05057836 */ /* 0x000fc60000000000 */
[----:B------:R1:W-:Y:S04]  /*4c220*/  LDGSTS.E [R7+0x24000], desc[UR60][R28.64], !P2 ;  /* 0x240000001c077fae */ /* 0x0003e8000d12187c */
[----:B---3--:R-:W3:Y:S04]  /*4c230*/  LDL.LU.64 R10, [R1+0x1208] ;  /* 0x00120800010a7983 */ /* 0x008ee80000300a00 */
[----:B------:R-:W3:Y:S01]  /*4c240*/  LDL.LU.64 R242, [R1+0x11e8] ;  /* 0x0011e80001f27983 */ /* 0x000ee20000300a00 */
[----:B------:R-:W-:Y:S01]  /*4c250*/  ISETP.GE.U32.AND P0, PT, R5, 0x7ffffd3b, PT ;  /* 0x7ffffd3b0500780c */ /* 0x000fe20003f06070 */
[----:B------:R-:W-:Y:S01]  /*4c260*/  VIADD R8, R8, 0xfffffdb9 ;  /* 0xfffffdb908087836 */ /* 0x000fe20000000000 */
[----:B------:R-:W3:Y:S01]  /*4c270*/  LDC R5, c[0x0][0x230] ;  /* 0x00008c00ff057b82 */ /* 0x000ee20000000800 */
[----:B------:R1:W-:Y:S07]  /*4c280*/  LDGSTS.E [R245+0x28000], desc[UR60][R16.64], !P2 ;  /* 0x2800000010f57fae */ /* 0x0003ee000d12187c */
[----:B-1----:R-:W1:Y:S01]  /*4c290*/  LDC R7, c[0x0][0x230] ;  /* 0x00008c00ff077b82 */ /* 0x002e620000000800 */
        /* <DEDUP_REMOVED lines=28> */
[----:B------:R-:W4:Y:S04]  /*4c460*/  LDL.LU.64 R16, [R1+0x1158] ;  /* 0x0011580001107983 */ /* 0x000f280000300a00 */
[----:B------:R3:W-:Y:S04]  /*4c470*/  STL.64 [R1+0x1d88], R10 ;  /* 0x001d880a01007387 */ /* 0x0007e80000100a00 */
[----:B------:R-:W-:Y:S04]  /*4c480*/  LDGSTS.E [R13+0x20008], desc[UR60][R14.64], !P2 ;  /* 0x200080000e0d7fae */ /* 0x000fe8000d12187c */
[----:B-1----:R-:W4:Y:S04]  /*4c490*/  LDL.LU.64 R20, [R1+0x1148] ;  /* 0x0011480001147983 */ /* 0x002f280000300a00 */
[----:B---3--:R-:W3:Y:S04]  /*4c4a0*/  LDL.LU.64 R14, [R1+0x1140] ;  /* 0x00114000010e7983 */ /* 0x008ee80000300a00 */
[----:B------:R-:W3:Y:S01]  /*4c4b0*/  LDL.LU.64 R242, [R1+0x1138] ;  /* 0x0011380001f27983 */ /* 0x000ee20000300a00 */
[----:B------:R-:W-:Y:S01]  /*4c4c0*/  VIADD R5, R5, 0xfffffdb8 ;  /* 0xfffffdb805057836 */ /* 0x000fe20000000000 */
[----:B------:R-:W-:-:S04]  /*4c4d0*/  IADD3 R12, R246, 0x100000, RZ ;  /* 0x00100000f60c7810 */ /* 0x000fc80007ffe0ff */
[----:B------:R-:W-:Y:S01]  /*4c4e0*/  ISETP.GE.U32.AND P0, PT, R5, 0x7ffffd39, PT ;  /* 0x7ffffd390500780c */ /* 0x000fe20003f06070 */
[----:B------:R1:W-:Y:S01]  /*4c4f0*/  LDGSTS.E [R12+0x24008], desc[UR60][R28.64], !P2 ;  /* 0x240080001c0c7fae */ /* 0x0003e2000d12187c */
[----:B------:R-:W3:Y:S03]  /*4c500*/  LDC R5, c[0x0][0x230] ;  /* 0x00008c00ff057b82 */ /* 0x000ee60000000800 */
[----:B------:R1:W-:Y:S05]  /*4c510*/  LDGSTS.E [R245+0x28008], desc[UR60][R10.64], !P2 ;  /* 0x280080000af57fae */ /* 0x0003ea000d12187c */
[----:B-1----:R-:W1:Y:S01]  /*4c520*/  LDC R12, c[0x0][0x230] ;  /* 0x00008c00ff0c7b82 */ /* 0x002e620000000800 */
[----:B------:R-:W-:Y:S01]  /*4c530*/  IADD3 R11, R246, 0x100000, RZ ;  /* 0x00100000f60b7810 */ /* 0x000fe20007ffe0ff */
[----:B------:R-:W-:-:S02]  /*4c540*/  VIADD R10, R7, 0xfffffd9b ;  /* 0xfffffd9b070a7836 */ /* 0x000fc40000000000 */
[----:B------:R-:W-:Y:S02]  /*4c550*/  VIADD R7, R246, 0x100000 ;  /* 0x00100000f6077836 */ /* 0x000fe40000000000 */
        /* <DEDUP_REMOVED lines=17> */
[C---:B-1----:R-:W-:Y:S01]  /*4c670*/  VIADD R9, R246.reuse, 0x100000 ;  /* 0x00100000f6097836 */ /* 0x042fe20000000000 */
[----:B------:R-:W-:Y:S01]  /*4c680*/  IADD3 R8, R246, 0x100000, RZ ;  /* 0x00100000f6087810 */ /* 0x000fe20007ffe0ff */
        /* <DEDUP_REMOVED lines=11> */
[----:B------:R-:W-:-:S03]  /*4c740*/  VIADD R5, R5, 0xfffffd9a ;  /* 0xfffffd9a05057836 */ /* 0x000fc60000000000 */
        /* <DEDUP_REMOVED lines=9> */
[C---:B------:R-:W-:Y:S01]  /*4c7e0*/  IADD3 R15, R246.reuse, 0x100000, RZ ;  /* 0x00100000f60f7810 */ /* 0x040fe20007ffe0ff */
[----:B------:R-:W-:-:S02]  /*4c7f0*/  VIADD R14, R246, 0x100000 ;  /* 0x00100000f60e7836 */ /* 0x000fc40000000000 */
[----:B------:R-:W-:Y:S02]  /*4c800*/  VIADD R12, R246, 0x100000 ;  /* 0x00100000f60c7836 */ /* 0x000fe40000000000 */
[----:B--2---:R-:W-:-:S04]  /*4c810*/  IMAD.WIDE R22, R4, 0x4, R22 ;  /* 0x0000000404167825 */ /* 0x004fc800078e0216 */
[C---:B----4-:R-:W-:Y:S01]  /*4c820*/  IMAD.WIDE R18, R4.reuse, 0x4, R18 ;  /* 0x0000000404127825 */ /* 0x050fe200078e0212 */
[----:B------:R-:W-:Y:S03]  /*4c830*/  STL.64 [R1+0x2150], R22 ;  /* 0x0021501601007387 */ /* 0x000fe60000100a00 */
[C---:B------:R-:W-:Y:S01]  /*4c840*/  IMAD.WIDE R28, R4.reuse, 0x4, R10 ;  /* 0x00000004041c7825 */ /* 0x040fe200078e020a */
[----:B------:R2:W-:Y:S03]  /*4c850*/  STL.64 [R1+0x2158], R18 ;  /* 0x0021581201007387 */ /* 0x0005e60000100a00 */
[----:B------:R-:W-:Y:S01]  /*4c860*/  IMAD.WIDE R10, R4, 0x4, R240 ;  /* 0x00000004040a7825 */ /* 0x000fe200078e02f0 */
[----:B------:R-:W-:Y:S04]  /*4c870*/  LDGSTS.E [R15+0x3c000], desc[UR60][R22.64], !P2 ;  /* 0x3c000000160f7fae */ /* 0x000fe8000d12187c */
[----:B------:R-:W-:Y:S04]  /*4c880*/  LDGSTS.E [R14+0x30004], desc[UR60][R18.64], !P0 ;  /* 0x30004000120e7fae */ /* 0x000fe8000c12187c */
[----:B------:R-:W-:Y:S01]  /*4c890*/  STL.64 [R1+0x2160], R28 ;  /* 0x0021601c01007387 */ /* 0x000fe20000100a00 */
[----:B------:R-:W-:-:S03]  /*4c8a0*/  ISETP.GE.U32.AND P2, PT, R13, 0x7ffffd1a, PT ;  /* 0x7ffffd1a0d00780c */ /* 0x000fc60003f46070 */
[----:B------:R-:W-:Y:S04]  /*4c8b0*/  LDGSTS.E [R12+0x34004], desc[UR60][R28.64], !P0 ;  /* 0x340040001c0c7fae */ /* 0x000fe8000c12187c */
[----:B--2---:R-:W2:Y:S04]  /*4c8c0*/  LDL.LU.64 R18, [R1+0x10b0] ;  /* 0x0010b00001127983 */ /* 0x004ea80000300a00 */
[----:B------:R4:W-:Y:S04]  /*4c8d0*/  STL.64 [R1+0x2168], R10 ;  /* 0x0021680a01007387 */ /* 0x0009e80000100a00 */
[----:B------:R-:W2:Y:S04]  /*4c8e0*/  LDL.LU.64 R14, [R1+0x10a8] ;  /* 0x0010a800010e7983 */ /* 0x000ea80000300a00 */
[----:B------:R-:W2:Y:S04]  /*4c8f0*/  LDL.LU.64 R22, [R1+0x10a0] ;  /* 0x0010a00001167983 */ /* 0x000ea80000300a00 */
[----:B------:R-:W2:Y:S04]  /*4c900*/  LDL.LU.64 R240, [R1+0x1098] ;  /* 0x0010980001f07983 */ /* 0x000ea80000300a00 */
[----:B------:R4:W-:Y:S02]  /*4c910*/  LDGSTS.E [R245+0x38004], desc[UR60][R10.64], !P0 ;  /* 0x380040000af57fae */ /* 0x0009e4000c12187c */
[C---:B----4-:R-:W-:Y:S01]  /*4c920*/  IADD3 R11, R246.reuse, 0x100000, RZ ;  /* 0x00100000f60b7810 */ /* 0x050fe20007ffe0ff */
        /* <DEDUP_REMOVED lines=9> */
[----:B----4-:R-:W4:Y:S04]  /*4c9c0*/  LDL.LU.64 R16, [R1+0x1090] ;  /* 0x0010900001107983 */ /* 0x010f280000300a00 */
[----:B------:R1:W-:Y:S04]  /*4c9d0*/  STL.64 [R1+0x2188], R8 ;  /* 0x0021880801007387 */ /* 0x0003e80000100a00 */
[----:B------:R-:W-:Y:S01]  /*4c9e0*/  LDGSTS.E [R10+0x30008], desc[UR60][R20.64], !P2 ;  /* 0x30008000140a7fae */ /* 0x000fe2000d12187c */
[----:B------:R-:W-:-:S02]  /*4c9f0*/  VIADD R5, R5, 0xfffffd98 ;  /* 0xfffffd9805057836 */ /* 0x000fc40000000000 */
[C---:B------:R-:W-:Y:S01]  /*4ca00*/  VIADD R13, R246.reuse, 0x100000 ;  /* 0x00100000f60d7836 */ /* 0x040fe20000000000 */
[----:B------:R1:W-:Y:S04]  /*4ca10*/  LDGSTS.E [R12+0x34008], desc[UR60][R28.64], !P2 ;  /* 0x340080001c0c7fae */ /* 0x0003e8000d12187c */
[----:B------:R-:W4:Y:S04]  /*4ca20*/  LDL.LU.64 R10, [R1+0x1088] ;  /* 0x00108800010a7983 */ /* 0x000f280000300a00 */
[----:B---3--:R-:W3:Y:S01]  /*4ca30*/  LDL.LU.64 R20, [R1+0x1078] ;  /* 0x0010780001147983 */ /* 0x008ee20000300a00 */
[----:B------:R-:W-:Y:S01]  /*4ca40*/  ISETP.GE.U32.AND P0, PT, R5, 0x7ffffd19, PT ;  /* 0x7ffffd190500780c */ /* 0x000fe20003f06070 */
[----:B-1----:R-:W1:Y:S02]  /*4ca50*/  LDC R12, c[0x0][0x230] ;  /* 0x00008c00ff0c7b82 */ /* 0x002e640000000800 */
[----:B------:R-:W3:Y:S04]  /*4ca60*/  LDL.LU.64 R242, [R1+0x1070] ;  /* 0x0010700001f27983 */ /* 0x000ee80000300a00 */
[----:B------:R1:W-:Y:S02]  /*4ca70*/  LDGSTS.E [R245+0x38008], desc[UR60][R8.64], !P2 ;  /* 0x3800800008f57fae */ /* 0x0003e4000d12187c */
[----:B------:R-:W3:Y:S01]  /*4ca80*/  LDC R5, c[0x0][0x230] ;  /* 0x00008c00ff057b82 */ /* 0x000ee20000000800 */
[----:B-1----:R-:W-:Y:S01]  /*4ca90*/  VIADD R9, R246, 0x100000 ;  /* 0x00100000f6097836 */ /* 0x002fe20000000000 */
[----:B------:R-:W-:-:S02]  /*4caa0*/  IADD3 R8, R7, -0x209, RZ ;  /* 0xfffffdf707087810 */ /* 0x000fc40007ffe0ff */
[----:B------:R-:W-:Y:S01]  /*4cab0*/  IADD3 R7, R246, 0x100000, RZ ;  /* 0x00100000f6077810 */ /* 0x000fe20007ffe0ff */
[----:B--2---:R-:W-:-:S04]  /*4cac0*/  IMAD.WIDE R18, R4, 0x4, R18 ;  /* 0x0000000404127825 */ /* 0x004fc800078e0212 */
[C---:B------:R-:W-:Y:S01]  /*4cad0*/  IMAD.WIDE R14, R4.reuse, 0x4, R14 ;  /* 0x00000004040e7825 */ /* 0x040fe200078e020e */
[----:B------:R1:W-:Y:S03]  /*4cae0*/  STL.64 [R1+0x2190], R18 ;  /* 0x0021901201007387 */ /* 0x0003e60000100a00 */
[C---:B------:R-:W-:Y:S01]  /*4caf0*/  IMAD.WIDE R28, R4.reuse, 0x4, R22 ;  /* 0x00000004041c7825 */ /* 0x040fe200078e0216 */
[----:B------:R2:W-:Y:S03]  /*4cb00*/  STL.64 [R1+0x2198], R14 ;  /* 0x0021980e01007387 */ /* 0x0005e60000100a00 */
[----:B------:R-:W-:Y:S01]  /*4cb10*/  IMAD.WIDE R22, R4, 0x4, R240 ;  /* 0x0000000404167825 */ /* 0x000fe200078e02f0 */
[----:B------:R-:W-:Y:S01]  /*4cb20*/  LDGSTS.E [R13+0x3c008], desc[UR60][R18.64], !P2 ;  /* 0x3c008000120d7fae */ /* 0x000fe2000d12187c */
[----:B------:R-:W-:-:S03]  /*4cb30*/  ISETP.GE.U32.AND P2, PT, R8, 0x7ffffd78, PT ;  /* 0x7ffffd780800780c */ /* 0x000fc60003f46070 */
[----:B------:R3:W-:Y:S04]  /*4cb40*/  STL.64 [R1+0x21a0], R28 ;  /* 0x0021a01c01007387 */ /* 0x0007e80000100a00 */
[----:B------:R-:W-:Y:S04]  /*4cb50*/  LDGSTS.E [R9+0x3000c], desc[UR60][R14.64], !P0 ;  /* 0x3000c0000e097fae */ /* 0x000fe8000c12187c */
[----:B-1----:R-:W3:Y:S04]  /*4cb60*/  LDL.LU.64 R18, [R1+0x1060] ;  /* 0x0010600001127983 */ /* 0x002ee80000300a00 */
[----:B------:R1:W-:Y:S04]  /*4cb70*/  STL.64 [R1+0x21a8], R22 ;  /* 0x0021a81601007387 */ /* 0x0003e80000100a00 */
[----:B--2---:R-:W2:Y:S04]  /*4cb80*/  LDL.LU.64 R14, [R1+0x1058] ;  /* 0x00105800010e7983 */ /* 0x004ea80000300a00 */
[----:B------:R-:W2:Y:S04]  /*4cb90*/  LDL.LU.64 R8, [R1+0x1040] ;  /* 0x0010400001087983 */ /* 0x000ea80000300a00 */
[----:B------:R-:W2:Y:S04]  /*4cba0*/  LDL.LU.64 R240, [R1+0x1038] ;  /* 0x0010380001f07983 */ /* 0x000ea80000300a00 */
[----:B------:R1:W-:Y:S04]  /*4cbb0*/  LDGSTS.E [R7+0x3400c], desc[UR60][R28.64], !P0 ;  /* 0x3400c0001c077fae */ /* 0x0003e8000c12187c */
[----:B------:R3:W-:Y:S01]  /*4cbc0*/  LDGSTS.E [R245+0x3800c], desc[UR60][R22.64], !P0 ;  /* 0x3800c00016f57fae */ /* 0x0007e2000c12187c */
[----:B-1----:R-:W-:-:S02]  /*4cbd0*/  VIADD R7, R247, 0x100000 ;  /* 0x00100000f7077836 */ /* 0x002fc40000000000 */
[----:B----4-:R-:W-:-:S05]  /*4cbe0*/  IMAD.WIDE R16, R4, 0x4, R16 ;  /* 0x0000000404107825 */ /* 0x010fca00078e0210 */
[----:B------:R1:W-:Y:S04]  /*4cbf0*/  STL.64 [R1+0x21b0], R16 ;  /* 0x0021b01001007387 */ /* 0x0003e80000100a00 */
[----:B------:R4:W-:Y:S01]  /*4cc00*/  LDGSTS.E [R13+0x3c00c], desc[UR60][R16.64], !P0 ;  /* 0x3c00c000100d7fae */ /* 0x0009e2000c12187c */
[----:B------:R-:W-:-:S04]  /*4cc10*/  IMAD.WIDE R10, R4, 0x4, R10 ;  /* 0x00000004040a7825 */ /* 0x000fc800078e020a */
[C---:B---3--:R-:W-:Y:S01]  /*4cc20*/  IMAD.WIDE R28, R4.reuse, 0x4, R20 ;  /* 0x00000004041c7825 */ /* 0x048fe200078e0214 */
[----:B------:R3:W-:Y:S03]  /*4cc30*/  STL.64 [R1+0x1088], R10 ;  /* 0x0010880a01007387 */ /* 0x0007e60000100a00 */
[----:B------:R-:W-:Y:S01]  /*4cc40*/  IMAD.WIDE R22, R4, 0x4, R242 ;  /* 0x0000000404167825 */ /* 0x000fe200078e02f2 */
[----:B------:R-:W-:Y:S04]  /*4cc50*/  STL.64 [R1+0x1078], R28 ;  /* 0x0010781c01007387 */ /* 0x000fe80000100a00 */
[----:B------:R-:W2:Y:S04]  /*4cc60*/  LDL.LU.64 R20, [R1+0x1030] ;  /* 0x0010300001147983 */ /* 0x000ea80000300a00 */
[----:B------:R4:W-:Y:S04]  /*4cc70*/  STL.64 [R1+0x1070], R22 ;  /* 0x0010701601007387 */ /* 0x0009e80000100a00 */
[----:B------:R4:W-:Y:S04]  /*4cc80*/  LDGSTS.E [R7], desc[UR60][R10.64], !P2 ;  /* 0x000000000a077fae */ /* 0x0009e8000d12187c */
[----:B-1----:R-:W2:Y:S04]  /*4cc90*/  LDL.LU.64 R16, [R1+0x1050] ;  /* 0x0010500001107983 */ /* 0x002ea80000300a00 */
[----:B---3--:R-:W3:Y:S01]  /*4cca0*/  LDL.LU.64 R10, [R1+0x1020] ;  /* 0x00102000010a7983 */ /* 0x008ee20000300a00 */
[----:B------:R-:W-:-:S02]  /*4ccb0*/  VIADD R5, R5, 0xfffffdf6 ;  /* 0xfffffdf605057836 */ /* 0x000fc40000000000 */
[C---:B------:R-:W-:Y:S01]  /*4ccc0*/  VIADD R246, R247.reuse, 0x100000 ;  /* 0x00100000f7f67836 */ /* 0x040fe20000000000 */
[----:B------:R-:W3:Y:S01]  /*4ccd0*/  LDL.LU.64 R242, [R1+0x1018] ;  /* 0x0010180001f27983 */ /* 0x000ee20000300a00 */
[C---:B------:R-:W-:Y:S01]  /*4cce0*/  IADD3 R245, R247.reuse, 0x100000, RZ ;  /* 0x00100000f7f57810 */ /* 0x040fe20007ffe0ff */
[----:B----4-:R-:W-:Y:S01]  /*4ccf0*/  VIADD R13, R247, 0x100000 ;  /* 0x00100000f70d7836 */ /* 0x010fe20000000000 */
[----:B------:R-:W-:Y:S01]  /*4cd00*/  ISETP.GE.U32.AND P0, PT, R5, 0x7ffffd77, PT ;  /* 0x7ffffd770500780c */ /* 0x000fe20003f06070 */
[----:B------:R-:W-:Y:S01]  /*4cd10*/  LDGSTS.E [R246+0x4000], desc[UR60][R28.64], !P2 ;  /* 0x040000001cf67fae */ /* 0x000fe2000d12187c */
[----:B------:R-:W-:Y:S01]  /*4cd20*/  VIADD R12, R12, 0xfffffdf5 ;  /* 0xfffffdf50c0c7836 */ /* 0x000fe20000000000 */
[----:B------:R-:W1:Y:S02]  /*4cd30*/  LDC R5, c[0x0][0x230] ;  /* 0x00008c00ff057b82 */ /* 0x000e640000000800 */
[----:B------:R4:W-:Y:S06]  /*4cd40*/  LDGSTS.E [R245+0x8000], desc[UR60][R22.64], !P2 ;  /* 0x0800000016f57fae */ /* 0x0009ec000d12187c */
[----:B------:R-:W1:Y:S01]  /*4cd50*/  LDC R7, c[0x0][0x230] ;  /* 0x00008c00ff077b82 */ /* 0x000e620000000800 */
[----:B----4-:R-:W-:Y:S01]  /*4cd60*/  IADD3 R22, R247, 0x100000, RZ ;  /* 0x00100000f7167810 */ /* 0x010fe20007ffe0ff */
[----:B------:R-:W-:-:S04]  /*4cd70*/  IMAD.WIDE R28, R4, 0x4, R18 ;  /* 0x00000004041c7825 */ /* 0x000fc800078e0212 */
[C---:B--2---:R-:W-:Y:S01]  /*4cd80*/  IMAD.WIDE R14, R4.reuse, 0x4, R14 ;  /* 0x00000004040e7825 */ /* 0x044fe200078e020e */
[----:B------:R-:W-:Y:S03]  /*4cd90*/  STL.64 [R1+0x1060], R28 ;  /* 0x0010601c01007387 */ /* 0x000fe60000100a00 */
[C---:B------:R-:W-:Y:S01]  /*4cda0*/  IMAD.WIDE R18, R4.reuse, 0x4, R8 ;  /* 0x0000000404127825 */ /* 0x040fe200078e0208 */
[----:B------:R2:W-:Y:S03]  /*4cdb0*/  STL.64 [R1+0x1058], R14 ;  /* 0x0010580e01007387 */ /* 0x0005e60000100a00 */
[----:B------:R-:W-:Y:S01]  /*4cdc0*/  IMAD.WIDE R8, R4, 0x4, R240 ;  /* 0x0000000404087825 */ /* 0x000fe200078e02f0 */
[----:B------:R-:W-:Y:S01]  /*4cdd0*/  LDGSTS.E [R22+0xc000], desc[UR60][R28.64], !P2 ;  /* 0x0c0000001c167fae */ /* 0x000fe2000d12187c */
[----:B------:R-:W-:-:S03]  /*4cde0*/  ISETP.GE.U32.AND P2, PT, R12, 0x7ffffd76, PT ;  /* 0x7ffffd760c00780c */ /* 0x000fc60003f46070 */
[----:B------:R-:W-:Y:S04]  /*4cdf0*/  STL.64 [R1+0x1040], R18 ;  /* 0x0010401201007387 */ /* 0x000fe80000100a00 */
[----:B------:R-:W-:Y:S04]  /*4ce00*/  LDGSTS.E [R13+0x4], desc[UR60][R14.64], !P0 ;  /* 0x000040000e0d7fae */ /* 0x000fe8000c12187c */
[----:B------:R-:W4:Y:S04]  /*4ce10*/  LDL.LU.64 R22, [R1+0x1010] ;  /* 0x0010100001167983 */ /* 0x000f280000300a00 */
[----:B------:R1:W-:Y:S04]  /*4ce20*/  STL.64 [R1+0x1038], R8 ;  /* 0x0010380801007387 */ /* 0x0003e80000100a00 */
[----:B--2---:R-:W2:Y:S04]  /*4ce30*/  LDL.LU.64 R14, [R1+0x1028] ;  /* 0x00102800010e7983 */ /* 0x004ea80000300a00 */
[----:B------:R-:W2:Y:S04]  /*4ce40*/  LDL.LU.64 R12, [R1+0x1008] ;  /* 0x00100800010c7983 */ /* 0x000ea80000300a00 */
[----:B------:R-:W2:Y:S04]  /*4ce50*/  LDL.LU.64 R240, [R1+0xff0] ;  /* 0x000ff00001f07983 */ /* 0x000ea80000300a00 */
        /* <DEDUP_REMOVED lines=12> */
[----:B-1----:R-:W2:Y:S04]  /*4cf20*/  LDL.LU.64 R20, [R1+0xfe8] ;  /* 0x000fe80001147983 */ /* 0x002ea80000300a00 */
[----:B------:R1:W-:Y:S04]  /*4cf30*/  STL.64 [R1+0x1018], R10 ;  /* 0x0010180a01007387 */ /* 0x0003e80000100a00 */
[----:B------:R-:W-:Y:S01]  /*4cf40*/  LDGSTS.E [R8+0x8], desc[UR60][R18.64], !P2 ;  /* 0x0000800012087fae */ /* 0x000fe2000d12187c */
[----:B------:R-:W-:-:S03]  /*4cf50*/  VIADD R5, R5, 0xfffffdf4 ;  /* 0xfffffdf405057836 */ /* 0x000fc60000000000 */
[----:B------:R1:W-:Y:S04]  /*4cf60*/  LDGSTS.E [R246+0x4008], desc[UR60][R16.64], !P2 ;  /* 0x0400800010f67fae */ /* 0x0003e8000d12187c */
[----:B------:R-:W2:Y:S04]  /*4cf70*/  LDL.LU.64 R8, [R1+0xff8] ;  /* 0x000ff80001087983 */ /* 0x000ea80000300a00 */
[----:B---3--:R-:W3:Y:S01]  /*4cf80*/  LDL.LU.64 R18, [R1+0xfe0] ;  /* 0x000fe00001127983 */ /* 0x008ee20000300a00 */
        /* <DEDUP_REMOVED lines=8> */
[----:B----4-:R-:W-:-:S04]  /*4d010*/  IMAD.WIDE R22, R4, 0x4, R22 ;  /* 0x0000000404167825 */ /* 0x010fc800078e0216 */
[C---:B--2---:R-:W-:Y:S01]  /*4d020*/  IMAD.WIDE R14, R4.reuse, 0x4, R14 ;  /* 0x00000004040e7825 */ /* 0x044fe200078e020e */
        /* <DEDUP_REMOVED lines=13> */
[----:B------:R-:W-:Y:S01]  /*4d100*/  LDGSTS.E [R246+0x400c], desc[UR60][R28.64], !P0 ;  /* 0x0400c0001cf67fae */ /* 0x000fe2000c12187c */
[----:B------:R-:W-:-:S03]  /*4d110*/  IADD3 R7, R247, 0x100000, RZ ;  /* 0x00100000f7077810 */ /* 0x000fc60007ffe0ff */
[----:B------:R1:W-:Y:S02]  /*4d120*/  LDGSTS.E [R245+0x800c], desc[UR60][R12.64], !P0 ;  /* 0x0800c0000cf57fae */ /* 0x0003e4000c12187c */
        /* <DEDUP_REMOVED lines=11> */
[----:B------:R1:W-:Y:S01]  /*4d1e0*/  LDGSTS.E [R7+0x10000], desc[UR60][R8.64], !P2 ;  /* 0x1000000008077fae */ /* 0x0003e2000d12187c */
[----:B------:R-:W-:Y:S01]  /*4d1f0*/  VIADD R5, R5, 0xfffffdd6 ;  /* 0xfffffdd605057836 */ /* 0x000fe20000000000 */
[----:B------:R-:W-:-:S02]  /*4d200*/  IADD3 R17, R247, 0x100000, RZ ;  /* 0x00100000f7117810 */ /* 0x000fc40007ffe0ff */
[----:B------:R-:W-:Y:S04]  /*4d210*/  LDGSTS.E [R246+0x14000], desc[UR60][R28.64], !P2 ;  /* 0x140000001cf67fae */ /* 0x000fe8000d12187c */
[----:B---3--:R-:W3:Y:S01]  /*4d220*/  LDL.LU.64 R8, [R1+0xfa8] ;  /* 0x000fa80001087983 */ /* 0x008ee20000300a00 */
[----:B-1----:R-:W1:Y:S03]  /*4d230*/  LDC R7, c[0x0][0x230] ;  /* 0x00008c00ff077b82 */ /* 0x002e660000000800 */
[----:B------:R-:W3:Y:S04]  /*4d240*/  LDL.LU.64 R12, [R1+0xfa0] ;  /* 0x000fa000010c7983 */ /* 0x000ee80000300a00 */
[----:B------:R-:W3:Y:S01]  /*4d250*/  LDL.LU.64 R242, [R1+0xf90] ;  /* 0x000f900001f27983 */ /* 0x000ee20000300a00 */
[----:B------:R-:W-:-:S02]  /*4d260*/  ISETP.GE.U32.AND P0, PT, R5, 0x7ffffd57, PT ;  /* 0x7ffffd570500780c */ /* 0x000fc40003f06070 */
[----:B------:R-:W1:Y:S01]  /*4d270*/  LDC R5, c[0x0][0x230] ;  /* 0x00008c00ff057b82 */ /* 0x000e620000000800 */
[----:B------:R1:W-:Y:S02]  /*4d280*/  LDGSTS.E [R245+0x18000], desc[UR60][R18.64], !P2 ;  /* 0x1800000012f57fae */ /* 0x0003e4000d12187c */
[----:B-1----:R-:W-:Y:S02]  /*4d290*/  VIADD R18, R16, 0xfffffdd5 ;  /* 0xfffffdd510127836 */ /* 0x002fe40000000000 */
[----:B------:R-:W-:Y:S02]  /*4d2a0*/  VIADD R16, R247, 0x100000 ;  /* 0x00100000f7107836 */ /* 0x000fe40000000000 */
[----:B--2---:R-:W-:-:S04]  /*4d2b0*/  IMAD.WIDE R28, R4, 0x4, R22 ;  /* 0x00000004041c7825 */ /* 0x004fc800078e0216 */
[C---:B----4-:R-:W-:Y:S01]  /*4d2c0*/  IMAD.WIDE R22, R4.reuse, 0x4, R14 ;  /* 0x0000000404167825 */ /* 0x050fe200078e020e */
[----:B------:R-:W-:Y:S03]  /*4d2d0*/  STL.64 [R1+0x13d8], R28 ;  /* 0x0013d81c01007387 */ /* 0x000fe60000100a00 */
[C---:B------:R-:W-:Y:S01]  /*4d2e0*/  IMAD.WIDE R14, R4.reuse, 0x4, R10 ;  /* 0x00000004040e7825 */ /* 0x040fe200078e020a */
[----:B------:R1:W-:Y:S03]  /*4d2f0*/  STL.64 [R1+0x13e0], R22 ;  /* 0x0013e01601007387 */ /* 0x0003e60000100a00 */
[----:B------:R-:W-:Y:S01]  /*4d300*/  IMAD.WIDE R10, R4, 0x4, R240 ;  /* 0x00000004040a7825 */ /* 0x000fe200078e02f0 */
[----:B------:R-:W-:Y:S01]  /*4d310*/  LDGSTS.E [R17+0x1c000], desc[UR60][R28.64], !P2 ;  /* 0x1c0000001c117fae */ /* 0x000fe2000d12187c */
[----:B------:R-:W-:-:S03]  /*4d320*/  ISETP.GE.U32.AND P2, PT, R18, 0x7ffffd56, PT ;  /* 0x7ffffd561200780c */ /* 0x000fc60003f46070 */
[----:B------:R-:W-:Y:S04]  /*4d330*/  LDGSTS.E [R16+0x10004], desc[UR60][R22.64], !P0 ;  /* 0x1000400016107fae */ /* 0x000fe8000c12187c */
[----:B------:R-:W-:Y:S04]  /*4d340*/  STL.64 [R1+0x13e8], R14 ;  /* 0x0013e80e01007387 */ /* 0x000fe80000100a00 */
[----:B------:R-:W-:Y:S04]  /*4d350*/  LDGSTS.E [R246+0x14004], desc[UR60][R14.64], !P0 ;  /* 0x140040000ef67fae */ /* 0x000fe8000c12187c */
[----:B-1----:R-:W2:Y:S04]  /*4d360*/  LDL.LU.64 R22, [R1+0xf88] ;  /* 0x000f880001167983 */ /* 0x002ea80000300a00 */
[----:B------:R1:W-:Y:S04]  /*4d370*/  STL.64 [R1+0x13f0], R10 ;  /* 0x0013f00a01007387 */ /* 0x0003e80000100a00 */
[----:B------:R-:W4:Y:S04]  /*4d380*/  LDL.LU.64 R16, [R1+0xf98] ;  /* 0x000f980001107983 */ /* 0x000f280000300a00 */
[----:B------:R-:W4:Y:S04]  /*4d390*/  LDL.LU.64 R18, [R1+0xf80] ;  /* 0x000f800001127983 */ /* 0x000f280000300a00 */
[----:B------:R-:W4:Y:S04]  /*4d3a0*/  LDL.LU.64 R240, [R1+0xf70] ;  /* 0x000f700001f07983 */ /* 0x000f280000300a00 */
        /* <DEDUP_REMOVED lines=17> */
[----:B---3--:R-:W3:Y:S01]  /*4d4c0*/  LDL.LU.64 R20, [R1+0xf60] ;  /* 0x000f600001147983 */ /* 0x008ee20000300a00 */
[----:B------:R-:W-:Y:S01]  /*4d4d0*/  ISETP.GE.U32.AND P0, PT, R5, 0x7ffffd55, PT ;  /* 0x7ffffd550500780c */ /* 0x000fe20003f06070 */
[----:B------:R-:W-:Y:S01]  /*4d4e0*/  VIADD R7, R7, 0xfffffdb7 ;  /* 0xfffffdb707077836 */ /* 0x000fe20000000000 */
[----:B------:R-:W3:Y:S01]  /*4d4f0*/  LDC R5, c[0x0][0x230] ;  /* 0x00008c00ff057b82 */ /* 0x000ee20000000800 */
[----:B------:R-:W3:Y:S04]  /*4d500*/  LDL.LU.64 R242, [R1+0xf50] ;  /* 0x000f500001f27983 */ /* 0x000ee80000300a00 */
[----:B------:R1:W-:Y:S02]  /*4d510*/  LDGSTS.E [R245+0x18008], desc[UR60][R8.64], !P2 ;  /* 0x1800800008f57fae */ /* 0x0003e4000d12187c */
[C---:B-1----:R-:W-:Y:S01]  /*4d520*/  VIADD R13, R247.reuse, 0x100000 ;  /* 0x00100000f70d7836 */ /* 0x042fe20000000000 */
[----:B------:R-:W1:Y:S01]  /*4d530*/  LDC R12, c[0x0][0x230] ;  /* 0x00008c00ff0c7b82 */ /* 0x000e620000000800 */
        /* <DEDUP_REMOVED lines=9> */
[----:B------:R3:W-:Y:S04]  /*4d5d0*/  STL.64 [R1+0x1428], R28 ;  /* 0x0014281c01007387 */ /* 0x0007e80000100a00 */
[----:B------:R-:W-:Y:S04]  /*4d5e0*/  LDGSTS.E [R8+0x1000c], desc[UR60][R16.64], !P0 ;  /* 0x1000c00010087fae */ /* 0x000fe8000c12187c */
[----:B--2---:R-:W2:Y:S04]  /*4d5f0*/  LDL.LU.64 R22, [R1+0xf48] ;  /* 0x000f480001167983 */ /* 0x004ea80000300a00 */
[----:B------:R1:W-:Y:S04]  /*4d600*/  STL.64 [R1+0x1430], R18 ;  /* 0x0014301201007387 */ /* 0x0003e80000100a00 */
[----:B----4-:R-:W4:Y:S04]  /*4d610*/  LDL.LU.64 R16, [R1+0xf58] ;  /* 0x000f580001107983 */ /* 0x010f280000300a00 */
[----:B------:R-:W4:Y:S04]  /*4d620*/  LDL.LU.64 R8, [R1+0xf40] ;  /* 0x000f400001087983 */ /* 0x000f280000300a00 */
[----:B------:R-:W4:Y:S01]  /*4d630*/  LDL.LU.64 R240, [R1+0xf30] ;  /* 0x000f300001f07983 */ /* 0x000f220000300a00 */
[----:B------:R-:W-:-:S03]  /*4d640*/  ISETP.GE.U32.AND P2, PT, R7, 0x7ffffd38, PT ;  /* 0x7ffffd380700780c */ /* 0x000fc60003f46070 */
[----:B------:R3:W-:Y:S01]  /*4d650*/  LDGSTS.E [R246+0x1400c], desc[UR60][R28.64], !P0 ;  /* 0x1400c0001cf67fae */ /* 0x0007e2000c12187c */
[----:B------:R-:W-:-:S03]  /*4d660*/  IADD3 R7, R247, 0x100000, RZ ;  /* 0x00100000f7077810 */ /* 0x000fc60007ffe0ff */
[----:B------:R1:W-:Y:S01]  /*4d670*/  LDGSTS.E [R245+0x1800c], desc[UR60][R18.64], !P0 ;  /* 0x1800c00012f57fae */ /* 0x0003e2000c12187c */
[----:B------:R-:W-:-:S05]  /*4d680*/  IMAD.WIDE R14, R4, 0x4, R14 ;  /* 0x00000004040e7825 */ /* 0x000fca00078e020e */
[----:B------:R1:W-:Y:S04]  /*4d690*/  STL.64 [R1+0x1438], R14 ;  /* 0x0014380e01007387 */ /* 0x0003e80000100a00 */
[----:B------:R-:W-:Y:S01]  /*4d6a0*/  LDGSTS.E [R13+0x1c00c], desc[UR60][R14.64], !P0 ;  /* 0x1c00c0000e0d7fae */ /* 0x000fe2000c12187c */
[----:B------:R-:W-:-:S04]  /*4d6b0*/  IMAD.WIDE R10, R4, 0x4, R10 ;  /* 0x00000004040a7825 */ /* 0x000fc800078e020a */
[C---:B---3--:R-:W-:Y:S01]  /*4d6c0*/  IMAD.WIDE R28, R4.reuse, 0x4, R20 ;  /* 0x00000004041c7825 */ /* 0x048fe200078e0214 */
[----:B------:R3:W-:Y:S03]  /*4d6d0*/  STL.64 [R1+0x1db8], R10 ;  /* 0x001db80a01007387 */ /* 0x0007e60000100a00 */
[----:B-1----:R-:W-:Y:S01]  /*4d6e0*/  IMAD.WIDE R18, R4, 0x4, R242 ;  /* 0x0000000404127825 */ /* 0x002fe200078e02f2 */
[----:B------:R-:W-:Y:S04]  /*4d6f0*/  STL.64 [R1+0x1dc0], R28 ;  /* 0x001dc01c01007387 */ /* 0x000fe80000100a00 */
[----:B------:R-:W4:Y:S04]  /*4d700*/  LDL.LU.64 R20, [R1+0xf28] ;  /* 0x000f280001147983 */ /* 0x000f280000300a00 */
[----:B------:R1:W-:Y:S04]  /*4d710*/  STL.64 [R1+0x1dc8], R18 ;  /* 0x001dc81201007387 */ /* 0x0003e80000100a00 */
[----:B------:R1:W-:Y:S04]  /*4d720*/  LDGSTS.E [R7+0x20000], desc[UR60][R10.64], !P2 ;  /* 0x200000000a077fae */ /* 0x0003e8000d12187c */
[----:B------:R-:W4:Y:S01]  /*4d730*/  LDL.LU.64 R14, [R1+0xf38] ;  /* 0x000f3800010e7983 */ /* 0x000f220000300a00 */
[----:B------:R-:W-:-:S03]  /*4d740*/  VIADD R5, R5, 0xfffffdb6 ;  /* 0xfffffdb605057836 */ /* 0x000fc60000000000 */
[----:B------:R-:W-:Y:S04]  /*4d750*/  LDGSTS.E [R246+0x24000], desc[UR60][R28.64], !P2 ;  /* 0x240000001cf67fae */ /* 0x000fe8000d12187c */
[----:B---3--:R-:W3:Y:S01]  /*4d760*/  LDL.LU.64 R10, [R1+0xf20] ;  /* 0x000f2000010a7983 */ /* 0x008ee20000300a00 */
[----:B------:R-:W-:Y:S01]  /*4d770*/  VIADD R12, R12, 0xfffffdb5 ;  /* 0xfffffdb50c0c7836 */ /* 0x000fe20000000000 */
[----:B-1----:R-:W1:Y:S02]  /*4d780*/  LDC R7, c[0x0][0x230] ;  /* 0x00008c00ff077b82 */ /* 0x002e640000000800 */
[----:B------:R-:W3:Y:S01]  /*4d790*/  LDL.LU.64 R242, [R1+0xf10] ;  /* 0x000f100001f27983 */ /* 0x000ee20000300a00 */
[----:B------:R-:W-:-:S03]  /*4d7a0*/  ISETP.GE.U32.AND P0, PT, R5, 0x7ffffd37, PT ;  /* 0x7ffffd370500780c */ /* 0x000fc60003f06070 */
[----:B------:R1:W-:Y:S02]  /*4d7b0*/  LDGSTS.E [R245+0x28000], desc[UR60][R18.64], !P2 ;  /* 0x2800000012f57fae */ /* 0x0003e4000d12187c */
[----:B------:R-:W3:Y:S01]  /*4d7c0*/  LDC R5, c[0x0][0x230] ;  /* 0x00008c00ff057b82 */ /* 0x000ee20000000800 */
[----:B-1----:R-:W-:Y:S01]  /*4d7d0*/  IADD3 R18, R247, 0x100000, RZ ;  /* 0x00100000f7127810 */ /* 0x002fe20007ffe0ff */
        /* <DEDUP_REMOVED lines=10> */
[----:B------:R-:W2:Y:S04]  /*4d880*/  LDL.LU.64 R18, [R1+0xf08] ;  /* 0x000f080001127983 */ /* 0x000ea80000300a00 */
[----:B------:R4:W-:Y:S04]  /*4d890*/  STL.64 [R1+0x1de8], R8 ;  /* 0x001de80801007387 */ /* 0x0009e80000100a00 */
[----:B-1----:R-:W2:Y:S04]  /*4d8a0*/  LDL.LU.64 R16, [R1+0xf18] ;  /* 0x000f180001107983 */ /* 0x002ea80000300a00 */
[----:B------:R-:W2:Y:S04]  /*4d8b0*/  LDL.LU.64 R12, [R1+0xf00] ;  /* 0x000f0000010c7983 */ /* 0x000ea80000300a00 */
[----:B------:R-:W2:Y:S04]  /*4d8c0*/  LDL.LU.64 R240, [R1+0xef0] ;  /* 0x000ef00001f07983 */ /* 0x000ea80000300a00 */
[----:B------:R-:W-:Y:S04]  /*4d8d0*/  LDGSTS.E [R246+0x24004], desc[UR60][R22.64], !P0 ;  /* 0x2400400016f67fae */ /* 0x000fe8000c12187c */
[----:B------:R4:W-:Y:S02]  /*4d8e0*/  LDGSTS.E [R245+0x28004], desc[UR60][R8.64], !P0 ;  /* 0x2800400008f57fae */ /* 0x0009e4000c12187c */
[----:B----4-:R-:W-:-:S02]  /*4d8f0*/  VIADD R9, R247, 0x100000 ;  /* 0x00100000f7097836 */ /* 0x010fc40000000000 */
        /* <DEDUP_REMOVED lines=21> */
[----:B----4-:R-:W4:Y:S01]  /*4da50*/  LDC R14, c[0x0][0x230] ;  /* 0x00008c00ff0e7b82 */ /* 0x010f220000000800 */
[C---:B-1----:R-:W-:Y:S01]  /*4da60*/  VIADD R11, R247.reuse, 0x100000 ;  /* 0x00100000f70b7836 */ /* 0x042fe20000000000 */
[----:B------:R-:W-:Y:S01]  /*4da70*/  IADD3 R10, R247, 0x100000, RZ ;  /* 0x00100000f70a7810 */ /* 0x000fe20007ffe0ff */
[----:B--2---:R-:W-:-:S04]  /*4da80*/  IMAD.WIDE R18, R4, 0x4, R18 ;  /* 0x0000000404127825 */ /* 0x004fc800078e0212 */
[C---:B------:R-:W-:Y:S01]  /*4da90*/  IMAD.WIDE R16, R4.reuse, 0x4, R16 ;  /* 0x0000000404107825 */ /* 0x040fe200078e0210 */
[----:B------:R1:W-:Y:S03]  /*4daa0*/  STL.64 [R1+0x1e10], R18 ;  /* 0x001e101201007387 */ /* 0x0003e60000100a00 */
[C---:B------:R-:W-:Y:S01]  /*4dab0*/  IMAD.WIDE R28, R4.reuse, 0x4, R12 ;  /* 0x00000004041c7825 */ /* 0x040fe200078e020c */
[----:B------:R2:W-:Y:S03]  /*4dac0*/  STL.64 [R1+0x1e18], R16 ;  /* 0x001e181001007387 */ /* 0x0005e60000100a00 */
[----:B------:R-:W-:Y:S01]  /*4dad0*/  IMAD.WIDE R12, R4, 0x4, R240 ;  /* 0x00000004040c7825 */ /* 0x000fe200078e02f0 */
[----:B------:R-:W-:Y:S04]  /*4dae0*/  LDGSTS.E [R11+0x2c008], desc[UR60][R18.64], !P2 ;  /* 0x2c008000120b7fae */ /* 0x000fe8000d12187c */
[----:B------:R-:W-:Y:S04]  /*4daf0*/  STL.64 [R1+0x1e20], R28 ;  /* 0x001e201c01007387 */ /* 0x000fe80000100a00 */
[----:B------:R-:W-:Y:S04]  /*4db00*/  LDGSTS.E [R10+0x2000c], desc[UR60][R16.64], !P0 ;  /* 0x2000c000100a7fae */ /* 0x000fe8000c12187c */
[----:B-1----:R-:W4:Y:S04]  /*4db10*/  LDL.LU.64 R18, [R1+0xec8] ;  /* 0x000ec80001127983 */ /* 0x002f280000300a00 */
[----:B------:R1:W-:Y:S04]  /*4db20*/  STL.64 [R1+0x1e28], R12 ;  /* 0x001e280c01007387 */ /* 0x0003e80000100a00 */
[----:B--2---:R-:W2:Y:S04]  /*4db30*/  LDL.LU.64 R16, [R1+0xed8] ;  /* 0x000ed80001107983 */ /* 0x004ea80000300a00 */
[----:B------:R-:W2:Y:S04]  /*4db40*/  LDL.LU.64 R10, [R1+0xec0] ;  /* 0x000ec000010a7983 */ /* 0x000ea80000300a00 */
[----:B------:R-:W2:Y:S01]  /*4db50*/  LDL.LU.64 R240, [R1+0xeb0] ;  /* 0x000eb00001f07983 */ /* 0x000ea20000300a00 */
[----:B------:R-:W-:-:S03]  /*4db60*/  ISETP.GE.U32.AND P2, PT, R7, 0x7ffffd18, PT ;  /* 0x7ffffd180700780c */ /* 0x000fc60003f46070 */
[----:B------:R-:W-:Y:S04]  /*4db70*/  LDGSTS.E [R246+0x2400c], desc[UR60][R28.64], !P0 ;  /* 0x2400c0001cf67fae */ /* 0x000fe8000c12187c */
[----:B------:R1:W-:Y:S01]  /*4db80*/  LDGSTS.E [R245+0x2800c], desc[UR60][R12.64], !P0 ;  /* 0x2800c0000cf57fae */ /* 0x0003e2000c12187c */
[C---:B------:R-:W-:Y:S02]  /*4db90*/  VIADD R7, R247.reuse, 0x100000 ;  /* 0x00100000f7077836 */ /* 0x040fe40000000000 */
        /* <DEDUP_REMOVED lines=9> */
[----:B------:R-:W2:Y:S04]  /*4dc30*/  LDL.LU.64 R12, [R1+0xea8] ;  /* 0x000ea800010c7983 */ /* 0x000ea80000300a00 */
[----:B------:R4:W-:Y:S04]  /*4dc40*/  STL.64 [R1+0x21c8], R22 ;  /* 0x0021c81601007387 */ /* 0x0009e80000100a00 */
[----:B------:R3:W-:Y:S04]  /*4dc50*/  LDGSTS.E [R7+0x30000], desc[UR60][R8.64], !P2 ;  /* 0x3000000008077fae */ /* 0x0007e8000d12187c */
[----:B-1----:R-:W2:Y:S01]  /*4dc60*/  LDL.LU.64 R20, [R1+0xeb8] ;  /* 0x000eb80001147983 */ /* 0x002ea20000300a00 */
[----:B------:R-:W-:Y:S01]  /*4dc70*/  IADD3 R5, R5, -0x26a, RZ ;  /* 0xfffffd9605057810 */ /* 0x000fe20007ffe0ff */
[----:B------:R-:W-:-:S02]  /*4dc80*/  VIADD R15, R247, 0x100000 ;  /* 0x00100000f70f7836 */ /* 0x000fc40000000000 */
[----:B------:R-:W-:Y:S04]  /*4dc90*/  LDGSTS.E [R246+0x34000], desc[UR60][R28.64], !P2 ;  /* 0x340000001cf67fae */ /* 0x000fe8000d12187c */
[----:B---3--:R-:W3:Y:S01]  /*4dca0*/  LDL.LU.64 R8, [R1+0xea0] ;  /* 0x000ea00001087983 */ /* 0x008ee20000300a00 */
[----:B------:R-:W1:Y:S03]  /*4dcb0*/  LDC R7, c[0x0][0x230] ;  /* 0x00008c00ff077b82 */ /* 0x000e660000000800 */
[----:B------:R-:W3:Y:S01]  /*4dcc0*/  LDL.LU.64 R242, [R1+0xe90] ;  /* 0x000e900001f27983 */ /* 0x000ee20000300a00 */
[----:B------:R-:W-:-:S03]  /*4dcd0*/  ISETP.GE.U32.AND P0, PT, R5, 0x7ffffd17, PT ;  /* 0x7ffffd170500780c */ /* 0x000fc60003f06070 */
[----:B------:R4:W-:Y:S01]  /*4dce0*/  LDGSTS.E [R245+0x38000], desc[UR60][R22.64], !P2 ;  /* 0x3800000016f57fae */ /* 0x0009e2000d12187c */
[----:B------:R-:W1:Y:S01]  /*4dcf0*/  LDC R5, c[0x0][0x230] ;  /* 0x00008c00ff057b82 */ /* 0x000e620000000800 */
[----:B----4-:R-:W-:Y:S01]  /*4dd00*/  VIADD R22, R14, 0xfffffd95 ;  /* 0xfffffd950e167836 */ /* 0x010fe20000000000 */
[----:B------:R-:W-:Y:S01]  /*4dd10*/  IADD3 R14, R247, 0x100000, RZ ;  /* 0x00100000f70e7810 */ /* 0x000fe20007ffe0ff */
        /* <DEDUP_REMOVED lines=11> */
[----:B--2---:R-:W2:Y:S04]  /*4ddd0*/  LDL.LU.64 R16, [R1+0xe88] ;  /* 0x000e880001107983 */ /* 0x004ea80000300a00 */
[----:B------:R4:W-:Y:S04]  /*4dde0*/  STL.64 [R1+0x21e8], R10 ;  /* 0x0021e80a01007387 */ /* 0x0009e80000100a00 */
[----:B------:R-:W2:Y:S04]  /*4ddf0*/  LDL.LU.64 R14, [R1+0xe98] ;  /* 0x000e9800010e7983 */ /* 0x000ea80000300a00 */
[----:B------:R-:W2:Y:S04]  /*4de00*/  LDL.LU.64 R22, [R1+0xe80] ;  /* 0x000e800001167983 */ /* 0x000ea80000300a00 */
[----:B------:R-:W2:Y:S04]  /*4de10*/  LDL.LU.64 R240, [R1+0xe70] ;  /* 0x000e700001f07983 */ /* 0x000ea80000300a00 */
        /* <DEDUP_REMOVED lines=11> */
[----:B----4-:R-:W4:Y:S04]  /*4ded0*/  LDL.LU.64 R12, [R1+0xe68] ;  /* 0x000e6800010c7983 */ /* 0x010f280000300a00 */
[----:B------:R3:W-:Y:S04]  /*4dee0*/  STL.64 [R1+0x2208], R8 ;  /* 0x0022080801007387 */ /* 0x0007e80000100a00 */
[----:B------:R-:W-:Y:S01]  /*4def0*/  LDGSTS.E [R10+0x30008], desc[UR60][R20.64], !P2 ;  /* 0x30008000140a7fae */ /* 0x000fe2000d12187c */
[----:B-1----:R-:W-:-:S03]  /*4df00*/  IADD3 R5, R5, -0x26c, RZ ;  /* 0xfffffd9405057810 */ /* 0x002fc60007ffe0ff */
[----:B------:R1:W-:Y:S04]  /*4df10*/  LDGSTS.E [R246+0x34008], desc[UR60][R18.64], !P2 ;  /* 0x3400800012f67fae */ /* 0x0003e8000d12187c */
[----:B------:R-:W4:Y:S04]  /*4df20*/  LDL.LU.64 R10, [R1+0xe78] ;  /* 0x000e7800010a7983 */ /* 0x000f280000300a00 */
[----:B---3--:R-:W3:Y:S01]  /*4df30*/  LDL.LU.64 R20, [R1+0xe60] ;  /* 0x000e600001147983 */ /* 0x008ee20000300a00 */
[----:B------:R-:W-:Y:S01]  /*4df40*/  ISETP.GE.U32.AND P0, PT, R5, 0x7ffffd15, PT ;  /* 0x7ffffd150500780c */ /* 0x000fe20003f06070 */
[----:B------:R-:W-:Y:S01]  /*4df50*/  VIADD R7, R7, 0xfffffdf3 ;  /* 0xfffffdf307077836 */ /* 0x000fe20000000000 */
[----:B------:R-:W3:Y:S01]  /*4df60*/  LDC R5, c[0x0][0x230] ;  /* 0x00008c00ff057b82 */ /* 0x000ee20000000800 */
[----:B------:R-:W3:Y:S04]  /*4df70*/  LDL.LU.64 R242, [R1+0xe58] ;  /* 0x000e580001f27983 */ /* 0x000ee80000300a00 */
[----:B------:R1:W-:Y:S03]  /*4df80*/  LDGSTS.E [R245+0x38008], desc[UR60][R8.64], !P2 ;  /* 0x3800800008f57fae */ /* 0x0003e6000d12187c */
[----:B-1----:R-:W1:Y:S01]  /*4df90*/  LDC R18, c[0x0][0x230] ;  /* 0x00008c00ff127b82 */ /* 0x002e620000000800 */
[C---:B------:R-:W-:Y:S01]  /*4dfa0*/  VIADD R9, R247.reuse, 0x100000 ;  /* 0x00100000f7097836 */ /* 0x040fe20000000000 */
        /* <DEDUP_REMOVED lines=12> */
[----:B------:R-:W2:Y:S04]  /*4e070*/  LDL.LU.64 R8, [R1+0xe50] ;  /* 0x000e500001087983 */ /* 0x000ea80000300a00 */
[----:B-1----:R-:W2:Y:S04]  /*4e080*/  LDL.LU.64 R14, [R1+0xe40] ;  /* 0x000e4000010e7983 */ /* 0x002ea80000300a00 */
[----:B------:R-:W2:Y:S01]  /*4e090*/  LDL.LU.64 R240, [R1+0xe38] ;  /* 0x000e380001f07983 */ /* 0x000ea20000300a00 */
[----:B------:R-:W-:Y:S01]  /*4e0a0*/  ISETP.GE.U32.AND P2, PT, R7, 0x7ffffd74, PT ;  /* 0x7ffffd740700780c */ /* 0x000fe20003f46070 */
[----:B------:R-:W-:-:S02]  /*4e0b0*/  VIADD R7, R247, 0x100000 ;  /* 0x00100000f7077836 */ /* 0x000fc40000000000 */
[----:B------:R1:W-:Y:S01]  /*4e0c0*/  LDGSTS.E [R246+0x3400c], desc[UR60][R28.64], !P0 ;  /* 0x3400c0001cf67fae */ /* 0x0003e2000c12187c */
[----:B------:R-:W-:-:S03]  /*4e0d0*/  VIADD R247, R248, 0x100000 ;  /* 0x00100000f8f77836 */ /* 0x000fc60000000000 */
[----:B------:R-:W-:Y:S01]  /*4e0e0*/  LDGSTS.E [R245+0x3800c], desc[UR60][R22.64], !P0 ;  /* 0x3800c00016f57fae */ /* 0x000fe2000c12187c */
[----:B----4-:R-:W-:-:S05]  /*4e0f0*/  IMAD.WIDE R12, R4, 0x4, R12 ;  /* 0x00000004040c7825 */ /* 0x010fca00078e020c */
[----:B------:R-:W-:Y:S04]  /*4e100*/  STL.64 [R1+0x2230], R12 ;  /* 0x0022300c01007387 */ /* 0x000fe80000100a00 */
[----:B------:R4:W-:Y:S01]  /*4e110*/  LDGSTS.E [R7+0x3c00c], desc[UR60][R12.64], !P0 ;  /* 0x3c00c0000c077fae */ /* 0x0009e2000c12187c */
[----:B------:R-:W-:Y:S01]  /*4e120*/  IMAD.WIDE R10, R4, 0x4, R10 ;  /* 0x00000004040a7825 */ /* 0x000fe200078e020a */
[----:B-1----:R-:W-:Y:S01]  /*4e130*/  IADD3 R246, R248, 0x100000, RZ ;  /* 0x00100000f8f67810 */ /* 0x002fe20007ffe0ff */
[----:B----4-:R-:W1:Y:S02]  /*4e140*/  LDC R7, c[0x0][0x230] ;  /* 0x00008c00ff077b82 */ /* 0x010e640000000800 */
[C---:B---3--:R-:W-:Y:S01]  /*4e150*/  IMAD.WIDE R28, R4.reuse, 0x4, R20 ;  /* 0x00000004041c7825 */ /* 0x048fe200078e0214 */
[----:B------:R3:W-:Y:S03]  /*4e160*/  STL.64 [R1+0xf60], R10 ;  /* 0x000f600a01007387 */ /* 0x0007e60000100a00 */
[----:B------:R-:W-:Y:S01]  /*4e170*/  IMAD.WIDE R22, R4, 0x4, R242 ;  /* 0x0000000404167825 */ /* 0x000fe200078e02f2 */
[----:B------:R-:W-:Y:S04]  /*4e180*/  STL.64 [R1+0xf68], R28 ;  /* 0x000f681c01007387 */ /* 0x000fe80000100a00 */
[----:B------:R-:W4:Y:S04]  /*4e190*/  LDL.LU.64 R20, [R1+0xe30] ;  /* 0x000e300001147983 */ /* 0x000f280000300a00 */
[----:B------:R1:W-:Y:S04]  /*4e1a0*/  STL.64 [R1+0xf70], R22 ;  /* 0x000f701601007387 */ /* 0x0003e80000100a00 */
[----:B------:R-:W-:Y:S01]  /*4e1b0*/  LDGSTS.E [R247], desc[UR60][R10.64], !P2 ;  /* 0x000000000af77fae */ /* 0x000fe2000d12187c */
[----:B------:R-:W-:-:S02]  /*4e1c0*/  VIADD R5, R5, 0xfffffdf2 ;  /* 0xfffffdf205057836 */ /* 0x000fc40000000000 */
[----:B------:R-:W-:Y:S01]  /*4e1d0*/  VIADD R245, R248, 0x100000 ;  /* 0x00100000f8f57836 */ /* 0x000fe20000000000 */
[----:B------:R-:W-:Y:S04]  /*4e1e0*/  LDGSTS.E [R246+0x4000], desc[UR60][R28.64], !P2 ;  /* 0x040000001cf67fae */ /* 0x000fe8000d12187c */
[----:B---3--:R-:W3:Y:S04]  /*4e1f0*/  LDL.LU.64 R10, [R1+0xe28] ;  /* 0x000e2800010a7983 */ /* 0x008ee80000300a00 */
[----:B------:R-:W3:Y:S04]  /*4e200*/  LDL.LU.64 R12, [R1+0xe18] ;  /* 0x000e1800010c7983 */ /* 0x000ee80000300a00 */
[----:B------:R-:W3:Y:S01]  /*4e210*/  LDL.LU.64 R242, [R1+0xe10] ;  /* 0x000e100001f27983 */ /* 0x000ee20000300a00 */
[----:B------:R-:W-:-:S02]  /*4e220*/  ISETP.GE.U32.AND P0, PT, R5, 0x7ffffd73, PT ;  /* 0x7ffffd730500780c */ /* 0x000fc40003f06070 */
[----:B------:R-:W3:Y:S01]  /*4e230*/  LDC R5, c[0x0][0x230] ;  /* 0x00008c00ff057b82 */ /* 0x000ee20000000800 */
[----:B------:R1:W-:Y:S02]  /*4e240*/  LDGSTS.E [R245+0x8000], desc[UR60][R22.64], !P2 ;  /* 0x0800000016f57fae */ /* 0x0003e4000d12187c */
[----:B-1----:R-:W-:Y:S01]  /*4e250*/  IADD3 R22, R18, -0x20f, RZ ;  /* 0xfffffdf112167810 */ /* 0x002fe20007ffe0ff */
[----:B------:R-:W-:Y:S02]  /*4e260*/  VIADD R18, R248, 0x100000 ;  /* 0x00100000f8127836 */ /* 0x000fe40000000000 */
[----:B--2---:R-:W-:-:S04]  /*4e270*/  IMAD.WIDE R28, R4, 0x4, R16 ;  /* 0x00000004041c7825 */ /* 0x004fc800078e0210 */
[C---:B------:R-:W-:Y:S01]  /*4e280*/  IMAD.WIDE R8, R4.reuse, 0x4, R8 ;  /* 0x0000000404087825 */ /* 0x040fe200078e0208 */
        /* <DEDUP_REMOVED lines=15> */
[----:B-1----:R-:W-:-:S02]  /*4e380*/  VIADD R14, R248, 0x100000 ;  /* 0x00100000f80e7836 */ /* 0x002fc40000000000 */
[----:B----4-:R-:W-:-:S05]  /*4e390*/  IMAD.WIDE R20, R4, 0x4, R20 ;  /* 0x0000000404147825 */ /* 0x010fca00078e0214 */
[----:B------:R-:W-:Y:S04]  /*4e3a0*/  STL.64 [R1+0xf98], R20 ;  /* 0x000f981401007387 */ /* 0x000fe80000100a00 */
[----:B------:R-:W-:Y:S01]  /*4e3b0*/  LDGSTS.E [R14+0xc004], desc[UR60][R20.64], !P0 ;  /* 0x0c004000140e7fae */ /* 0x000fe2000c12187c */
[----:B---3--:R-:W-:-:S04]  /*4e3c0*/  IMAD.WIDE R10, R4, 0x4, R10 ;  /* 0x00000004040a7825 */ /* 0x008fc800078e020a */
[C---:B------:R-:W-:Y:S01]  /*4e3d0*/  IMAD.WIDE R16, R4.reuse, 0x4, R12 ;  /* 0x0000000404107825 */ /* 0x040fe200078e020c */
[----:B------:R1:W-:Y:S03]  /*4e3e0*/  STL.64 [R1+0xfa0], R10 ;  /* 0x000fa00a01007387 */ /* 0x0003e60000100a00 */
[----:B------:R-:W-:Y:S01]  /*4e3f0*/  IMAD.WIDE R12, R4, 0x4, R242 ;  /* 0x00000004040c7825 */ /* 0x000fe200078e02f2 */
[----:B------:R3:W-:Y:S04]  /*4e400*/  STL.64 [R1+0xfa8], R16 ;  /* 0x000fa81001007387 */ /* 0x0007e80000100a00 */
[----:B------:R-:W4:Y:S04]  /*4e410*/  LDL.LU.64 R14, [R1+0xdf0] ;  /* 0x000df000010e7983 */ /* 0x000f280000300a00 */
[----:B------:R3:W-:Y:S04]  /*4e420*/  STL.64 [R1+0xfb0], R12 ;  /* 0x000fb00c01007387 */ /* 0x0007e80000100a00 */
[----:B------:R-:W-:Y:S01]  /*4e430*/  LDGSTS.E [R247+0x8], desc[UR60][R10.64], !P2 ;  /* 0x000080000af77fae */ /* 0x000fe2000d12187c */
[----:B------:R-:W-:-:S03]  /*4e440*/  IADD3 R5, R5, -0x210, RZ ;  /* 0xfffffdf005057810 */ /* 0x000fc60007ffe0ff */
[----:B------:R3:W-:Y:S04]  /*4e450*/  LDGSTS.E [R246+0x4008], desc[UR60][R16.64], !P2 ;  /* 0x0400800010f67fae */ /* 0x0007e8000d12187c */
[----:B-1----:R-:W4:Y:S04]  /*4e460*/  LDL.LU.64 R10, [R1+0xde8] ;  /* 0x000de800010a7983 */ /* 0x002f280000300a00 */
[----:B------:R-:W4:Y:S01]  /*4e470*/  LDL.LU.64 R20, [R1+0xdd8] ;  /* 0x000dd80001147983 */ /* 0x000f220000300a00 */
[----:B------:R-:W-:Y:S01]  /*4e480*/  ISETP.GE.U32.AND P0, PT, R5, 0x7ffffd71, PT ;  /* 0x7ffffd710500780c */ /* 0x000fe20003f06070 */
[----:B------:R-:W-:Y:S01]  /*4e490*/  VIADD R7, R7, 0xfffffdd3 ;  /* 0xfffffdd307077836 */ /* 0x000fe20000000000 */
[----:B------:R-:W1:Y:S01]  /*4e4a0*/  LDC R5, c[0x0][0x230] ;  /* 0x00008c00ff057b82 */ /* 0x000e620000000800 */
[----:B------:R-:W4:Y:S04]  /*4e4b0*/  LDL.LU.64 R242, [R1+0xdd0] ;  /* 0x000dd00001f27983 */ /* 0x000f280000300a00 */
[----:B------:R3:W-:Y:S03]  /*4e4c0*/  LDGSTS.E [R245+0x8008], desc[UR60][R12.64], !P2 ;  /* 0x080080000cf57fae */ /* 0x0007e6000d12187c */
[----:B---3--:R-:W3:Y:S01]  /*4e4d0*/  LDC R16, c[0x0][0x230] ;  /* 0x00008c00ff107b82 */ /* 0x008ee20000000800 */
[----:B------:R-:W-:-:S02]  /*4e4e0*/  VIADD R12, R248, 0x100000 ;  /* 0x00100000f80c7836 */ /* 0x000fc40000000000 */
        /* <DEDUP_REMOVED lines=11> */
[----:B-1----:R-:W2:Y:S04]  /*4e5a0*/  LDL.LU.64 R8, [R1+0xde0] ;  /* 0x000de00001087983 */ /* 0x002ea80000300a00 */
[----:B------:R-:W2:Y:S04]  /*4e5b0*/  LDL.LU.64 R12, [R1+0xdc0] ;  /* 0x000dc000010c7983 */ /* 0x000ea80000300a00 */
[----:B------:R-:W2:Y:S01]  /*4e5c0*/  LDL.LU.64 R240, [R1+0xdb8] ;  /* 0x000db80001f07983 */ /* 0x000ea20000300a00 */
[----:B------:R-:W-:-:S03]  /*4e5d0*/  ISETP.GE.U32.AND P2, PT, R7, 0x7ffffd54, PT ;  /* 0x7ffffd540700780c */ /* 0x000fc60003f46070 */
[----:B------:R-:W-:Y:S01]  /*4e5e0*/  LDGSTS.E [R246+0x400c], desc[UR60][R28.64], !P0 ;  /* 0x0400c0001cf67fae */ /* 0x000fe2000c12187c */
[----:B------:R-:W-:-:S03]  /*4e5f0*/  IADD3 R7, R248, 0x100000, RZ ;  /* 0x00100000f8077810 */ /* 0x000fc60007ffe0ff */
[----:B------:R-:W-:Y:S01]  /*4e600*/  LDGSTS.E [R245+0x800c], desc[UR60][R22.64], !P0 ;  /* 0x0800c00016f57fae */ /* 0x000fe2000c12187c */
[----:B----4-:R-:W-:-:S05]  /*4e610*/  IMAD.WIDE R14, R4, 0x4, R14 ;  /* 0x00000004040e7825 */ /* 0x010fca00078e020e */
[----:B------:R-:W-:Y:S04]  /*4e620*/  STL.64 [R1+0xfd8], R14 ;  /* 0x000fd80e01007387 */ /* 0x000fe80000100a00 */
[----:B------:R1:W-:Y:S01]  /*4e630*/  LDGSTS.E [R7+0xc00c], desc[UR60][R14.64], !P0 ;  /* 0x0c00c0000e077fae */ /* 0x0003e2000c12187c */
[C---:B------:R-:W-:Y:S01]  /*4e640*/  IMAD.WIDE R10, R4.reuse, 0x4, R10 ;  /* 0x00000004040a7825 */ /* 0x040fe200078e020a */
[----:B-1----:R-:W1:Y:S03]  /*4e650*/  LDC R7, c[0x0][0x230] ;  /* 0x00008c00ff077b82 */ /* 0x002e660000000800 */
[C---:B---3--:R-:W-:Y:S01]  /*4e660*/  IMAD.WIDE R28, R4.reuse, 0x4, R20 ;  /* 0x00000004041c7825 */ /* 0x048fe200078e0214 */
[----:B------:R3:W-:Y:S03]  /*4e670*/  STL.64 [R1+0x1340], R10 ;  /* 0x0013400a01007387 */ /* 0x0007e60000100a00 */
[----:B------:R-:W-:Y:S01]  /*4e680*/  IMAD.WIDE R22, R4, 0x4, R242 ;  /* 0x0000000404167825 */ /* 0x000fe200078e02f2 */
[----:B------:R-:W-:Y:S04]  /*4e690*/  STL.64 [R1+0x1348], R28 ;  /* 0x0013481c01007387 */ /* 0x000fe80000100a00 */
[----:B------:R-:W4:Y:S04]  /*4e6a0*/  LDL.LU.64 R20, [R1+0xdb0] ;  /* 0x000db00001147983 */ /* 0x000f280000300a00 */
[----:B------:R1:W-:Y:S04]  /*4e6b0*/  STL.64 [R1+0x1350], R22 ;  /* 0x0013501601007387 */ /* 0x0003e80000100a00 */
[----:B------:R-:W-:Y:S01]  /*4e6c0*/  LDGSTS.E [R247+0x10000], desc[UR60][R10.64], !P2 ;  /* 0x100000000af77fae */ /* 0x000fe2000d12187c */
[----:B------:R-:W-:-:S03]  /*4e6d0*/  VIADD R5, R5, 0xfffffdd2 ;  /* 0xfffffdd205057836 */ /* 0x000fc60000000000 */
[----:B------:R-:W-:Y:S04]  /*4e6e0*/  LDGSTS.E [R246+0x14000], desc[UR60][R28.64], !P2 ;  /* 0x140000001cf67fae */ /* 0x000fe8000d12187c */
[----:B---3--:R-:W3:Y:S04]  /*4e6f0*/  LDL.LU.64 R10, [R1+0xda8] ;  /* 0x000da800010a7983 */ /* 0x008ee80000300a00 */
[----:B------:R-:W3:Y:S04]  /*4e700*/  LDL.LU.64 R14, [R1+0xd98] ;  /* 0x000d9800010e7983 */ /* 0x000ee80000300a00 */
[----:B------:R-:W3:Y:S01]  /*4e710*/  LDL.LU.64 R242, [R1+0xd90] ;  /* 0x000d900001f27983 */ /* 0x000ee20000300a00 */
[----:B------:R-:W-:-:S02]  /*4e720*/  ISETP.GE.U32.AND P0, PT, R5, 0x7ffffd53, PT ;  /* 0x7ffffd530500780c */ /* 0x000fc40003f06070 */
[----:B------:R-:W3:Y:S01]  /*4e730*/  LDC R5, c[0x0][0x230] ;  /* 0x00008c00ff057b82 */ /* 0x000ee20000000800 */
[----:B------:R1:W-:Y:S02]  /*4e740*/  LDGSTS.E [R245+0x18000], desc[UR60][R22.64], !P2 ;  /* 0x1800000016f57fae */ /* 0x0003e4000d12187c */
[----:B-1----:R-:W-:Y:S01]  /*4e750*/  VIADD R22, R16, 0xfffffdd1 ;  /* 0xfffffdd110167836 */ /* 0x002fe20000000000 */
[----:B------:R-:W-:Y:S01]  /*4e760*/  IADD3 R16, R248, 0x100000, RZ ;  /* 0x00100000f8107810 */ /* 0x000fe20007ffe0ff */
        /* <DEDUP_REMOVED lines=29> */
[----:B------:R-:W-:-:S03]  /*4e940*/  VIADD R5, R5, 0xfffffdd0 ;  /* 0xfffffdd005057836 */ /* 0x000fc60000000000 */
[----:B------:R3:W-:Y:S04]  /*4e950*/  LDGSTS.E [R246+0x14008], desc[UR60][R18.64], !P2 ;  /* 0x1400800012f67fae */ /* 0x0007e8000d12187c */
[----:B-1----:R-:W4:Y:S04]  /*4e960*/  LDL.LU.64 R10, [R1+0xd68] ;  /* 0x000d6800010a7983 */ /* 0x002f280000300a00 */
[----:B------:R-:W4:Y:S01]  /*4e970*/  LDL.LU.64 R20, [R1+0xd58] ;  /* 0x000d580001147983 */ /* 0x000f220000300a00 */
[----:B------:R-:W-:Y:S01]  /*4e980*/  ISETP.GE.U32.AND P0, PT, R5, 0x7ffffd51, PT ;  /* 0x7ffffd510500780c */ /* 0x000fe20003f06070 */
[----:B---3--:R-:W1:Y:S02]  /*4e990*/  LDC R18, c[0x0][0x230] ;  /* 0x00008c00ff127b82 */ /* 0x008e640000000800 */
[----:B------:R-:W3:Y:S04]  /*4e9a0*/  LDL.LU.64 R242, [R1+0xd50] ;  /* 0x000d500001f27983 */ /* 0x000ee80000300a00 */
[----:B------:R1:W-:Y:S01]  /*4e9b0*/  LDGSTS.E [R245+0x18008], desc[UR60][R14.64], !P2 ;  /* 0x180080000ef57fae */ /* 0x0003e2000d12187c */
[----:B------:R-:W-:Y:S01]  /*4e9c0*/  IADD3 R7, R7, -0x24d, RZ ;  /* 0xfffffdb307077810 */ /* 0x000fe20007ffe0ff */
[----:B------:R-:W4:Y:S01]  /*4e9d0*/  LDC R5, c[0x0][0x230] ;  /* 0x00008c00ff057b82 */ /* 0x000f220000000800 */
[----:B-1----:R-:W-:-:S02]  /*4e9e0*/  VIADD R14, R248, 0x100000 ;  /* 0x00100000f80e7836 */ /* 0x002fc40000000000 */
        /* <DEDUP_REMOVED lines=9> */
[----:B-1----:R-:W3:Y:S04]  /*4ea80*/  LDL.LU.64 R16, [R1+0xd48] ;  /* 0x000d480001107983 */ /* 0x002ee80000300a00 */
[----:B------:R3:W-:Y:S04]  /*4ea90*/  STL.64 [R1+0x13b0], R22 ;  /* 0x0013b01601007387 */ /* 0x0007e80000100a00 */
[----:B--2---:R-:W2:Y:S04]  /*4eaa0*/  LDL.LU.64 R8, [R1+0xd60] ;  /* 0x000d600001087983 */ /* 0x004ea80000300a00 */
[----:B------:R-:W2:Y:S04]  /*4eab0*/  LDL.LU.64 R14, [R1+0xd40] ;  /* 0x000d4000010e7983 */ /* 0x000ea80000300a00 */
[----:B------:R-:W2:Y:S01]  /*4eac0*/  LDL.LU.64 R240, [R1+0xd38] ;  /* 0x000d380001f07983 */ /* 0x000ea20000300a00 */
[----:B------:R-:W-:-:S03]  /*4ead0*/  ISETP.GE.U32.AND P2, PT, R7, 0x7ffffd34, PT ;  /* 0x7ffffd340700780c */ /* 0x000fc60003f46070 */
[----:B------:R-:W-:Y:S01]  /*4eae0*/  LDGSTS.E [R246+0x1400c], desc[UR60][R28.64], !P0 ;  /* 0x1400c0001cf67fae */ /* 0x000fe2000c12187c */
[----:B------:R-:W-:-:S03]  /*4eaf0*/  VIADD R7, R248, 0x100000 ;  /* 0x00100000f8077836 */ /* 0x000fc60000000000 */
[----:B------:R-:W-:Y:S01]  /*4eb00*/  LDGSTS.E [R245+0x1800c], desc[UR60][R22.64], !P0 ;  /* 0x1800c00016f57fae */ /* 0x000fe2000c12187c */
[----:B----4-:R-:W-:-:S05]  /*4eb10*/  IMAD.WIDE R12, R4, 0x4, R12 ;  /* 0x00000004040c7825 */ /* 0x010fca00078e020c */
[----:B------:R1:W-:Y:S04]  /*4eb20*/  STL.64 [R1+0x13b8], R12 ;  /* 0x0013b80c01007387 */ /* 0x0003e80000100a00 */
[----:B------:R4:W-:Y:S01]  /*4eb30*/  LDGSTS.E [R7+0x1c00c], desc[UR60][R12.64], !P0 ;  /* 0x1c00c0000c077fae */ /* 0x0009e2000c12187c */
[C---:B------:R-:W-:Y:S01]  /*4eb40*/  IMAD.WIDE R10, R4.reuse, 0x4, R10 ;  /* 0x00000004040a7825 */ /* 0x040fe200078e020a */
[----:B------:R-:W-:Y:S01]  /*4eb50*/  IADD3 R5, R5, -0x24e, RZ ;  /* 0xfffffdb205057810 */ /* 0x000fe20007ffe0ff */
[----:B----4-:R-:W4:Y:S02]  /*4eb60*/  LDC R7, c[0x0][0x230] ;  /* 0x00008c00ff077b82 */ /* 0x010f240000000800 */
[C---:B------:R-:W-:Y:S01]  /*4eb70*/  IMAD.WIDE R28, R4.reuse, 0x4, R20 ;  /* 0x00000004041c7825 */ /* 0x040fe200078e0214 */
[----:B------:R1:W-:Y:S03]  /*4eb80*/  STL.64 [R1+0x1e38], R10 ;  /* 0x001e380a01007387 */ /* 0x0003e60000100a00 */
[----:B---3--:R-:W-:Y:S01]  /*4eb90*/  IMAD.WIDE R22, R4, 0x4, R242 ;  /* 0x0000000404167825 */ /* 0x008fe200078e02f2 */
[----:B------:R-:W-:Y:S04]  /*4eba0*/  STL.64 [R1+0x1e40], R28 ;  /* 0x001e401c01007387 */ /* 0x000fe80000100a00 */
[----:B------:R-:W3:Y:S04]  /*4ebb0*/  LDL.LU.64 R20, [R1+0xd30] ;  /* 0x000d300001147983 */ /* 0x000ee80000300a00 */
[----:B------:R4:W-:Y:S04]  /*4ebc0*/  STL.64 [R1+0x1e48], R22 ;  /* 0x001e481601007387 */ /* 0x0009e80000100a00 */
[----:B------:R-:W-:Y:S04]  /*4ebd0*/  LDGSTS.E [R247+0x20000], desc[UR60][R10.64], !P2 ;  /* 0x200000000af77fae */ /* 0x000fe8000d12187c */
[----:B-1----:R-:W3:Y:S01]  /*4ebe0*/  LDL.LU.64 R12, [R1+0xd28] ;  /* 0x000d2800010c7983 */ /* 0x002ee20000300a00 */
[----:B------:R-:W-:-:S02]  /*4ebf0*/  ISETP.GE.U32.AND P0, PT, R5, 0x7ffffd33, PT ;  /* 0x7ffffd330500780c */ /* 0x000fc40003f06070 */
[----:B------:R-:W1:Y:S01]  /*4ec00*/  LDC R5, c[0x0][0x230] ;  /* 0x00008c00ff057b82 */ /* 0x000e620000000800 */
[----:B------:R-:W-:Y:S04]  /*4ec10*/  LDGSTS.E [R246+0x24000], desc[UR60][R28.64], !P2 ;  /* 0x240000001cf67fae */ /* 0x000fe8000d12187c */
[----:B------:R-:W3:Y:S04]  /*4ec20*/  LDL.LU.64 R10, [R1+0xd18] ;  /* 0x000d1800010a7983 */ /* 0x000ee80000300a00 */
[----:B------:R-:W3:Y:S04]  /*4ec30*/  LDL.LU.64 R242, [R1+0xd10] ;  /* 0x000d100001f27983 */ /* 0x000ee80000300a00 */
[----:B------:R4:W-:Y:S02]  /*4ec40*/  LDGSTS.E [R245+0x28000], desc[UR60][R22.64], !P2 ;  /* 0x2800000016f57fae */ /* 0x0009e4000d12187c */
[----:B----4-:R-:W-:-:S02]  /*4ec50*/  VIADD R22, R18, 0xfffffdb1 ;  /* 0xfffffdb112167836 */ /* 0x010fc40000000000 */
[----:B------:R-:W-:Y:S02]  /*4ec60*/  VIADD R18, R248, 0x100000 ;  /* 0x00100000f8127836 */ /* 0x000fe40000000000 */
        /* <DEDUP_REMOVED lines=17> */
[----:B-1----:R-:W-:Y:S01]  /*4ed80*/  IADD3 R14, R248, 0x100000, RZ ;  /* 0x00100000f80e7810 */ /* 0x002fe20007ffe0ff */
[----:B---3--:R-:W-:-:S05]  /*4ed90*/  IMAD.WIDE R20, R4, 0x4, R20 ;  /* 0x0000000404147825 */ /* 0x008fca00078e0214 */
[----:B------:R-:W-:Y:S04]  /*4eda0*/  STL.64 [R1+0x1e70], R20 ;  /* 0x001e701401007387 */ /* 0x000fe80000100a00 */
[----:B------:R-:W-:Y:S01]  /*4edb0*/  LDGSTS.E [R14+0x2c004], desc[UR60][R20.64], !P0 ;  /* 0x2c004000140e7fae */ /* 0x000fe2000c12187c */
[----:B------:R-:W-:-:S04]  /*4edc0*/  IMAD.WIDE R12, R4, 0x4, R12 ;  /* 0x00000004040c7825 */ /* 0x000fc800078e020c */
[C---:B------:R-:W-:Y:S01]  /*4edd0*/  IMAD.WIDE R16, R4.reuse, 0x4, R10 ;  /* 0x0000000404107825 */ /* 0x040fe200078e020a */
[----:B------:R1:W-:Y:S03]  /*4ede0*/  STL.64 [R1+0x1e78], R12 ;  /* 0x001e780c01007387 */ /* 0x0003e60000100a00 */
[----:B------:R-:W-:Y:S01]  /*4edf0*/  IMAD.WIDE R10, R4, 0x4, R242 ;  /* 0x00000004040a7825 */ /* 0x000fe200078e02f2 */
[----:B------:R3:W-:Y:S04]  /*4ee00*/  STL.64 [R1+0x1e80], R16 ;  /* 0x001e801001007387 */ /* 0x0007e80000100a00 */
[----:B------:R-:W2:Y:S04]  /*4ee10*/  LDL.LU.64 R14, [R1+0xcf0] ;  /* 0x000cf000010e7983 */ /* 0x000ea80000300a00 */
[----:B------:R3:W-:Y:S04]  /*4ee20*/  STL.64 [R1+0x1e88], R10 ;  /* 0x001e880a01007387 */ /* 0x0007e80000100a00 */
[----:B------:R-:W-:Y:S01]  /*4ee30*/  LDGSTS.E [R247+0x20008], desc[UR60][R12.64], !P2 ;  /* 0x200080000cf77fae */ /* 0x000fe2000d12187c */
[----:B------:R-:W-:-:S03]  /*4ee40*/  VIADD R5, R5, 0xfffffdb0 ;  /* 0xfffffdb005057836 */ /* 0x000fc60000000000 */
[----:B------:R3:W-:Y:S04]  /*4ee50*/  LDGSTS.E [R246+0x24008], desc[UR60][R16.64], !P2 ;  /* 0x2400800010f67fae */ /* 0x0007e8000d12187c */
[----:B-1----:R-:W2:Y:S04]  /*4ee60*/  LDL.LU.64 R12, [R1+0xce8] ;  /* 0x000ce800010c7983 */ /* 0x002ea80000300a00 */
[----:B------:R-:W2:Y:S01]  /*4ee70*/  LDL.LU.64 R20, [R1+0xcd8] ;  /* 0x000cd80001147983 */ /* 0x000ea20000300a00 */
[----:B------:R-:W-:Y:S01]  /*4ee80*/  ISETP.GE.U32.AND P0, PT, R5, 0x7ffffd31, PT ;  /* 0x7ffffd310500780c */ /* 0x000fe20003f06070 */
[----:B------:R-:W-:Y:S01]  /*4ee90*/  VIADD R7, R7, 0xfffffd93 ;  /* 0xfffffd9307077836 */ /* 0x000fe20000000000 */
[----:B------:R-:W1:Y:S01]  /*4eea0*/  LDC R5, c[0x0][0x230] ;  /* 0x00008c00ff057b82 */ /* 0x000e620000000800 */
[----:B------:R-:W2:Y:S04]  /*4eeb0*/  LDL.LU.64 R242, [R1+0xcd0] ;  /* 0x000cd00001f27983 */ /* 0x000ea80000300a00 */
[----:B------:R3:W-:Y:S03]  /*4eec0*/  LDGSTS.E [R245+0x28008], desc[UR60][R10.64], !P2 ;  /* 0x280080000af57fae */ /* 0x0007e6000d12187c */
[----:B---3--:R-:W3:Y:S01]  /*4eed0*/  LDC R16, c[0x0][0x230] ;  /* 0x00008c00ff107b82 */ /* 0x008ee20000000800 */
[----:B------:R-:W-:Y:S01]  /*4eee0*/  IADD3 R10, R248, 0x100000, RZ ;  /* 0x00100000f80a7810 */ /* 0x000fe20007ffe0ff */
[----:B----4-:R-:W-:-:S04]  /*4eef0*/  IMAD.WIDE R18, R4, 0x4, R18 ;  /* 0x0000000404127825 */ /* 0x010fc800078e0212 */
[C---:B--2---:R-:W-:Y:S01]  /*4ef00*/  IMAD.WIDE R8, R4.reuse, 0x4, R8 ;  /* 0x0000000404087825 */ /* 0x044fe200078e0208 */
        /* <DEDUP_REMOVED lines=14> */
[----:B------:R-:W-:-:S03]  /*4eff0*/  VIADD R7, R248, 0x100000 ;  /* 0x00100000f8077836 */ /* 0x000fc60000000000 */
[----:B------:R-:W-:Y:S01]  /*4f000*/  LDGSTS.E [R245+0x2800c], desc[UR60][R22.64], !P0 ;  /* 0x2800c00016f57fae */ /* 0x000fe2000c12187c */
[----:B------:R-:W-:-:S05]  /*4f010*/  IMAD.WIDE R14, R4, 0x4, R14 ;  /* 0x00000004040e7825 */ /* 0x000fca00078e020e */
[----:B------:R3:W-:Y:S04]  /*4f020*/  STL.64 [R1+0x1eb0], R14 ;  /* 0x001eb00e01007387 */ /* 0x0007e80000100a00 */
[----:B------:R1:W-:Y:S01]  /*4f030*/  LDGSTS.E [R7+0x2c00c], desc[UR60][R14.64], !P0 ;  /* 0x2c00c0000e077fae */ /* 0x0003e2000c12187c */
[C---:B------:R-:W-:Y:S01]  /*4f040*/  IMAD.WIDE R12, R4.reuse, 0x4, R12 ;  /* 0x00000004040c7825 */ /* 0x040fe200078e020c */
[----:B-1----:R-:W1:Y:S03]  /*4f050*/  LDC R7, c[0x0][0x230] ;  /* 0x00008c00ff077b82 */ /* 0x002e660000000800 */
[C---:B------:R-:W-:Y:S01]  /*4f060*/  IMAD.WIDE R28, R4.reuse, 0x4, R20 ;  /* 0x00000004041c7825 */ /* 0x040fe200078e0214 */
[----:B------:R3:W-:Y:S03]  /*4f070*/  STL.64 [R1+0x2238], R12 ;  /* 0x0022380c01007387 */ /* 0x0007e60000100a00 */
[----:B---3--:R-:W-:Y:S01]  /*4f080*/  IMAD.WIDE R22, R4, 0x4, R242 ;  /* 0x0000000404167825 */ /* 0x008fe200078e02f2 */
[----:B------:R-:W-:Y:S04]  /*4f090*/  STL.64 [R1+0x2240], R28 ;  /* 0x0022401c01007387 */ /* 0x000fe80000100a00 */
[----:B------:R-:W3:Y:S04]  /*4f0a0*/  LDL.LU.64 R20, [R1+0xcb0] ;  /* 0x000cb00001147983 */ /* 0x000ee80000300a00 */
[----:B------:R1:W-:Y:S04]  /*4f0b0*/  STL.64 [R1+0x2248], R22 ;  /* 0x0022481601007387 */ /* 0x0003e80000100a00 */
[----:B------:R-:W-:Y:S04]  /*4f0c0*/  LDGSTS.E [R247+0x30000], desc[UR60][R12.64], !P2 ;  /* 0x300000000cf77fae */ /* 0x000fe8000d12187c */
[----:B------:R-:W3:Y:S01]  /*4f0d0*/  LDL.LU.64 R14, [R1+0xca8] ;  /* 0x000ca800010e7983 */ /* 0x000ee20000300a00 */
[----:B------:R-:W-:-:S03]  /*4f0e0*/  VIADD R5, R5, 0xfffffd92 ;  /* 0xfffffd9205057836 */ /* 0x000fc60000000000 */
[----:B------:R-:W-:Y:S04]  /*4f0f0*/  LDGSTS.E [R246+0x34000], desc[UR60][R28.64], !P2 ;  /* 0x340000001cf67fae */ /* 0x000fe8000d12187c */
[----:B------:R-:W3:Y:S04]  /*4f100*/  LDL.LU.64 R12, [R1+0xc98] ;  /* 0x000c9800010c7983 */ /* 0x000ee80000300a00 */
[----:B------:R-:W3:Y:S01]  /*4f110*/  LDL.LU.64 R242, [R1+0xc90] ;  /* 0x000c900001f27983 */ /* 0x000ee20000300a00 */
[----:B------:R-:W-:Y:S02]  /*4f120*/  ISETP.GE.U32.AND P0, PT, R5, 0x7ffffd13, PT ;  /* 0x7ffffd130500780c */ /* 0x000fe40003f06070 */
[----:B------:R-:W3:Y:S01]  /*4f130*/  LDC R5, c[0x0][0x230] ;  /* 0x00008c00ff057b82 */ /* 0x000ee20000000800 */
[----:B------:R1:W-:Y:S02]  /*4f140*/  LDGSTS.E [R245+0x38000], desc[UR60][R22.64], !P2 ;  /* 0x3800000016f57fae */ /* 0x0003e4000d12187c */
[----:B-1----:R-:W-:Y:S01]  /*4f150*/  IADD3 R22, R16, -0x26f, RZ ;  /* 0xfffffd9110167810 */ /* 0x002fe20007ffe0ff */
[----:B------:R-:W-:-:S02]  /*4f160*/  VIADD R16, R248, 0x100000 ;  /* 0x00100000f8107836 */ /* 0x000fc40000000000 */
        /* <DEDUP_REMOVED lines=39> */
[C---:B------:R-:W-:Y:S01]  /*4f3e0*/  VIADD R12, R248.reuse, 0x100000 ;  /* 0x00100000f80c7836 */ /* 0x040fe20000000000 */
[----:B------:R-:W-:Y:S01]  /*4f3f0*/  IADD3 R248, R248, 0x100000, RZ ;  /* 0x00100000f8f87810 */ /* 0x000fe20007ffe0ff */
[----:B--2---:R-:W-:-:S04]  /*4f400*/  IMAD.WIDE R16, R4, 0x4, R16 ;  /* 0x0000000404107825 */ /* 0x004fc800078e0210 */
[C---:B------:R-:W-:Y:S01]  /*4f410*/  IMAD.WIDE R8, R4.reuse, 0x4, R8 ;  /* 0x0000000404087825 */ /* 0x040fe200078e0208 */
[----:B------:R-:W-:Y:S03]  /*4f420*/  STL.64 [R1+0x2290], R16 ;  /* 0x0022901001007387 */ /* 0x000fe60000100a00 */
[C---:B------:R-:W-:Y:S01]  /*4f430*/  IMAD.WIDE R28, R4.reuse, 0x4, R22 ;  /* 0x00000004041c7825 */ /* 0x040fe200078e0216 */
[----:B------:R2:W-:Y:S03]  /*4f440*/  STL.64 [R1+0x2298], R8 ;  /* 0x0022980801007387 */ /* 0x0005e60000100a00 */
[C---:B------:R-:W-:Y:S01]  /*4f450*/  IMAD.WIDE R22, R4.reuse, 0x4, R240 ;  /* 0x0000000404167825 */ /* 0x040fe200078e02f0 */
[----:B------:R-:W-:Y:S04]  /*4f460*/  LDGSTS.E [R12+0x3c008], desc[UR60][R16.64], !P2 ;  /* 0x3c008000100c7fae */ /* 0x000fe8000d12187c */
[----:B------:R1:W-:Y:S04]  /*4f470*/  STL.64 [R1+0x22a0], R28 ;  /* 0x0022a01c01007387 */ /* 0x0003e80000100a00 */
[----:B------:R3:W-:Y:S04]  /*4f480*/  LDGSTS.E [R247+0x3000c], desc[UR60][R8.64], !P0 ;  /* 0x3000c00008f77fae */ /* 0x0007e8000c12187c */
[----:B------:R-:W4:Y:S04]  /*4f490*/  LDL.LU.64 R12, [R1+0xc48] ;  /* 0x000c4800010c7983 */ /* 0x000f280000300a00 */
[----:B------:R1:W-:Y:S04]  /*4f4a0*/  STL.64 [R1+0x22a8], R22 ;  /* 0x0022a81601007387 */ /* 0x0003e80000100a00 */
[----:B--2---:R-:W2:Y:S04]  /*4f4b0*/  LDL.LU.64 R8, [R1+0xc60] ;  /* 0x000c600001087983 */ /* 0x004ea80000300a00 */
[----:B------:R-:W2:Y:S04]  /*4f4c0*/  LDL.LU.64 R16, [R1+0xc38] ;  /* 0x000c380001107983 */ /* 0x000ea80000300a00 */
[----:B------:R-:W2:Y:S01]  /*4f4d0*/  LDL.LU.64 R240, [R1+0xc30] ;  /* 0x000c300001f07983 */ /* 0x000ea20000300a00 */
[----:B------:R-:W-:Y:S01]  /*4f4e0*/  ISETP.GE.U32.AND P2, PT, R7, 0x7ffffd70, PT ;  /* 0x7ffffd700700780c */ /* 0x000fe20003f46070 */
[----:B---3--:R-:W-:Y:S01]  /*4f4f0*/  VIADD R247, R249, 0x100000 ;  /* 0x00100000f9f77836 */ /* 0x008fe20000000000 */
[----:B------:R-:W3:Y:S01]  /*4f500*/  LDC R7, c[0x0][0x230] ;  /* 0x00008c00ff077b82 */ /* 0x000ee20000000800 */
[----:B------:R1:W-:Y:S04]  /*4f510*/  LDGSTS.E [R246+0x3400c], desc[UR60][R28.64], !P0 ;  /* 0x3400c0001cf67fae */ /* 0x0003e8000c12187c */
[----:B------:R1:W-:Y:S01]  /*4f520*/  LDGSTS.E [R245+0x3800c], desc[UR60][R22.64], !P0 ;  /* 0x3800c00016f57fae */ /* 0x0003e2000c12187c */
[----:B----4-:R-:W-:-:S05]  /*4f530*/  IMAD.WIDE R10, R4, 0x4, R10 ;  /* 0x00000004040a7825 */ /* 0x010fca00078e020a */
[----:B------:R4:W-:Y:S04]  /*4f540*/  STL.64 [R1+0x22b0], R10 ;  /* 0x0022b00a01007387 */ /* 0x0009e80000100a00 */
[----:B------:R3:W-:Y:S01]  /*4f550*/  LDGSTS.E [R248+0x3c00c], desc[UR60][R10.64], !P0 ;  /* 0x3c00c0000af87fae */ /* 0x0007e2000c12187c */
[----:B------:R-:W-:-:S04]  /*4f560*/  IMAD.WIDE R14, R4, 0x4, R14 ;  /* 0x00000004040e7825 */ /* 0x000fc800078e020e */
[C---:B-1----:R-:W-:Y:S01]  /*4f570*/  IMAD.WIDE R28, R4.reuse, 0x4, R20 ;  /* 0x00000004041c7825 */ /* 0x042fe200078e0214 */
[----:B------:R1:W-:Y:S03]  /*4f580*/  STL.64 [R1+0xee0], R14 ;  /* 0x000ee00e01007387 */ /* 0x0003e60000100a00 */
[----:B------:R-:W-:Y:S01]  /*4f590*/  IMAD.WIDE R22, R4, 0x4, R242 ;  /* 0x0000000404167825 */ /* 0x000fe200078e02f2 */
[----:B------:R-:W-:Y:S04]  /*4f5a0*/  STL.64 [R1+0xee8], R28 ;  /* 0x000ee81c01007387 */ /* 0x000fe80000100a00 */
[----:B----4-:R-:W4:Y:S04]  /*4f5b0*/  LDL.LU.64 R10, [R1+0xc28] ;  /* 0x000c2800010a7983 */ /* 0x010f280000300a00 */
[----:B------:R2:W-:Y:S04]  /*4f5c0*/  STL.64 [R1+0xef0], R22 ;  /* 0x000ef01601007387 */ /* 0x0005e80000100a00 */
[----:B------:R-:W-:Y:S04]  /*4f5d0*/  LDGSTS.E [R247], desc[UR60][R14.64], !P2 ;  /* 0x000000000ef77fae */ /* 0x000fe8000d12187c */
[----:B-1----:R-:W4:Y:S04]  /*4f5e0*/  LDL.LU.64 R14, [R1+0xc40] ;  /* 0x000c4000010e7983 */ /* 0x002f280000300a00 */
[----:B------:R-:W4:Y:S04]  /*4f5f0*/  LDL.LU.64 R20, [R1+0xc18] ;  /* 0x000c180001147983 */ /* 0x000f280000300a00 */
[----:B------:R-:W4:Y:S01]  /*4f600*/  LDL.LU.64 R242, [R1+0xc10] ;  /* 0x000c100001f27983 */ /* 0x000f220000300a00 */
[----:B---3--:R-:W-:Y:S01]  /*4f610*/  VIADD R248, R5, 0xfffffdee ;  /* 0xfffffdee05f87836 */ /* 0x008fe20000000000 */
[C---:B------:R-:W-:Y:S01]  /*4f620*/  IADD3 R245, R249.reuse, 0x100000, RZ ;  /* 0x00100000f9f57810 */ /* 0x040fe20007ffe0ff */
[----:B------:R-:W-:Y:S01]  /*4f630*/  VIADD R246, R249, 0x100000 ;  /* 0x00100000f9f67836 */ /* 0x000fe20000000000 */
[----:B------:R-:W1:Y:S02]  /*4f640*/  LDC R5, c[0x0][0x230] ;  /* 0x00008c00ff057b82 */ /* 0x000e640000000800 */
[----:B------:R-:W-:-:S02]  /*4f650*/  ISETP.GE.U32.AND P0, PT, R248, 0x7ffffd6f, PT ;  /* 0x7ffffd6ff800780c */ /* 0x000fc40003f06070 */
[----:B------:R-:W-:Y:S01]  /*4f660*/  LDGSTS.E [R246+0x4000], desc[UR60][R28.64], !P2 ;  /* 0x040000001cf67fae */ /* 0x000fe2000d12187c */
[----:B------:R-:W-:-:S03]  /*4f670*/  IADD3 R248, R249, 0x100000, RZ ;  /* 0x00100000f9f87810 */ /* 0x000fc60007ffe0ff */
[----:B------:R3:W-:Y:S01]  /*4f680*/  LDGSTS.E [R245+0x8000], desc[UR60][R22.64], !P2 ;  /* 0x0800000016f57fae */ /* 0x0007e2000d12187c */
[----:B------:R-:W-:Y:S02]  /*4f690*/  VIADD R18, R18, 0xfffffded ;  /* 0xfffffded12127836 */ /* 0x000fe40000000000 */
[----:B------:R-:W-:-:S04]  /*4f6a0*/  IMAD.WIDE R12, R4, 0x4, R12 ;  /* 0x00000004040c7825 */ /* 0x000fc800078e020c */
[C---:B--2---:R-:W-:Y:S01]  /*4f6b0*/  IMAD.WIDE R8, R4.reuse, 0x4, R8 ;  /* 0x0000000404087825 */ /* 0x044fe200078e0208 */
[----:B------:R2:W-:Y:S03]  /*4f6c0*/  STL.64 [R1+0xef8], R12 ;  /* 0x000ef80c01007387 */ /* 0x0005e60000100a00 */
[C---:B---3--:R-:W-:Y:S01]  /*4f6d0*/  IMAD.WIDE R22, R4.reuse, 0x4, R16 ;  /* 0x0000000404167825 */ /* 0x048fe200078e0210 */
[----:B------:R3:W-:Y:S03]  /*4f6e0*/  STL.64 [R1+0xf00], R8 ;  /* 0x000f000801007387 */ /* 0x0007e60000100a00 */
[----:B------:R-:W-:Y:S01]  /*4f6f0*/  IMAD.WIDE R16, R4, 0x4, R240 ;  /* 0x0000000404107825 */ /* 0x000fe200078e02f0 */
[----:B------:R-:W-:Y:S01]  /*4f700*/  LDGSTS.E [R248+0xc000], desc[UR60][R12.64], !P2 ;  /* 0x0c0000000cf87fae */ /* 0x000fe2000d12187c */
[----:B------:R-:W-:-:S03]  /*4f710*/  ISETP.GE.U32.AND P2, PT, R18, 0x7ffffd6e, PT ;  /* 0x7ffffd6e1200780c */ /* 0x000fc60003f46070 */
[----:B------:R1:W-:Y:S04]  /*4f720*/  STL.64 [R1+0xf08], R22 ;  /* 0x000f081601007387 */ /* 0x0003e80000100a00 */
[----:B------:R-:W-:Y:S04]  /*4f730*/  LDGSTS.E [R247+0x4], desc[UR60][R8.64], !P0 ;  /* 0x0000400008f77fae */ /* 0x000fe8000c12187c */
[----:B--2---:R-:W2:Y:S04]  /*4f740*/  LDL.LU.64 R12, [R1+0xc08] ;  /* 0x000c0800010c7983 */ /* 0x004ea80000300a00 */
[----:B------:R1:W-:Y:S04]  /*4f750*/  STL.64 [R1+0xf10], R16 ;  /* 0x000f101001007387 */ /* 0x0003e80000100a00 */
[----:B---3--:R-:W3:Y:S04]  /*4f760*/  LDL.LU.64 R8, [R1+0xc20] ;  /* 0x000c200001087983 */ /* 0x008ee80000300a00 */
[----:B------:R-:W3:Y:S04]  /*4f770*/  LDL.LU.64 R18, [R1+0xbf8] ;  /* 0x000bf80001127983 */ /* 0x000ee80000300a00 */
[----:B------:R-:W3:Y:S04]  /*4f780*/  LDL.LU.64 R240, [R1+0xbf0] ;  /* 0x000bf00001f07983 */ /* 0x000ee80000300a00 */
        /* <DEDUP_REMOVED lines=12> */
[----:B------:R-:W-:Y:S01]  /*4f850*/  LDGSTS.E [R247+0x8], desc[UR60][R14.64], !P2 ;  /* 0x000080000ef77fae */ /* 0x000fe2000d12187c */
[----:B------:R-:W-:-:S02]  /*4f860*/  VIADD R248, R5, 0xfffffdec ;  /* 0xfffffdec05f87836 */ /* 0x000fc40000000000 */
[----:B------:R-:W-:Y:S01]  /*4f870*/  VIADD R7, R7, 0xfffffdcf ;  /* 0xfffffdcf07077836 */ /* 0x000fe20000000000 */
[----:B------:R-:W-:Y:S01]  /*4f880*/  LDGSTS.E [R246+0x4008], desc[UR60][R22.64], !P2 ;  /* 0x0400800016f67fae */ /* 0x000fe2000d12187c */
[----:B------:R-:W4:Y:S03]  /*4f890*/  LDC R5, c[0x0][0x230] ;  /* 0x00008c00ff057b82 */ /* 0x000f260000000800 */
[----:B-1----:R-:W4:Y:S04]  /*4f8a0*/  LDL.LU.64 R14, [R1+0xc00] ;  /* 0x000c0000010e7983 */ /* 0x002f280000300a00 */
[----:B------:R-:W4:Y:S04]  /*4f8b0*/  LDL.LU.64 R20, [R1+0xbd8] ;  /* 0x000bd80001147983 */ /* 0x000f280000300a00 */
[----:B------:R-:W4:Y:S01]  /*4f8c0*/  LDL.LU.64 R242, [R1+0xbd0] ;  /* 0x000bd00001f27983 */ /* 0x000f220000300a00 */
[----:B------:R-:W-:-:S02]  /*4f8d0*/  ISETP.GE.U32.AND P0, PT, R248, 0x7ffffd6d, PT ;  /* 0x7ffffd6df800780c */ /* 0x000fc40003f06070 */
[----:B------:R-:W-:Y:S01]  /*4f8e0*/  IADD3 R248, R249, 0x100000, RZ ;  /* 0x00100000f9f87810 */ /* 0x000fe20007ffe0ff */
[----:B------:R1:W-:Y:S02]  /*4f8f0*/  LDGSTS.E [R245+0x8008], desc[UR60][R16.64], !P2 ;  /* 0x0800800010f57fae */ /* 0x0003e4000d12187c */
[----:B-1----:R-:W1:Y:S01]  /*4f900*/  LDC R16, c[0x0][0x230] ;  /* 0x00008c00ff107b82 */ /* 0x002e620000000800 */
[----:B--2---:R-:W-:-:S04]  /*4f910*/  IMAD.WIDE R12, R4, 0x4, R12 ;  /* 0x00000004040c7825 */ /* 0x004fc800078e020c */
[C---:B---3--:R-:W-:Y:S01]  /*4f920*/  IMAD.WIDE R8, R4.reuse, 0x4, R8 ;  /* 0x0000000404087825 */ /* 0x048fe200078e0208 */
[----:B------:R2:W-:Y:S03]  /*4f930*/  STL.64 [R1+0xf38], R12 ;  /* 0x000f380c01007387 */ /* 0x0005e60000100a00 */
[C---:B------:R-:W-:Y:S01]  /*4f940*/  IMAD.WIDE R28, R4.reuse, 0x4, R18 ;  /* 0x00000004041c7825 */ /* 0x040fe200078e0212 */
[----:B------:R3:W-:Y:S03]  /*4f950*/  STL.64 [R1+0xf40], R8 ;  /* 0x000f400801007387 */ /* 0x0007e60000100a00 */
[C---:B------:R-:W-:Y:S01]  /*4f960*/  IMAD.WIDE R22, R4.reuse, 0x4, R240 ;  /* 0x0000000404167825 */ /* 0x040fe200078e02f0 */
[----:B------:R-:W-:Y:S04]  /*4f970*/  LDGSTS.E [R248+0xc008], desc[UR60][R12.64], !P2 ;  /* 0x0c0080000cf87fae */ /* 0x000fe8000d12187c */
[----:B------:R1:W-:Y:S04]  /*4f980*/  STL.64 [R1+0xf48], R28 ;  /* 0x000f481c01007387 */ /* 0x0003e80000100a00 */
[----:B------:R-:W-:Y:S04]  /*4f990*/  LDGSTS.E [R247+0xc], desc[UR60][R8.64], !P0 ;  /* 0x0000c00008f77fae */ /* 0x000fe8000c12187c */
[----:B--2---:R-:W2:Y:S04]  /*4f9a0*/  LDL.LU.64 R12, [R1+0xbc8] ;  /* 0x000bc800010c7983 */ /* 0x004ea80000300a00 */
[----:B------:R1:W-:Y:S04]  /*4f9b0*/  STL.64 [R1+0xf50], R22 ;  /* 0x000f501601007387 */ /* 0x0003e80000100a00 */
[----:B---3--:R-:W3:Y:S04]  /*4f9c0*/  LDL.LU.64 R8, [R1+0xbe0] ;  /* 0x000be00001087983 */ /* 0x008ee80000300a00 */
[----:B------:R-:W3:Y:S04]  /*4f9d0*/  LDL.LU.64 R18, [R1+0xbb8] ;  /* 0x000bb80001127983 */ /* 0x000ee80000300a00 */
[----:B------:R-:W3:Y:S01]  /*4f9e0*/  LDL.LU.64 R240, [R1+0xbb0] ;  /* 0x000bb00001f07983 */ /* 0x000ee20000300a00 */
[----:B------:R-:W-:Y:S01]  /*4f9f0*/  ISETP.GE.U32.AND P2, PT, R7, 0x7ffffd50, PT ;  /* 0x7ffffd500700780c */ /* 0x000fe20003f46070 */
[----:B----4-:R-:W-:-:S02]  /*4fa00*/  IMAD.WIDE R10, R4, 0x4, R10 ;  /* 0x00000004040a7825 */ /* 0x010fc400078e020a */
[----:B------:R1:W-:Y:S01]  /*4fa10*/  LDGSTS.E [R246+0x400c], desc[UR60][R28.64], !P0 ;  /* 0x0400c0001cf67fae */ /* 0x0003e2000c12187c */
[----:B------:R-:W4:Y:S03]  /*4fa20*/  LDC R7, c[0x0][0x230] ;  /* 0x00008c00ff077b82 */ /* 0x000f260000000800 */
[----:B------:R1:W-:Y:S04]  /*4fa30*/  LDGSTS.E [R245+0x800c], desc[UR60][R22.64], !P0 ;  /* 0x0800c00016f57fae */ /* 0x0003e8000c12187c */
[----:B------:R1:W-:Y:S04]  /*4fa40*/  STL.64 [R1+0xf58], R10 ;  /* 0x000f580a01007387 */ /* 0x0003e80000100a00 */
[----:B------:R1:W-:Y:S01]  /*4fa50*/  LDGSTS.E [R248+0xc00c], desc[UR60][R10.64], !P0 ;  /* 0x0c00c0000af87fae */ /* 0x0003e2000c12187c */
[----:B------:R-:W-:-:S04]  /*4fa60*/  IMAD.WIDE R14, R4, 0x4, R14 ;  /* 0x00000004040e7825 */ /* 0x000fc800078e020e */
[C---:B-1----:R-:W-:Y:S01]  /*4fa70*/  IMAD.WIDE R28, R4.reuse, 0x4, R20 ;  /* 0x00000004041c7825 */ /* 0x042fe200078e0214 */
[----:B------:R1:W-:Y:S03]  /*4fa80*/  STL.64 [R1+0x12c0], R14 ;  /* 0x0012c00e01007387 */ /* 0x0003e60000100a00 */
[----:B------:R-:W-:Y:S01]  /*4fa90*/  IMAD.WIDE R22, R4, 0x4, R242 ;  /* 0x0000000404167825 */ /* 0x000fe200078e02f2 */
[----:B------:R-:W-:Y:S04]  /*4faa0*/  STL.64 [R1+0x12c8], R28 ;  /* 0x0012c81c01007387 */ /* 0x000fe80000100a00 */
[----:B------:R-:W4:Y:S04]  /*4fab0*/  LDL.LU.64 R10, [R1+0xba8] ;  /* 0x000ba800010a7983 */ /* 0x000f280000300a00 */
        /* <DEDUP_REMOVED lines=11> */
[----:B------:R1:W-:Y:S01]  /*4fb70*/  LDGSTS.E [R245+0x18000], desc[UR60][R22.64], !P2 ;  /* 0x1800000016f57fae */ /* 0x0003e2000d12187c */
[----:B--2---:R-:W-:-:S04]  /*4fb80*/  IMAD.WIDE R12, R4, 0x4, R12 ;  /* 0x00000004040c7825 */ /* 0x004fc800078e020c */
[C---:B---3--:R-:W-:Y:S01]  /*4fb90*/  IMAD.WIDE R8, R4.reuse, 0x4, R8 ;  /* 0x0000000404087825 */ /* 0x048fe200078e0208 */
[----:B------:R2:W-:Y:S03]  /*4fba0*/  STL.64 [R1+0x12d8], R12 ;  /* 0x0012d80c01007387 */ /* 0x0005e60000100a00 */
[C---:B-1----:R-:W-:Y:S01]  /*4fbb0*/  IMAD.WIDE R22, R4.reuse, 0x4, R18 ;  /* 0x0000000404167825 */ /* 0x042fe200078e0212 */
        /* <DEDUP_REMOVED lines=8> */
[----:B-1----:R-:W2:Y:S04]  /*4fc40*/  LDL.LU.64 R8, [R1+0xba0] ;  /* 0x000ba00001087983 */ /* 0x002ea80000300a00 */
[----:B------:R-:W2:Y:S04]  /*4fc50*/  LDL.LU.64 R16, [R1+0xb78] ;  /* 0x000b780001107983 */ /* 0x000ea80000300a00 */
[----:B------:R-:W2:Y:S04]  /*4fc60*/  LDL.LU.64 R240, [R1+0xb70] ;  /* 0x000b700001f07983 */ /* 0x000ea80000300a00 */
[----:B------:R3:W-:Y:S04]  /*4fc70*/  LDGSTS.E [R246+0x14004], desc[UR60][R22.64], !P0 ;  /* 0x1400400016f67fae */ /* 0x0007e8000c12187c */
[----:B------:R1:W-:Y:S01]  /*4fc80*/  LDGSTS.E [R245+0x18004], desc[UR60][R18.64], !P0 ;  /* 0x1800400012f57fae */ /* 0x0003e2000c12187c */
[----:B----4-:R-:W-:-:S05]  /*4fc90*/  IMAD.WIDE R10, R4, 0x4, R10 ;  /* 0x00000004040a7825 */ /* 0x010fca00078e020a */
[----:B------:R4:W-:Y:S04]  /*4fca0*/  STL.64 [R1+0x12f8], R10 ;  /* 0x0012f80a01007387 */ /* 0x0009e80000100a00 */
[----:B------:R4:W-:Y:S01]  /*4fcb0*/  LDGSTS.E [R248+0x1c004], desc[UR60][R10.64], !P0 ;  /* 0x1c0040000af87fae */ /* 0x0009e2000c12187c */
[----:B------:R-:W-:-:S04]  /*4fcc0*/  IMAD.WIDE R14, R4, 0x4, R14 ;  /* 0x00000004040e7825 */ /* 0x000fc800078e020e */
[C---:B---3--:R-:W-:Y:S01]  /*4fcd0*/  IMAD.WIDE R22, R4.reuse, 0x4, R20 ;  /* 0x0000000404167825 */ /* 0x048fe200078e0214 */
[----:B------:R3:W-:Y:S03]  /*4fce0*/  STL.64 [R1+0x1300], R14 ;  /* 0x0013000e01007387 */ /* 0x0007e60000100a00 */
[----:B-1----:R-:W-:Y:S01]  /*4fcf0*/  IMAD.WIDE R18, R4, 0x4, R242 ;  /* 0x0000000404127825 */ /* 0x002fe200078e02f2 */
        /* <DEDUP_REMOVED lines=8> */
[----:B---3--:R-:W3:Y:S04]  /*4fd80*/  LDL.LU.64 R14, [R1+0xb80] ;  /* 0x000b8000010e7983 */ /* 0x008ee80000300a00 */
[----:B------:R-:W3:Y:S04]  /*4fd90*/  LDL.LU.64 R20, [R1+0xb58] ;  /* 0x000b580001147983 */ /* 0x000ee80000300a00 */
[----:B------:R-:W3:Y:S01]  /*4fda0*/  LDL.LU.64 R242, [R1+0xb50] ;  /* 0x000b500001f27983 */ /* 0x000ee20000300a00 */
[----:B------:R-:W-:-:S02]  /*4fdb0*/  ISETP.GE.U32.AND P0, PT, R248, 0x7ffffd4d, PT ;  /* 0x7ffffd4df800780c */ /* 0x000fc40003f06070 */
[----:B------:R-:W-:Y:S01]  /*4fdc0*/  IADD3 R248, R249, 0x100000, RZ ;  /* 0x00100000f9f87810 */ /* 0x000fe20007ffe0ff */
[----:B------:R1:W-:Y:S02]  /*4fdd0*/  LDGSTS.E [R245+0x18008], desc[UR60][R18.64], !P2 ;  /* 0x1800800012f57fae */ /* 0x0003e4000d12187c */
[----:B-1----:R-:W1:Y:S01]  /*4fde0*/  LDC R18, c[0x0][0x230] ;  /* 0x00008c00ff127b82 */ /* 0x002e620000000800 */
[----:B--2---:R-:W-:-:S04]  /*4fdf0*/  IMAD.WIDE R12, R4, 0x4, R12 ;  /* 0x00000004040c7825 */ /* 0x004fc800078e020c */
[C---:B------:R-:W-:Y:S01]  /*4fe00*/  IMAD.WIDE R8, R4.reuse, 0x4, R8 ;  /* 0x0000000404087825 */ /* 0x040fe200078e0208 */
        /* <DEDUP_REMOVED lines=12> */
[----:B------:R-:W-:Y:S01]  /*4fed0*/  ISETP.GE.U32.AND P2, PT, R7, 0x7ffffd30, PT ;  /* 0x7ffffd300700780c */ /* 0x000fe20003f46070 */
[----:B----4-:R-:W-:-:S02]  /*4fee0*/  IMAD.WIDE R10, R4, 0x4, R10 ;  /* 0x00000004040a7825 */ /* 0x010fc400078e020a */
[----:B------:R1:W-:Y:S01]  /*4fef0*/  LDGSTS.E [R246+0x1400c], desc[UR60][R28.64], !P0 ;  /* 0x1400c0001cf67fae */ /* 0x0003e2000c12187c */
[----:B------:R-:W4:Y:S03]  /*4ff00*/  LDC R7, c[0x0][0x230] ;  /* 0x00008c00ff077b82 */ /* 0x000f260000000800 */
[----:B------:R1:W-:Y:S04]  /*4ff10*/  LDGSTS.E [R245+0x1800c], desc[UR60][R22.64], !P0 ;  /* 0x1800c00016f57fae */ /* 0x0003e8000c12187c */
[----:B------:R1:W-:Y:S04]  /*4ff20*/  STL.64 [R1+0x1338], R10 ;  /* 0x0013380a01007387 */ /* 0x0003e80000100a00 */
[----:B------:R1:W-:Y:S01]  /*4ff30*/  LDGSTS.E [R248+0x1c00c], desc[UR60][R10.64], !P0 ;  /* 0x1c00c0000af87fae */ /* 0x0003e2000c12187c */
[----:B---3--:R-:W-:-:S04]  /*4ff40*/  IMAD.WIDE R14, R4, 0x4, R14 ;  /* 0x00000004040e7825 */ /* 0x008fc800078e020e */
[C---:B-1----:R-:W-:Y:S01]  /*4ff50*/  IMAD.WIDE R28, R4.reuse, 0x4, R20 ;  /* 0x00000004041c7825 */ /* 0x042fe200078e0214 */
[----:B------:R1:W-:Y:S03]  /*4ff60*/  STL.64 [R1+0x1eb8], R14 ;  /* 0x001eb80e01007387 */ /* 0x0003e60000100a00 */
[----:B------:R-:W-:Y:S01]  /*4ff70*/  IMAD.WIDE R22, R4, 0x4, R242 ;  /* 0x0000000404167825 */ /* 0x000fe200078e02f2 */
[----:B------:R-:W-:Y:S04]  /*4ff80*/  STL.64 [R1+0x1ec0], R28 ;  /* 0x001ec01c01007387 */ /* 0x000fe80000100a00 */
[----:B------:R-:W3:Y:S04]  /*4ff90*/  LDL.LU.64 R10, [R1+0xb28] ;  /* 0x000b2800010a7983 */ /* 0x000ee80000300a00 */
[----:B------:R4:W-:Y:S04]  /*4ffa0*/  STL.64 [R1+0x1ec8], R22 ;  /* 0x001ec81601007387 */ /* 0x0009e80000100a00 */
[----:B------:R-:W-:Y:S01]  /*4ffb0*/  LDGSTS.E [R247+0x20000], desc[UR60][R14.64], !P2 ;  /* 0x200000000ef77fae */ /* 0x000fe2000d12187c */
[----:B------:R-:W-:-:S02]  /*4ffc0*/  VIADD R248, R5, 0xfffffdae ;  /* 0xfffffdae05f87836 */ /* 0x000fc40000000000 */
[----:B------:R-:W-:Y:S01]  /*4ffd0*/  VIADD R18, R18, 0xfffffdad ;  /* 0xfffffdad12127836 */ /* 0x000fe20000000000 */
[----:B------:R-:W-:Y:S01]  /*4ffe0*/  LDGSTS.E [R246+0x24000], desc[UR60][R28.64], !P2 ;  /* 0x240000001cf67fae */ /* 0x000fe2000d12187c */
[----:B------:R-:W3:Y:S03]  /*4fff0*/  LDC R5, c[0x0][0x230] ;  /* 0x00008c00ff057b82 */ /* 0x000ee60000000800 */
[----:B-1----:R-:W3:Y:S04]  /*50000*/  LDL.LU.64 R14, [R1+0xb40] ;  /* 0x000b4000010e7983 */ /* 0x002ee80000300a00 */
[----:B------:R-:W3:Y:S04]  /*50010*/  LDL.LU.64 R20, [R1+0xb18] ;  /* 0x000b180001147983 */ /* 0x000ee80000300a00 */
[----:B------:R-:W3:Y:S01]  /*50020*/  LDL.LU.64 R242, [R1+0xb10] ;  /* 0x000b100001f27983 */ /* 0x000ee20000300a00 */
[----:B------:R-:W-:-:S02]  /*50030*/  ISETP.GE.U32.AND P0, PT, R248, 0x7ffffd2f, PT ;  /* 0x7ffffd2ff800780c */ /* 0x000fc40003f06070 */
[----:B------:R-:W-:Y:S01]  /*50040*/  IADD3 R248, R249, 0x100000, RZ ;  /* 0x00100000f9f87810 */ /* 0x000fe20007ffe0ff */
[----:B------:R4:W-:Y:S01]  /*50050*/  LDGSTS.E [R245+0x28000], desc[UR60][R22.64], !P2 ;  /* 0x2800000016f57fae */ /* 0x0009e2000d12187c */
[----:B--2---:R-:W-:-:S04]  /*50060*/  IMAD.WIDE R12, R4, 0x4, R12 ;  /* 0x00000004040c7825 */ /* 0x004fc800078e020c */
[C---:B------:R-:W-:Y:S01]  /*50070*/  IMAD.WIDE R8, R4.reuse, 0x4, R8 ;  /* 0x0000000404087825 */ /* 0x040fe200078e0208 */
[----:B------:R1:W-:Y:S03]  /*50080*/  STL.64 [R1+0x1ed0], R12 ;  /* 0x001ed00c01007387 */ /* 0x0003e60000100a00 */
[C---:B----4-:R-:W-:Y:S01]  /*50090*/  IMAD.WIDE R22, R4.reuse, 0x4, R16 ;  /* 0x0000000404167825 */ /* 0x050fe200078e0210 */
[----:B------:R2:W-:Y:S03]  /*500a0*/  STL.64 [R1+0x1ed8], R8 ;  /* 0x001ed80801007387 */ /* 0x0005e60000100a00 */
[----:B------:R-:W-:Y:S01]  /*500b0*/  IMAD.WIDE R16, R4, 0x4, R240 ;  /* 0x0000000404107825 */ /* 0x000fe200078e02f0 */
[----:B------:R-:W-:Y:S01]  /*500c0*/  LDGSTS.E [R248+0x2c000], desc[UR60][R12.64], !P2 ;  /* 0x2c0000000cf87fae */ /* 0x000fe2000d12187c */
[----:B------:R-:W-:-:S03]  /*500d0*/  ISETP.GE.U32.AND P2, PT, R18, 0x7ffffd2e, PT ;  /* 0x7ffffd2e1200780c */ /* 0x000fc60003f46070 */
[----:B------:R4:W-:Y:S04]  /*500e0*/  STL.64 [R1+0x1ee0], R22 ;  /* 0x001ee01601007387 */ /* 0x0009e80000100a00 */
[----:B------:R-:W-:Y:S04]  /*500f0*/  LDGSTS.E [R247+0x20004], desc[UR60][R8.64], !P0 ;  /* 0x2000400008f77fae */ /* 0x000fe8000c12187c */
[----:B-1----:R-:W4:Y:S04]  /*50100*/  LDL.LU.64 R12, [R1+0xb08] ;  /* 0x000b0800010c7983 */ /* 0x002f280000300a00 */
[----:B------:R1:W-:Y:S04]  /*50110*/  STL.64 [R1+0x1ee8], R16 ;  /* 0x001ee81001007387 */ /* 0x0003e80000100a00 */
[----:B--2---:R-:W2:Y:S04]  /*50120*/  LDL.LU.64 R8, [R1+0xb20] ;  /* 0x000b200001087983 */ /* 0x004ea80000300a00 */
[----:B------:R-:W2:Y:S04]  /*50130*/  LDL.LU.64 R18, [R1+0xaf8] ;  /* 0x000af80001127983 */ /* 0x000ea80000300a00 */
[----:B------:R-:W2:Y:S04]  /*50140*/  LDL.LU.64 R240, [R1+0xaf0] ;  /* 0x000af00001f07983 */ /* 0x000ea80000300a00 */
[----:B------:R4:W-:Y:S04]  /*50150*/  LDGSTS.E [R246+0x24004], desc[UR60][R22.64], !P0 ;  /* 0x2400400016f67fae */ /* 0x0009e8000c12187c */
[----:B------:R1:W-:Y:S01]  /*50160*/  LDGSTS.E [R245+0x28004], desc[UR60][R16.64], !P0 ;  /* 0x2800400010f57fae */ /* 0x0003e2000c12187c */
[----:B---3--:R-:W-:-:S05]  /*50170*/  IMAD.WIDE R10, R4, 0x4, R10 ;  /* 0x00000004040a7825 */ /* 0x008fca00078e020a */
[----:B------:R3:W-:Y:S04]  /*50180*/  STL.64 [R1+0x1ef0], R10 ;  /* 0x001ef00a01007387 */ /* 0x0007e80000100a00 */
[----:B------:R3:W-:Y:S01]  /*50190*/  LDGSTS.E [R248+0x2c004], desc[UR60][R10.64], !P0 ;  /* 0x2c0040000af87fae */ /* 0x0007e2000c12187c */
[----:B------:R-:W-:-:S04]  /*501a0*/  IMAD.WIDE R14, R4, 0x4, R14 ;  /* 0x00000004040e7825 */ /* 0x000fc800078e020e */
[C---:B----4-:R-:W-:Y:S01]  /*501b0*/  IMAD.WIDE R22, R4.reuse, 0x4, R20 ;  /* 0x0000000404167825 */ /* 0x050fe200078e0214 */
[----:B------:R4:W-:Y:S03]  /*501c0*/  STL.64 [R1+0x1ef8], R14 ;  /* 0x001ef80e01007387 */ /* 0x0009e60000100a00 */
[----:B-1----:R-:W-:Y:S01]  /*501d0*/  IMAD.WIDE R16, R4, 0x4, R242 ;  /* 0x0000000404107825 */ /* 0x002fe200078e02f2 */
[----:B------:R-:W-:Y:S04]  /*501e0*/  STL.64 [R1+0x1f00], R22 ;  /* 0x001f001601007387 */ /* 0x000fe80000100a00 */
[----:B---3--:R-:W3:Y:S04]  /*501f0*/  LDL.LU.64 R10, [R1+0xae8] ;  /* 0x000ae800010a7983 */ /* 0x008ee80000300a00 */
[----:B------:R1:W-:Y:S04]  /*50200*/  STL.64 [R1+0x1f08], R16 ;  /* 0x001f081001007387 */ /* 0x0003e80000100a00 */
[----:B------:R-:W-:Y:S01]  /*50210*/  LDGSTS.E [R247+0x20008], desc[UR60][R14.64], !P2 ;  /* 0x200080000ef77fae */ /* 0x000fe2000d12187c */
[----:B------:R-:W-:-:S02]  /*50220*/  VIADD R248, R5, 0xfffffdac ;  /* 0xfffffdac05f87836 */ /* 0x000fc40000000000 */
[----:B------:R-:W-:Y:S01]  /*50230*/  VIADD R7, R7, 0xfffffd8f ;  /* 0xfffffd8f07077836 */ /* 0x000fe20000000000 */
[----:B------:R-:W-:Y:S01]  /*50240*/  LDGSTS.E [R246+0x24008], desc[UR60][R22.64], !P2 ;  /* 0x2400800016f67fae */ /* 0x000fe2000d12187c */
[----:B------:R-:W3:Y:S03]  /*50250*/  LDC R5, c[0x0][0x230] ;  /* 0x00008c00ff057b82 */ /* 0x000ee60000000800 */
[----:B----4-:R-:W4:Y:S04]  /*50260*/  LDL.LU.64 R14, [R1+0xb00] ;  /* 0x000b0000010e7983 */ /* 0x010f280000300a00 */
[----:B------:R-:W4:Y:S04]  /*50270*/  LDL.LU.64 R20, [R1+0xad8] ;  /* 0x000ad80001147983 */ /* 0x000f280000300a00 */
[----:B------:R-:W4:Y:S01]  /*50280*/  LDL.LU.64 R242, [R1+0xad0] ;  /* 0x000ad00001f27983 */ /* 0x000f220000300a00 */
[----:B------:R-:W-:-:S02]  /*50290*/  ISETP.GE.U32.AND P0, PT, R248, 0x7ffffd2d, PT ;  /* 0x7ffffd2df800780c */ /* 0x000fc40003f06070 */
[----:B------:R-:W-:Y:S01]  /*502a0*/  IADD3 R248, R249, 0x100000, RZ ;  /* 0x00100000f9f87810 */ /* 0x000fe20007ffe0ff */
[----:B------:R1:W-:Y:S02]  /*502b0*/  LDGSTS.E [R245+0x28008], desc[UR60][R16.64], !P2 ;  /* 0x2800800010f57fae */ /* 0x0003e4000d12187c */
[----:B-1----:R-:W1:Y:S01]  /*502c0*/  LDC R16, c[0x0][0x230] ;  /* 0x00008c00ff107b82 */ /* 0x002e620000000800 */
[----:B------:R-:W-:-:S04]  /*502d0*/  IMAD.WIDE R12, R4, 0x4, R12 ;  /* 0x00000004040c7825 */ /* 0x000fc800078e020c */
[C---:B--2---:R-:W-:Y:S01]  /*502e0*/  IMAD.WIDE R8, R4.reuse, 0x4, R8 ;  /* 0x0000000404087825 */ /* 0x044fe200078e0208 */
        /* <DEDUP_REMOVED lines=13> */
[----:B---3--:R-:W-:-:S02]  /*503c0*/  IMAD.WIDE R10, R4, 0x4, R10 ;  /* 0x00000004040a7825 */ /* 0x008fc400078e020a */
[----:B------:R1:W-:Y:S01]  /*503d0*/  LDGSTS.E [R246+0x2400c], desc[UR60][R28.64], !P0 ;  /* 0x2400c0001cf67fae */ /* 0x0003e2000c12187c */
[----:B------:R-:W3:Y:S03]  /*503e0*/  LDC R7, c[0x0][0x230] ;  /* 0x00008c00ff077b82 */ /* 0x000ee60000000800 */
[----:B------:R1:W-:Y:S04]  /*503f0*/  LDGSTS.E [R245+0x2800c], desc[UR60][R22.64], !P0 ;  /* 0x2800c00016f57fae */ /* 0x0003e8000c12187c */
[----:B------:R1:W-:Y:S04]  /*50400*/  STL.64 [R1+0x1f30], R10 ;  /* 0x001f300a01007387 */ /* 0x0003e80000100a00 */
[----:B------:R1:W-:Y:S01]  /*50410*/  LDGSTS.E [R248+0x2c00c], desc[UR60][R10.64], !P0 ;  /* 0x2c00c0000af87fae */ /* 0x0003e2000c12187c */
[----:B----4-:R-:W-:-:S04]  /*50420*/  IMAD.WIDE R14, R4, 0x4, R14 ;  /* 0x00000004040e7825 */ /* 0x010fc800078e020e */
        /* <DEDUP_REMOVED lines=18> */
[C---:B------:R-:W-:Y:S01]  /*50550*/  IMAD.WIDE R8, R4.reuse, 0x4, R8 ;  /* 0x0000000404087825 */ /* 0x040fe200078e0208 */
        /* <DEDUP_REMOVED lines=34> */
[C---:B------:R-:W-:Y:S01]  /*50780*/  IADD3 R248, R249.reuse, 0x100000, RZ ;  /* 0x00100000f9f87810 */ /* 0x040fe20007ffe0ff */
[----:B------:R1:W-:Y:S01]  /*50790*/  LDGSTS.E [R245+0x38008], desc[UR60][R18.64], !P2 ;  /* 0x3800800012f57fae */ /* 0x0003e2000d12187c */
[----:B------:R-:W-:Y:S01]  /*507a0*/  VIADD R249, R249, 0x100000 ;  /* 0x00100000f9f97836 */ /* 0x000fe20000000000 */
[----:B-1----:R-:W1:Y:S01]  /*507b0*/  LDC R18, c[0x0][0x230] ;  /* 0x00008c00ff127b82 */ /* 0x002e620000000800 */
[----:B------:R-:W-:-:S04]  /*507c0*/  IMAD.WIDE R12, R4, 0x4, R12 ;  /* 0x00000004040c7825 */ /* 0x000fc800078e020c */
[C---:B--2---:R-:W-:Y:S01]  /*507d0*/  IMAD.WIDE R8, R4.reuse, 0x4, R8 ;  /* 0x0000000404087825 */ /* 0x044fe200078e0208 */
[----:B------:R2:W-:Y:S03]  /*507e0*/  STL.64 [R1+0x2310], R12 ;  /* 0x0023100c01007387 */ /* 0x0005e60000100a00 */
[C---:B------:R-:W-:Y:S01]  /*507f0*/  IMAD.WIDE R28, R4.reuse, 0x4, R16 ;  /* 0x00000004041c7825 */ /* 0x040fe200078e0210 */
[----:B------:R1:W-:Y:S03]  /*50800*/  STL.64 [R1+0x2318], R8 ;  /* 0x0023180801007387 */ /* 0x0003e60000100a00 */
[----:B------:R-:W-:Y:S01]  /*50810*/  IMAD.WIDE R22, R4, 0x4, R240 ;  /* 0x0000000404167825 */ /* 0x000fe200078e02f0 */
[----:B------:R-:W-:Y:S04]  /*50820*/  LDGSTS.E [R248+0x3c008], desc[UR60][R12.64], !P2 ;  /* 0x3c0080000cf87fae */ /* 0x000fe8000d12187c */
[----:B------:R3:W-:Y:S04]  /*50830*/  STL.64 [R1+0x2320], R28 ;  /* 0x0023201c01007387 */ /* 0x0007e80000100a00 */
[----:B------:R1:W-:Y:S04]  /*50840*/  LDGSTS.E [R247+0x3000c], desc[UR60][R8.64], !P0 ;  /* 0x3000c00008f77fae */ /* 0x0003e8000c12187c */
[----:B--2---:R-:W2:Y:S04]  /*50850*/  LDL.LU.64 R12, [R1+0xa48] ;  /* 0x000a4800010c7983 */ /* 0x004ea80000300a00 */
[----:B------:R3:W-:Y:S04]  /*50860*/  STL.64 [R1+0x2328], R22 ;  /* 0x0023281601007387 */ /* 0x0007e80000100a00 */
[----:B-1----:R-:W2:Y:S04]  /*50870*/  LDL.LU.64 R8, [R1+0xa60] ;  /* 0x000a600001087983 */ /* 0x002ea80000300a00 */
[----:B------:R-:W2:Y:S04]  /*50880*/  LDL.LU.64 R16, [R1+0xa38] ;  /* 0x000a380001107983 */ /* 0x000ea80000300a00 */
[----:B------:R-:W2:Y:S01]  /*50890*/  LDL.LU.64 R240, [R1+0xa30] ;  /* 0x000a300001f07983 */ /* 0x000ea20000300a00 */
[----:B------:R-:W-:Y:S01]  /*508a0*/  ISETP.GE.U32.AND P2, PT, R7, 0x7ffffd6c, PT ;  /* 0x7ffffd6c0700780c */ /* 0x000fe20003f46070 */
[----:B------:R-:W-:Y:S01]  /*508b0*/  VIADD R247, R250, 0x100000 ;  /* 0x00100000faf77836 */ /* 0x000fe20000000000 */
[----:B------:R-:W1:Y:S01]  /*508c0*/  LDC R7, c[0x0][0x230] ;  /* 0x00008c00ff077b82 */ /* 0x000e620000000800 */
[----:B------:R3:W-:Y:S04]  /*508d0*/  LDGSTS.E [R246+0x3400c], desc[UR60][R28.64], !P0 ;  /* 0x3400c0001cf67fae */ /* 0x0007e8000c12187c */
[----:B------:R3:W-:Y:S01]  /*508e0*/  LDGSTS.E [R245+0x3800c], desc[UR60][R22.64], !P0 ;  /* 0x3800c00016f57fae */ /* 0x0007e2000c12187c */
[----:B----4-:R-:W-:-:S05]  /*508f0*/  IMAD.WIDE R10, R4, 0x4, R10 ;  /* 0x00000004040a7825 */ /* 0x010fca00078e020a */
[----:B------:R4:W-:Y:S04]  /*50900*/  STL.64 [R1+0x2330], R10 ;  /* 0x0023300a01007387 */ /* 0x0009e80000100a00 */
[----:B------:R1:W-:Y:S01]  /*50910*/  LDGSTS.E [R249+0x3c00c], desc[UR60][R10.64], !P0 ;  /* 0x3c00c0000af97fae */ /* 0x0003e2000c12187c */
[----:B---3--:R-:W-:-:S04]  /*50920*/  IMAD.WIDE R14, R4, 0x4, R14 ;  /* 0x00000004040e7825 */ /* 0x008fc800078e020e */
[C---:B------:R-:W-:Y:S01]  /*50930*/  IMAD.WIDE R28, R4.reuse, 0x4, R20 ;  /* 0x00000004041c7825 */ /* 0x040fe200078e0214 */
[----:B------:R3:W-:Y:S03]  /*50940*/  STL.64 [R1+0xe60], R14 ;  /* 0x000e600e01007387 */ /* 0x0007e60000100a00 */
[----:B------:R-:W-:Y:S01]  /*50950*/  IMAD.WIDE R22, R4, 0x4, R242 ;  /* 0x0000000404167825 */ /* 0x000fe200078e02f2 */
[----:B------:R-:W-:Y:S04]  /*50960*/  STL.64 [R1+0xe68], R28 ;  /* 0x000e681c01007387 */ /* 0x000fe80000100a00 */
[----:B----4-:R-:W4:Y:S04]  /*50970*/  LDL.LU.64 R10, [R1+0xa28] ;  /* 0x000a2800010a7983 */ /* 0x010f280000300a00 */
[----:B------:R2:W-:Y:S04]  /*50980*/  STL.64 [R1+0xe70], R22 ;  /* 0x000e701601007387 */ /* 0x0005e80000100a00 */
[----:B------:R-:W-:Y:S04]  /*50990*/  LDGSTS.E [R247], desc[UR60][R14.64], !P2 ;  /* 0x000000000ef77fae */ /* 0x000fe8000d12187c */
[----:B---3--:R-:W3:Y:S04]  /*509a0*/  LDL.LU.64 R14, [R1+0xa40] ;  /* 0x000a4000010e7983 */ /* 0x008ee80000300a00 */
[----:B------:R-:W3:Y:S04]  /*509b0*/  LDL.LU.64 R20, [R1+0xa18] ;  /* 0x000a180001147983 */ /* 0x000ee80000300a00 */
[----:B------:R-:W3:Y:S01]  /*509c0*/  LDL.LU.64 R242, [R1+0xa10] ;  /* 0x000a100001f27983 */ /* 0x000ee20000300a00 */
[----:B------:R-:W-:Y:S01]  /*509d0*/  VIADD R248, R5, 0xfffffdea ;  /* 0xfffffdea05f87836 */ /* 0x000fe20000000000 */
[C---:B------:R-:W-:Y:S01]  /*509e0*/  IADD3 R246, R250.reuse, 0x100000, RZ ;  /* 0x00100000faf67810 */ /* 0x040fe20007ffe0ff */
[----:B------:R-:W-:Y:S01]  /*509f0*/  VIADD R245, R250, 0x100000 ;  /* 0x00100000faf57836 */ /* 0x000fe20000000000 */
[----:B-1----:R-:W-:Y:S01]  /*50a00*/  IADD3 R249, R18, -0x217, RZ ;  /* 0xfffffde912f97810 */ /* 0x002fe20007ffe0ff */
[----:B------:R-:W1:Y:S01]  /*50a10*/  LDC R5, c[0x0][0x230] ;  /* 0x00008c00ff057b82 */ /* 0x000e620000000800 */
[----:B------:R-:W-:Y:S01]  /*50a20*/  ISETP.GE.U32.AND P0, PT, R248, 0x7ffffd6b, PT ;  /* 0x7ffffd6bf800780c */ /* 0x000fe20003f06070 */
[----:B------:R-:W-:Y:S01]  /*50a30*/  LDGSTS.E [R246+0x4000], desc[UR60][R28.64], !P2 ;  /* 0x040000001cf67fae */ /* 0x000fe2000d12187c */
[----:B------:R-:W-:-:S03]  /*50a40*/  VIADD R248, R250, 0x100000 ;  /* 0x00100000faf87836 */ /* 0x000fc60000000000 */
[----:B------:R2:W-:Y:S02]  /*50a50*/  LDGSTS.E [R245+0x8000], desc[UR60][R22.64], !P2 ;  /* 0x0800000016f57fae */ /* 0x0005e4000d12187c */
        /* <DEDUP_REMOVED lines=15> */
[----:B------:R1:W-:Y:S04]  /*50b50*/  LDGSTS.E [R246+0x4004], desc[UR60][R22.64], !P0 ;  /* 0x0400400016f67fae */ /* 0x0003e8000c12187c */
[----:B------:R1:W-:Y:S01]  /*50b60*/  LDGSTS.E [R245+0x8004], desc[UR60][R18.64], !P0 ;  /* 0x0800400012f57fae */ /* 0x0003e2000c12187c */
[----:B----4-:R-:W-:-:S05]  /*50b70*/  IMAD.WIDE R10, R4, 0x4, R10 ;  /* 0x00000004040a7825 */ /* 0x010fca00078e020a */
[----:B------:R4:W-:Y:S04]  /*50b80*/  STL.64 [R1+0xe98], R10 ;  /* 0x000e980a01007387 */ /* 0x0009e80000100a00 */
[----:B------:R4:W-:Y:S01]  /*50b90*/  LDGSTS.E [R248+0xc004], desc[UR60][R10.64], !P0 ;  /* 0x0c0040000af87fae */ /* 0x0009e2000c12187c */
[----:B---3--:R-:W-:-:S04]  /*50ba0*/  IMAD.WIDE R14, R4, 0x4, R14 ;  /* 0x00000004040e7825 */ /* 0x008fc800078e020e */
[C---:B-1----:R-:W-:Y:S01]  /*50bb0*/  IMAD.WIDE R22, R4.reuse, 0x4, R20 ;  /* 0x0000000404167825 */ /* 0x042fe200078e0214 */
[----:B------:R1:W-:Y:S03]  /*50bc0*/  STL.64 [R1+0xea0], R14 ;  /* 0x000ea00e01007387 */ /* 0x0003e60000100a00 */
[----:B------:R-:W-:Y:S01]  /*50bd0*/  IMAD.WIDE R18, R4, 0x4, R242 ;  /* 0x0000000404127825 */ /* 0x000fe200078e02f2 */
[----:B------:R-:W-:Y:S04]  /*50be0*/  STL.64 [R1+0xea8], R22 ;  /* 0x000ea81601007387 */ /* 0x000fe80000100a00 */
[----:B----4-:R-:W3:Y:S04]  /*50bf0*/  LDL.LU.64 R10, [R1+0x9e8] ;  /* 0x0009e800010a7983 */ /* 0x010ee80000300a00 */
[----:B------:R4:W-:Y:S04]  /*50c00*/  STL.64 [R1+0xeb0], R18 ;  /* 0x000eb01201007387 */ /* 0x0009e80000100a00 */
[----:B------:R-:W-:Y:S01]  /*50c10*/  LDGSTS.E [R247+0x8], desc[UR60][R14.64], !P2 ;  /* 0x000080000ef77fae */ /* 0x000fe2000d12187c */
[----:B------:R-:W-:Y:S01]  /*50c20*/  VIADD R248, R5, 0xfffffde8 ;  /* 0xfffffde805f87836 */ /* 0x000fe20000000000 */
[----:B------:R-:W-:Y:S01]  /*50c30*/  IADD3 R249, R7, -0x235, RZ ;  /* 0xfffffdcb07f97810 */ /* 0x000fe20007ffe0ff */
[----:B------:R-:W3:Y:S01]  /*50c40*/  LDC R5, c[0x0][0x230] ;  /* 0x00008c00ff057b82 */ /* 0x000ee20000000800 */
[----:B------:R-:W-:Y:S04]  /*50c50*/  LDGSTS.E [R246+0x4008], desc[UR60][R22.64], !P2 ;  /* 0x0400800016f67fae */ /* 0x000fe8000d12187c */
[----:B-1----:R-:W3:Y:S01]  /*50c60*/  LDL.LU.64 R14, [R1+0xa00] ;  /* 0x000a0000010e7983 */ /* 0x002ee20000300a00 */
[----:B------:R-:W-:-:S02]  /*50c70*/  ISETP.GE.U32.AND P0, PT, R248, 0x7ffffd69, PT ;  /* 0x7ffffd69f800780c */ /* 0x000fc40003f06070 */
[----:B------:R-:W1:Y:S01]  /*50c80*/  LDC R7, c[0x0][0x230] ;  /* 0x00008c00ff077b82 */ /* 0x000e620000000800 */
[----:B------:R-:W3:Y:S04]  /*50c90*/  LDL.LU.64 R20, [R1+0x9d8] ;  /* 0x0009d80001147983 */ /* 0x000ee80000300a00 */
[----:B------:R-:W3:Y:S01]  /*50ca0*/  LDL.LU.64 R242, [R1+0x9d0] ;  /* 0x0009d00001f27983 */ /* 0x000ee20000300a00 */
[----:B------:R-:W-:-:S03]  /*50cb0*/  VIADD R248, R250, 0x100000 ;  /* 0x00100000faf87836 */ /* 0x000fc60000000000 */
[----:B------:R4:W-:Y:S02]  /*50cc0*/  LDGSTS.E [R245+0x8008], desc[UR60][R18.64], !P2 ;  /* 0x0800800012f57fae */ /* 0x0009e4000d12187c */
[----:B----4-:R-:W4:Y:S01]  /*50cd0*/  LDC R18, c[0x0][0x230] ;  /* 0x00008c00ff127b82 */ /* 0x010f220000000800 */
        /* <DEDUP_REMOVED lines=28> */
[----:B------:R-:W-:Y:S01]  /*50ea0*/  VIADD R248, R5, 0xfffffdca ;  /* 0xfffffdca05f87836 */ /* 0x000fe20000000000 */
[----:B------:R-:W-:Y:S01]  /*50eb0*/  IADD3 R249, R18, -0x237, RZ ;  /* 0xfffffdc912f97810 */ /* 0x000fe20007ffe0ff */
[----:B------:R-:W3:Y:S01]  /*50ec0*/  LDC R5, c[0x0][0x230] ;  /* 0x00008c00ff057b82 */ /* 0x000ee20000000800 */
[----:B------:R-:W-:Y:S04]  /*50ed0*/  LDGSTS.E [R246+0x14000], desc[UR60][R28.64], !P2 ;  /* 0x140000001cf67fae */ /* 0x000fe8000d12187c */
[----:B----4-:R-:W4:Y:S04]  /*50ee0*/  LDL.LU.64 R14, [R1+0x9c0] ;  /* 0x0009c000010e7983 */ /* 0x010f280000300a00 */
[----:B------:R-:W4:Y:S04]  /*50ef0*/  LDL.LU.64 R20, [R1+0x998] ;  /* 0x0009980001147983 */ /* 0x000f280000300a00 */
[----:B------:R-:W4:Y:S01]  /*50f00*/  LDL.LU.64 R242, [R1+0x990] ;  /* 0x0009900001f27983 */ /* 0x000f220000300a00 */
[----:B------:R-:W-:Y:S01]  /*50f10*/  ISETP.GE.U32.AND P0, PT, R248, 0x7ffffd4b, PT ;  /* 0x7ffffd4bf800780c */ /* 0x000fe20003f06070 */
[----:B------:R-:W-:-:S02]  /*50f20*/  VIADD R248, R250, 0x100000 ;  /* 0x00100000faf87836 */ /* 0x000fc40000000000 */
[----:B------:R1:W-:Y:S01]  /*50f30*/  LDGSTS.E [R245+0x18000], desc[UR60][R22.64], !P2 ;  /* 0x1800000016f57fae */ /* 0x0003e2000d12187c */
[----:B--2---:R-:W-:-:S04]  /*50f40*/  IMAD.WIDE R12, R4, 0x4, R12 ;  /* 0x00000004040c7825 */ /* 0x004fc800078e020c */
[C---:B------:R-:W-:Y:S01]  /*50f50*/  IMAD.WIDE R8, R4.reuse, 0x4, R8 ;  /* 0x0000000404087825 */ /* 0x040fe200078e0208 */
[----:B------:R2:W-:Y:S03]  /*50f60*/  STL.64 [R1+0x1258], R12 ;  /* 0x0012580c01007387 */ /* 0x0005e60000100a00 */
[C---:B-1----:R-:W-:Y:S01]  /*50f70*/  IMAD.WIDE R22, R4.reuse, 0x4, R16 ;  /* 0x0000000404167825 */ /* 0x042fe200078e0210 */
        /* <DEDUP_REMOVED lines=16> */
[----:B----4-:R-:W-:-:S04]  /*51080*/  IMAD.WIDE R14, R4, 0x4, R14 ;  /* 0x00000004040e7825 */ /* 0x010fc800078e020e */
[C---:B-1----:R-:W-:Y:S01]  /*51090*/  IMAD.WIDE R22, R4.reuse, 0x4, R20 ;  /* 0x0000000404167825 */ /* 0x042fe200078e0214 */
[----:B------:R1:W-:Y:S03]  /*510a0*/  STL.64 [R1+0x1280], R14 ;  /* 0x0012800e01007387 */ /* 0x0003e60000100a00 */
[----:B------:R-:W-:Y:S01]  /*510b0*/  IMAD.WIDE R18, R4, 0x4, R242 ;  /* 0x0000000404127825 */ /* 0x000fe200078e02f2 */
        /* <DEDUP_REMOVED lines=129> */
[----:B------:R-:W-:-:S03]  /*518d0*/  ISETP.GE.U32.AND P0, PT, R248, 0x7ffffd0b, PT ;  /* 0x7ffffd0bf800780c */ /* 0x000fc60003f06070 */
[----:B------:R1:W-:Y:S01]  /*518e0*/  LDGSTS.E [R245+0x38000], desc[UR60][R22.64], !P2 ;  /* 0x3800000016f57fae */ /* 0x0003e2000d12187c */
[----:B------:R-:W-:Y:S02]  /*518f0*/  VIADD R248, R250, 0x100000 ;  /* 0x00100000faf87836 */ /* 0x000fe40000000000 */
[----:B--2---:R-:W-:-:S04]  /*51900*/  IMAD.WIDE R12, R4, 0x4, R12 ;  /* 0x00000004040c7825 */ /* 0x004fc800078e020c */
[C---:B------:R-:W-:Y:S01]  /*51910*/  IMAD.WIDE R8, R4.reuse, 0x4, R8 ;  /* 0x0000000404087825 */ /* 0x040fe200078e0208 */
[----:B------:R2:W-:Y:S03]  /*51920*/  STL.64 [R1+0x2350], R12 ;  /* 0x0023500c01007387 */ /* 0x0005e60000100a00 */
[C---:B-1----:R-:W-:Y:S01]  /*51930*/  IMAD.WIDE R22, R4.reuse, 0x4, R16 ;  /* 0x0000000404167825 */ /* 0x042fe200078e0210 */
[----:B------:R1:W-:Y:S03]  /*51940*/  STL.64 [R1+0x2358], R8 ;  /* 0x0023580801007387 */ /* 0x0003e60000100a00 */
[----:B------:R-:W-:Y:S01]  /*51950*/  IMAD.WIDE R18, R4, 0x4, R240 ;  /* 0x0000000404127825 */ /* 0x000fe200078e02f0 */
[----:B------:R-:W-:Y:S04]  /*51960*/  STL.64 [R1+0x2360], R22 ;  /* 0x0023601601007387 */ /* 0x000fe80000100a00 */
[----:B------:R-:W4:Y:S04]  /*51970*/  LDL.LU.64 R16, [R1+0x888] ;  /* 0x0008880001107983 */ /* 0x000f280000300a00 */
[----:B------:R-:W-:Y:S04]  /*51980*/  LDGSTS.E [R248+0x3c000], desc[UR60][R12.64], !P2 ;  /* 0x3c0000000cf87fae */ /* 0x000fe8000d12187c */
[----:B------:R4:W-:Y:S04]  /*51990*/  STL.64 [R1+0x2368], R18 ;  /* 0x0023681201007387 */ /* 0x0009e80000100a00 */
[----:B------:R-:W-:Y:S04]  /*519a0*/  LDGSTS.E [R247+0x30004], desc[UR60][R8.64], !P0 ;  /* 0x3000400008f77fae */ /* 0x000fe8000c12187c */
[----:B--2---:R-:W2:Y:S01]  /*519b0*/  LDL.LU.64 R12, [R1+0x8a0] ;  /* 0x0008a000010c7983 */ /* 0x004ea20000300a00 */
[----:B------:R-:W-:-:S03]  /*519c0*/  ISETP.GE.U32.AND P2, PT, R249, 0x7ffffd0a, PT ;  /* 0x7ffffd0af900780c */ /* 0x000fc60003f46070 */
[----:B------:R-:W-:Y:S04]  /*519d0*/  LDGSTS.E [R246+0x34004], desc[UR60][R22.64], !P0 ;  /* 0x3400400016f67fae */ /* 0x000fe8000c12187c */
[----:B-1----:R-:W2:Y:S04]  /*519e0*/  LDL.LU.64 R8, [R1+0x878] ;  /* 0x0008780001087983 */ /* 0x002ea80000300a00 */
[----:B------:R-:W2:Y:S04]  /*519f0*/  LDL.LU.64 R240, [R1+0x870] ;  /* 0x0008700001f07983 */ /* 0x000ea80000300a00 */
[----:B------:R1:W-:Y:S01]  /*51a00*/  LDGSTS.E [R245+0x38004], desc[UR60][R18.64], !P0 ;  /* 0x3800400012f57fae */ /* 0x0003e2000c12187c */
[----:B---3--:R-:W-:-:S05]  /*51a10*/  IMAD.WIDE R10, R4, 0x4, R10 ;  /* 0x00000004040a7825 */ /* 0x008fca00078e020a */
[----:B------:R3:W-:Y:S04]  /*51a20*/  STL.64 [R1+0x2370], R10 ;  /* 0x0023700a01007387 */ /* 0x0007e80000100a00 */
[----:B------:R3:W-:Y:S01]  /*51a30*/  LDGSTS.E [R248+0x3c004], desc[UR60][R10.64], !P0 ;  /* 0x3c0040000af87fae */ /* 0x0007e2000c12187c */
[----:B----4-:R-:W-:-:S04]  /*51a40*/  IMAD.WIDE R14, R4, 0x4, R14 ;  /* 0x00000004040e7825 */ /* 0x010fc800078e020e */
[C---:B------:R-:W-:Y:S01]  /*51a50*/  IMAD.WIDE R20, R4.reuse, 0x4, R20 ;  /* 0x0000000404147825 */ /* 0x040fe200078e0214 */
[----:B------:R4:W-:Y:S03]  /*51a60*/  STL.64 [R1+0x2378], R14 ;  /* 0x0023780e01007387 */ /* 0x0009e60000100a00 */
[----:B-1----:R-:W-:Y:S01]  /*51a70*/  IMAD.WIDE R18, R4, 0x4, R242 ;  /* 0x0000000404127825 */ /* 0x002fe200078e02f2 */
[----:B------:R1:W-:Y:S04]  /*51a80*/  STL.64 [R1+0x2380], R20 ;  /* 0x0023801401007387 */ /* 0x0003e80000100a00 */
[----:B---3--:R-:W3:Y:S04]  /*51a90*/  LDL.LU.64 R10, [R1+0x868] ;  /* 0x00086800010a7983 */ /* 0x008ee80000300a00 */
[----:B------:R1:W-:Y:S04]  /*51aa0*/  STL.64 [R1+0x2388], R18 ;  /* 0x0023881201007387 */ /* 0x0003e80000100a00 */
[----:B------:R-:W-:Y:S04]  /*51ab0*/  LDGSTS.E [R247+0x30008], desc[UR60][R14.64], !P2 ;  /* 0x300080000ef77fae */ /* 0x000fe8000d12187c */
[----:B------:R-:W3:Y:S01]  /*51ac0*/  LDL.LU.64 R22, [R1+0x880] ;  /* 0x0008800001167983 */ /* 0x000ee20000300a00 */
[----:B------:R-:W-:Y:S01]  /*51ad0*/  VIADD R248, R5, 0xfffffd88 ;  /* 0xfffffd8805f87836 */ /* 0x000fe20000000000 */
[----:B------:R-:W-:Y:S01]  /*51ae0*/  IADD3 R249, R7, -0x219, RZ ;  /* 0xfffffde707f97810 */ /* 0x000fe20007ffe0ff */
[----:B------:R-:W1:Y:S01]  /*51af0*/  LDC R5, c[0x0][0x230] ;  /* 0x00008c00ff057b82 */ /* 0x000e620000000800 */
[----:B------:R1:W-:Y:S04]  /*51b00*/  LDGSTS.E [R246+0x34008], desc[UR60][R20.64], !P2 ;  /* 0x3400800014f67fae */ /* 0x0003e8000d12187c */
[----:B----4-:R-:W4:Y:S04]  /*51b10*/  LDL.LU.64 R14, [R1+0x58] ;  /* 0x00005800010e7983 */ /* 0x010f280000300a00 */
[----:B------:R-:W4:Y:S01]  /*51b20*/  LDL.LU.64 R242, [R1+0x50] ;  /* 0x0000500001f27983 */ /* 0x000f220000300a00 */
[----:B------:R-:W-:Y:S01]  /*51b30*/  ISETP.GE.U32.AND P0, PT, R248, 0x7ffffd09, PT ;  /* 0x7ffffd09f800780c */ /* 0x000fe20003f06070 */
[----:B------:R-:W-:-:S02]  /*51b40*/  VIADD R248, R250, 0x100000 ;  /* 0x00100000faf87836 */ /* 0x000fc40000000000 */
[----:B------:R1:W-:Y:S01]  /*51b50*/  LDGSTS.E [R245+0x38008], desc[UR60][R18.64], !P2 ;  /* 0x3800800012f57fae */ /* 0x0003e2000d12187c */
[----:B--2---:R-:W-:-:S04]  /*51b60*/  IMAD.WIDE R12, R4, 0x4, R12 ;  /* 0x00000004040c7825 */ /* 0x004fc800078e020c */
[C---:B---3--:R-:W-:Y:S01]  /*51b70*/  IMAD.WIDE R10, R4.reuse, 0x4, R10 ;  /* 0x00000004040a7825 */ /* 0x048fe200078e020a */
[----:B-1----:R-:W-:Y:S01]  /*51b80*/  IADD3 R5, R5, -0x21a, RZ ;  /* 0xfffffde605057810 */ /* 0x002fe20007ffe0ff */
[----:B------:R-:W1:Y:S02]  /*51b90*/  LDC R20, c[0x0][0x230] ;  /* 0x00008c00ff147b82 */ /* 0x000e640000000800 */
[----:B------:R-:W-:-:S04]  /*51ba0*/  IMAD.WIDE R18, R4, 0x4, R16 ;  /* 0x0000000404127825 */ /* 0x000fc800078e0210 */
[C---:B------:R-:W-:Y:S01]  /*51bb0*/  IMAD.WIDE R16, R4.reuse, 0x4, R8 ;  /* 0x0000000404107825 */ /* 0x040fe200078e0208 */
[----:B------:R-:W-:Y:S03]  /*51bc0*/  STL.64 [R1+0x2390], R18 ;  /* 0x0023901201007387 */ /* 0x000fe60000100a00 */
[C---:B------:R-:W-:Y:S01]  /*51bd0*/  IMAD.WIDE R8, R4.reuse, 0x4, R240 ;  /* 0x0000000404087825 */ /* 0x040fe200078e02f0 */
[----:B------:R2:W-:Y:S04]  /*51be0*/  STL.64 [R1+0x2398], R12 ;  /* 0x0023980c01007387 */ /* 0x0005e80000100a00 */
[----:B------:R-:W-:Y:S04]  /*51bf0*/  LDGSTS.E [R248+0x3c008], desc[UR60][R18.64], !P2 ;  /* 0x3c00800012f87fae */ /* 0x000fe8000d12187c */
[----:B------:R-:W-:Y:S04]  /*51c00*/  LDGSTS.E [R247+0x3000c], desc[UR60][R12.64], !P0 ;  /* 0x3000c0000cf77fae */ /* 0x000fe8000c12187c */
[----:B------:R3:W-:Y:S04]  /*51c10*/  STL.64 [R1+0x23a0], R16 ;  /* 0x0023a01001007387 */ /* 0x0007e80000100a00 */
[----:B------:R4:W-:Y:S04]  /*51c20*/  LDGSTS.E [R246+0x3400c], desc[UR60][R16.64], !P0 ;  /* 0x3400c00010f67fae */ /* 0x0009e8000c12187c */
[----:B--2---:R-:W2:Y:S04]  /*51c30*/  LDL.LU.64 R12, [R1+0x48] ;  /* 0x00004800010c7983 */ /* 0x004ea80000300a00 */
[----:B------:R1:W-:Y:S04]  /*51c40*/  STL.64 [R1+0x23a8], R8 ;  /* 0x0023a80801007387 */ /* 0x0003e80000100a00 */
[----:B------:R-:W2:Y:S04]  /*51c50*/  LDL.LU.64 R240, [R1+0x860] ;  /* 0x0008600001f07983 */ /* 0x000ea80000300a00 */
[----:B------:R-:W2:Y:S04]  /*51c60*/  LDL.LU.64 R18, [R1+0x40] ;  /* 0x0000400001127983 */ /* 0x000ea80000300a00 */
[----:B---3--:R-:W3:Y:S01]  /*51c70*/  LDL.LU.64 R16, [R1+0x38] ;  /* 0x0000380001107983 */ /* 0x008ee20000300a00 */
[----:B----4-:R-:W-:-:S03]  /*51c80*/  IMAD.WIDE R246, R4, 0x4, R22 ;  /* 0x0000000404f67825 */ /* 0x010fc600078e0216 */
[----:B------:R1:W-:Y:S01]  /*51c90*/  LDGSTS.E [R245+0x3800c], desc[UR60][R8.64], !P0 ;  /* 0x3800c00008f57fae */ /* 0x0003e2000c12187c */
[C---:B------:R-:W-:Y:S01]  /*51ca0*/  IMAD.WIDE R22, R4.reuse, 0x4, R242 ;  /* 0x0000000404167825 */ /* 0x040fe200078e02f2 */
[----:B------:R-:W-:Y:S02]  /*51cb0*/  ISETP.GE.U32.AND P2, PT, R249, 0x7ffffd68, PT ;  /* 0x7ffffd68f900780c */ /* 0x000fe40003f46070 */
[----:B------:R4:W-:Y:S01]  /*51cc0*/  STL.64 [R1+0x23b0], R10 ;  /* 0x0023b00a01007387 */ /* 0x0009e20000100a00 */
[----:B------:R-:W-:-:S03]  /*51cd0*/  IMAD.WIDE R248, R4, 0x4, R14 ;  /* 0x0000000404f87825 */ /* 0x000fc600078e020e */
[----:B------:R-:W3:Y:S01]  /*51ce0*/  LDL.LU.64 R14, [R1+0x30] ;  /* 0x00003000010e7983 */ /* 0x000ee20000300a00 */
[----:B-1----:R-:W-:-:S03]  /*51cf0*/  VIADD R8, R250, 0x100000 ;  /* 0x00100000fa087836 */ /* 0x002fc60000000000 */
[----:B------:R1:W-:Y:S04]  /*51d00*/  STL.64 [R1+0xe00], R22 ;  /* 0x000e001601007387 */ /* 0x0003e80000100a00 */
[----:B------:R-:W-:Y:S04]  /*51d10*/  LDGSTS.E [R8+0x3c00c], desc[UR60][R10.64], !P0 ;  /* 0x3c00c0000a087fae */ /* 0x000fe8000c12187c */
[----:B----4-:R-:W4:Y:S04]  /*51d20*/  LDL.LU.64 R10, [R1+0x28] ;  /* 0x00002800010a7983 */ /* 0x010f280000300a00 */
[----:B------:R-:W4:Y:S04]  /*51d30*/  LDL.LU.64 R8, [R1+0x20] ;  /* 0x0000200001087983 */ /* 0x000f280000300a00 */
[----:B------:R-:W4:Y:S01]  /*51d40*/  LDL.LU.64 R242, [R1+0x18] ;  /* 0x0000180001f27983 */ /* 0x000f220000300a00 */
[C---:B------:R-:W-:Y:S01]  /*51d50*/  IADD3 R7, R251.reuse, 0x100000, RZ ;  /* 0x00100000fb077810 */ /* 0x040fe20007ffe0ff */
[----:B------:R-:W-:Y:S01]  /*51d60*/  VIADD R250, R251, 0x100000 ;  /* 0x00100000fbfa7836 */ /* 0x000fe20000000000 */
[----:B------:R-:W-:Y:S01]  /*51d70*/  ISETP.GE.U32.AND P0, PT, R5, 0x7ffffd67, PT ;  /* 0x7ffffd670500780c */ /* 0x000fe20003f06070 */
[C---:B------:R-:W-:Y:S01]  /*51d80*/  VIADD R245, R251.reuse, 0x100000 ;  /* 0x00100000fbf57836 */ /* 0x040fe20000000000 */
[----:B------:R-:W4:Y:S01]  /*51d90*/  LDC R5, c[0x0][0x230] ;  /* 0x00008c00ff057b82 */ /* 0x000f220000000800 */
[----:B------:R1:W-:Y:S01]  /*51da0*/  LDGSTS.E [R7], desc[UR60][R246.64], !P2 ;  /* 0x00000000f6077fae */ /* 0x0003e2000d12187c */
[----:B------:R-:W-:-:S03]  /*51db0*/  VIADD R157, R251, 0x100000 ;  /* 0x00100000fb9d7836 */ /* 0x000fc60000000000 */
[----:B------:R-:W-:Y:S04]  /*51dc0*/  LDGSTS.E [R250+0x4000], desc[UR60][R248.64], !P2 ;  /* 0x04000000f8fa7fae */ /* 0x000fe8000d12187c */
[----:B------:R2:W-:Y:S01]  /*51dd0*/  LDGSTS.E [R245+0x8000], desc[UR60][R22.64], !P2 ;  /* 0x0800000016f57fae */ /* 0x0005e2000d12187c */
[----:B------:R-:W-:Y:S01]  /*51de0*/  VIADD R155, R20, 0xfffffde5 ;  /* 0xfffffde5149b7836 */ /* 0x000fe20000000000 */
[----:B-1----:R-:W1:Y:S01]  /*51df0*/  LDC R7, c[0x0][0x230] ;  /* 0x00008c00ff077b82 */ /* 0x002e620000000800 */
[C---:B--2---:R-:W-:Y:S02]  /*51e00*/  IMAD.WIDE R28, R4.reuse, 0x4, R12 ;  /* 0x00000004041c7825 */ /* 0x044fe400078e020c */
[----:B------:R-:W2:Y:S04]  /*51e10*/  LDL.LU.64 R12, [R1+0x10] ;  /* 0x00001000010c7983 */ /* 0x000ea80000300a00 */
[----:B------:R-:W-:Y:S01]  /*51e20*/  LDGSTS.E [R157+0xc000], desc[UR60][R28.64], !P2 ;  /* 0x0c0000001c9d7fae */ /* 0x000fe2000d12187c */
[----:B------:R-:W-:-:S03]  /*51e30*/  IMAD.WIDE R22, R4, 0x4, R240 ;  /* 0x0000000404167825 */ /* 0x000fc600078e02f0 */
[----:B------:R-:W2:Y:S01]  /*51e40*/  LDL.LU.64 R240, [R1+0x8] ;  /* 0x0000080001f07983 */ /* 0x000ea20000300a00 */
[----:B------:R-:W-:-:S04]  /*51e50*/  IMAD.WIDE R18, R4, 0x4, R18 ;  /* 0x0000000404127825 */ /* 0x000fc800078e0212 */
[----:B---3--:R-:W-:Y:S01]  /*51e60*/  IMAD.WIDE R16, R4, 0x4, R16 ;  /* 0x0000000404107825 */ /* 0x008fe200078e0210 */
[----:B------:R-:W-:-:S05]  /*51e70*/  IADD3 R4, R251, 0x100000, RZ ;  /* 0x00100000fb047810 */ /* 0x000fca0007ffe0ff */
[----:B------:R3:W-:Y:S01]  /*51e80*/  LDGSTS.E [R4+0x4], desc[UR60][R22.64], !P0 ;  /* 0x0000400016047fae */ /* 0x0007e2000c12187c */
[----:B------:R-:W-:Y:S01]  /*51e90*/  ISETP.GE.U32.AND P2, PT, R155, 0x7ffffd66, PT ;  /* 0x7ffffd669b00780c */ /* 0x000fe20003f46070 */
[----:B---3--:R-:W3:Y:S02]  /*51ea0*/  LDC R4, c[0x0][0x238] ;  /* 0x00008e00ff047b82 */ /* 0x008ee40000000800 */
[----:B------:R1:W-:Y:S04]  /*51eb0*/  STL.64 [R1+0xe08], R28 ;  /* 0x000e081c01007387 */ /* 0x0003e80000100a00 */
[----:B------:R-:W2:Y:S04]  /*51ec0*/  LDL.LU.64 R20, [R1] ;  /* 0x0000000001147983 */ /* 0x000ea80000300a00 */
[----:B------:R4:W-:Y:S01]  /*51ed0*/  STL.64 [R1+0xe10], R22 ;  /* 0x000e101601007387 */ /* 0x0009e20000100a00 */
[----:B------:R-:W-:-:S03]  /*51ee0*/  VIADD R155, R251, 0x100000 ;  /* 0x00100000fb9b7836 */ /* 0x000fc60000000000 */
[----:B-1----:R-:W2:Y:S04]  /*51ef0*/  LDL.LU.64 R28, [R1+0x2d58] ;  /* 0x002d5800011c7983 */ /* 0x002ea80000300a00 */
[----:B------:R-:W5:Y:S04]  /*51f00*/  LDL.LU R157, [R1+0x2d50] ;  /* 0x002d5000019d7983 */ /* 0x000f680000300800 */
[----:B----4-:R-:W4:Y:S01]  /*51f10*/  LDL.LU.64 R22, [R1+0x2d48] ;  /* 0x002d480001167983 */ /* 0x010f220000300a00 */
[----:B---3--:R-:W-:-:S03]  /*51f20*/  IMAD.SHL.U32 R4, R4, 0x80, RZ ;  /* 0x0000008004047824 */ /* 0x008fc600078e00ff */
[----:B------:R1:W-:Y:S01]  /*51f30*/  STL.64 [R1+0xe18], R18 ;  /* 0x000e181201007387 */ /* 0x0003e20000100a00 */
[----:B------:R-:W-:-:S03]  /*51f40*/  IMAD.WIDE R14, R4, 0x4, R14 ;  /* 0x00000004040e7825 */ /* 0x000fc600078e020e */
[----:B------:R3:W-:Y:S01]  /*51f50*/  STL.64 [R1+0xe20], R16 ;  /* 0x000e201001007387 */ /* 0x0007e20000100a00 */
[----:B------:R-:W-:-:S03]  /*51f60*/  IMAD.WIDE R10, R4, 0x4, R10 ;  /* 0x00000004040a7825 */ /* 0x000fc600078e020a */
[----:B------:R-:W-:Y:S01]  /*51f70*/  LDGSTS.E [R250+0x4004], desc[UR60][R18.64], !P0 ;  /* 0x0400400012fa7fae */ /* 0x000fe2000c12187c */
[----:B------:R-:W-:-:S03]  /*51f80*/  IMAD.WIDE R8, R4, 0x4, R8 ;  /* 0x0000000404087825 */ /* 0x000fc600078e0208 */
[----:B------:R-:W-:Y:S01]  /*51f90*/  LDGSTS.E [R245+0x8004], desc[UR60][R16.64], !P0 ;  /* 0x0800400010f57fae */ /* 0x000fe2000c12187c */
[----:B------:R-:W-:Y:S01]  /*51fa0*/  IMAD.WIDE R242, R4, 0x4, R242 ;  /* 0x0000000404f27825 */ /* 0x000fe200078e02f2 */
[----:B------:R-:W-:Y:S02]  /*51fb0*/  IADD3 R4, R251, 0x100000, RZ ;  /* 0x00100000fb047810 */ /* 0x000fe40007ffe0ff */
[----:B------:R-:W-:Y:S04]  /*51fc0*/  LDGSTS.E [R155+0xc004], desc[UR60][R14.64], !P0 ;  /* 0x0c0040000e9b7fae */ /* 0x000fe8000c12187c */
[----:B-1----:R-:W4:Y:S04]  /*51fd0*/  LDL.LU.64 R18, [R1+0x2d40] ;  /* 0x002d400001127983 */ /* 0x002f280000300a00 */
[----:B---3--:R-:W3:Y:S04]  /*51fe0*/  LDL.LU.64 R16, [R1+0x2d38] ;  /* 0x002d380001107983 */ /* 0x008ee80000300a00 */
[----:B------:R1:W-:Y:S04]  /*51ff0*/  STL.64 [R1+0xe28], R14 ;  /* 0x000e280e01007387 */ /* 0x0003e80000100a00 */
[----:B------:R1:W-:Y:S04]  /*52000*/  STL.64 [R1+0xe30], R10 ;  /* 0x000e300a01007387 */ /* 0x0003e80000100a00 */
[----:B------:R1:W-:Y:S04]  /*52010*/  LDGSTS.E [R4+0x8], desc[UR60][R10.64], !P2 ;  /* 0x000080000a047fae */ /* 0x0003e8000d12187c */
[----:B-1----:R-:W4:Y:S04]  /*52020*/  LDL.LU.64 R14, [R1+0x2d30] ;  /* 0x002d3000010e7983 */ /* 0x002f280000300a00 */
[----:B------:R-:W5:Y:S04]  /*52030*/  LDL.LU R155, [R1+0x2d28] ;  /* 0x002d2800019b7983 */ /* 0x000f680000300800 */
[----:B------:R1:W-:Y:S01]  /*52040*/  STL.64 [R1+0xe38], R8 ;  /* 0x000e380801007387 */ /* 0x0003e20000100a00 */
[----:B------:R-:W1:Y:S03]  /*52050*/  LDC R4, c[0x0][0x238] ;  /* 0x00008e00ff047b82 */ /* 0x000e660000000800 */
[----:B------:R-:W3:Y:S04]  /*52060*/  LDL.LU.64 R10, [R1+0x2d20] ;  /* 0x002d2000010a7983 */ /* 0x000ee80000300a00 */
[----:B------:R1:W-:Y:S04]  /*52070*/  STL.64 [R1+0xe40], R242 ;  /* 0x000e40f201007387 */ /* 0x0003e80000100a00 */
[----:B------:R-:W-:Y:S04]  /*52080*/  LDGSTS.E [R250+0x4008], desc[UR60][R8.64], !P2 ;  /* 0x0400800008fa7fae */ /* 0x000fe8000d12187c */
[----:B------:R2:W-:Y:S04]  /*52090*/  LDGSTS.E [R245+0x8008], desc[UR60][R242.64], !P2 ;  /* 0x08008000f2f57fae */ /* 0x0005e8000d12187c */
[----:B-1----:R-:W4:Y:S04]  /*520a0*/  LDL.LU.64 R8, [R1+0x2d18] ;  /* 0x002d180001087983 */ /* 0x002f280000300a00 */
[----:B------:R-:W3:Y:S01]  /*520b0*/  LDL.LU.64 R242, [R1+0x2d10] ;  /* 0x002d100001f27983 */ /* 0x000ee20000300a00 */
[----:B------:R-:W-:-:S02]  /*520c0*/  VIADD R7, R7, 0xfffffde4 ;  /* 0xfffffde407077836 */ /* 0x000fc40000000000 */
[----:B------:R-:W-:-:S03]  /*520d0*/  IMAD.SHL.U32 R4, R4, 0x80, RZ ;  /* 0x0000008004047824 */ /* 0x000fc600078e00ff */
[----:B------:R-:W-:Y:S01]  /*520e0*/  ISETP.GE.U32.AND P0, PT, R7, 0x7ffffd65, PT ;  /* 0x7ffffd650700780c */ /* 0x000fe20003f06070 */
[----:B------:R-:W-:Y:S02]  /*520f0*/  VIADD R7, R251, 0x100000 ;  /* 0x00100000fb077836 */ /* 0x000fe40000000000 */
[----:B--2---:R-:W-:-:S04]  /*52100*/  IMAD.WIDE R12, R4, 0x4, R12 ;  /* 0x00000004040c7825 */ /* 0x004fc800078e020c */
[C---:B------:R-:W-:Y:S01]  /*52110*/  IMAD.WIDE R240, R4.reuse, 0x4, R240 ;  /* 0x0000000404f07825 */ /* 0x040fe200078e02f0 */
[----:B------:R1:W-:Y:S04]  /*52120*/  STL.64 [R1+0xe48], R12 ;  /* 0x000e480c01007387 */ /* 0x0003e80000100a00 */
[----:B------:R2:W-:Y:S04]  /*52130*/  STL.64 [R1+0xe50], R240 ;  /* 0x000e50f001007387 */ /* 0x0005e80000100a00 */
[----:B------:R-:W-:Y:S04]  /*52140*/  LDGSTS.E [R7+0xc008], desc[UR60][R12.64], !P2 ;  /* 0x0c0080000c077fae */ /* 0x000fe8000d12187c */
[----:B-1----:R-:W4:Y:S04]  /*52150*/  LDL.LU.64 R12, [R1+0x2d08] ;  /* 0x002d0800010c7983 */ /* 0x002f280000300a00 */
[----:B------:R-:W5:Y:S01]  /*52160*/  LDL.LU R7, [R1+0x2d00] ;  /* 0x002d000001077983 */ /* 0x000f620000300800 */
[----:B------:R-:W-:-:S04]  /*52170*/  IMAD.WIDE R20, R4, 0x4, R20 ;  /* 0x0000000404147825 */ /* 0x000fc800078e0214 */
[----:B---3--:R-:W-:-:S04]  /*52180*/  IMAD.WIDE R242, R4, 0x4, R242 ;  /* 0x0000000404f27825 */ /* 0x008fc800078e02f2 */
[----:B------:R-:W-:-:S05]  /*52190*/  VIADD R4, R251, 0x100000 ;  /* 0x00100000fb047836 */ /* 0x000fca0000000000 */
[----:B------:R1:W-:Y:S01]  /*521a0*/  LDGSTS.E [R4+0xc], desc[UR60][R240.64], !P0 ;  /* 0x0000c000f0047fae */ /* 0x0003e2000c12187c */
[----:B------:R-:W-:-:S03]  /*521b0*/  IADD3 R5, R5, -0x239, RZ ;  /* 0xfffffdc705057810 */ /* 0x000fc60007ffe0ff */
[----:B------:R4:W-:Y:S04]  /*521c0*/  LDGSTS.E [R250+0x400c], desc[UR60][R20.64], !P0 ;  /* 0x0400c00014fa7fae */ /* 0x0009e8000c12187c */
[----:B--2---:R-:W2:Y:S01]  /*521d0*/  LDL.LU.64 R240, [R1+0x2cf8] ;  /* 0x002cf80001f07983 */ /* 0x004ea20000300a00 */
[----:B-1----:R-:W1:Y:S01]  /*521e0*/  LDC R4, c[0x0][0x238] ;  /* 0x00008e00ff047b82 */ /* 0x002e620000000800 */
[----:B------:R-:W-:Y:S02]  /*521f0*/  ISETP.GE.U32.AND P2, PT, R5, 0x7ffffd48, PT ;  /* 0x7ffffd480500780c */ /* 0x000fe40003f46070 */
[----:B------:R4:W-:Y:S01]  /*52200*/  STL.64 [R1+0xe58], R20 ;  /* 0x000e581401007387 */ /* 0x0009e20000100a00 */
[----:B------:R-:W-:-:S03]  /*52210*/  VIADD R5, R251, 0x100000 ;  /* 0x00100000fb057836 */ /* 0x000fc60000000000 */
[----:B------:R-:W-:Y:S01]  /*52220*/  LDGSTS.E [R245+0x800c], desc[UR60][R242.64], !P0 ;  /* 0x0800c000f2f57fae */ /* 0x000fe2000c12187c */
[----:B-1----:R-:W-:-:S05]  /*52230*/  SHF.L.U32 R4, R4, 0x7, RZ ;  /* 0x0000000704047819 */ /* 0x002fca00000006ff */
[----:B----4-:R-:W-:-:S04]  /*52240*/  IMAD.WIDE R20, R4, 0x4, R12 ;  /* 0x0000000404147825 */ /* 0x010fc800078e020c */
[C---:B------:R-:W-:Y:S01]  /*52250*/  IMAD.WIDE R12, R4.reuse, 0x4, R8 ;  /* 0x00000004040c7825 */ /* 0x040fe200078e0208 */
[----:B------:R1:W-:Y:S01]  /*52260*/  STL.64 [R1+0x1118], R20 ;  /* 0x0011181401007387 */ /* 0x0003e20000100a00 */
[----:B------:R-:W3:Y:S02]  /*52270*/  LDC R8, c[0x0][0x230] ;  /* 0x00008c00ff087b82 */ /* 0x000ee40000000800 */
[----:B------:R-:W-:Y:S01]  /*52280*/  VIADD R9, R251, 0x100000 ;  /* 0x00100000fb097836 */ /* 0x000fe20000000000 */
[----:B------:R4:W-:Y:S01]  /*52290*/  STL.64 [R1+0x1120], R12 ;  /* 0x0011200c01007387 */ /* 0x0009e20000100a00 */
[----:B--2---:R-:W-:-:S05]  /*522a0*/  IMAD.WIDE R240, R4, 0x4, R240 ;  /* 0x0000000404f07825 */ /* 0x004fca00078e02f0 */
[----:B------:R2:W-:Y:S04]  /*522b0*/  LDGSTS.E [R5+0xc00c], desc[UR60][R240.64], !P0 ;  /* 0x0c00c000f0057fae */ /* 0x0005e8000c12187c */
[----:B------:R-:W-:Y:S04]  /*522c0*/  LDGSTS.E [R9+0x10000], desc[UR60][R20.64], !P2 ;  /* 0x1000000014097fae */ /* 0x000fe8000d12187c */
[----:B------:R4:W-:Y:S01]  /*522d0*/  LDGSTS.E [R250+0x14000], desc[UR60][R12.64], !P2 ;  /* 0x140000000cfa7fae */ /* 0x0009e2000d12187c */
[----:B---3--:R-:W-:Y:S02]  /*522e0*/  VIADD R8, R8, 0xfffffdc6 ;  /* 0xfffffdc608087836 */ /* 0x008fe40000000000 */
[----:B------:R-:W-:Y:S01]  /*522f0*/  IMAD.WIDE R10, R4, 0x4, R10 ;  /* 0x00000004040a7825 */ /* 0x000fe200078e020a */
[----:B------:R-:W-:Y:S01]  /*52300*/  UIADD3 UR5, UR4, -0x280, URZ ;  /* 0xfffffd8004057890 */ /* 0x000fe2000fffe03f */
[----:B--2---:R-:W2:Y:S01]  /*52310*/  LDC R5, c[0x0][0x23c] ;  /* 0x00008f00ff057b82 */ /* 0x004ea20000000800 */
[----:B-1----:R-:W3:Y:S07]  /*52320*/  LDL.LU.64 R20, [R1+0x2cf0] ;  /* 0x002cf00001147983 */ /* 0x002eee0000300a00 */
[----:B----4-:R-:W1:Y:S01]  /*52330*/  LDC R12, c[0x0][0x230] ;  /* 0x00008c00ff0c7b82 */ /* 0x010e620000000800 */
[----:B------:R-:W-:-:S07]  /*52340*/  ISETP.GE.U32.AND P0, PT, R8, 0x7ffffd47, PT ;  /* 0x7ffffd470800780c */ /* 0x000fce0003f06070 */
[----:B------:R-:W4:Y:S01]  /*52350*/  LDC R13, c[0x0][0x230] ;  /* 0x00008c00ff0d7b82 */ /* 0x000f220000000800 */
[----:B------:R2:W-:Y:S04]  /*52360*/  STL.64 [R1+0x1130], R10 ;  /* 0x0011300a01007387 */ /* 0x0005e80000100a00 */
[----:B------:R2:W-:Y:S01]  /*52370*/  LDGSTS.E [R245+0x18000], desc[UR60][R10.64], !P2 ;  /* 0x180000000af57fae */ /* 0x0005e2000d12187c */
[----:B------:R-:W-:-:S04]  /*52380*/  IMAD.WIDE R14, R4, 0x4, R14 ;  /* 0x00000004040e7825 */ /* 0x000fc800078e020e */
[----:B------:R-:W-:Y:S01]  /*52390*/  IMAD.WIDE R16, R4, 0x4, R16 ;  /* 0x0000000404107825 */ /* 0x000fe200078e0210 */
[----:B--2---:R-:W-:-:S03]  /*523a0*/  IADD3 R11, R251, 0x100000, RZ ;  /* 0x00100000fb0b7810 */ /* 0x004fc60007ffe0ff */
[C---:B------:R-:W-:Y:S01]  /*523b0*/  VIADD R10, R251.reuse, 0x100000 ;  /* 0x00100000fb0a7836 */ /* 0x040fe20000000000 */
[----:B------:R-:W2:Y:S01]  /*523c0*/  LDC R245, c[0x0][0x230] ;  /* 0x00008c00fff57b82 */ /* 0x000ea20000000800 */
[----:B------:R-:W-:Y:S02]  /*523d0*/  VIADD R8, R251, 0x100000 ;  /* 0x00100000fb087836 */ /* 0x000fe40000000000 */
[----:B------:R-:W-:-:S04]  /*523e0*/  IMAD.WIDE R18, R4, 0x4, R18 ;  /* 0x0000000404127825 */ /* 0x000fc800078e0212 */
[----:B-1----:R-:W-:Y:S02]  /*523f0*/  VIADD R12, R12, 0xfffffdc5 ;  /* 0xfffffdc50c0c7836 */ /* 0x002fe40000000000 */
        /* <DEDUP_REMOVED lines=11> */
[----:B---3--:R-:W-:-:S05]  /*524b0*/  IMAD.WIDE R20, R4, 0x4, R20 ;  /* 0x0000000404147825 */ /* 0x008fca00078e0214 */
[----:B------:R1:W-:Y:S04]  /*524c0*/  STL.64 [R1+0x1138], R20 ;  /* 0x0011381401007387 */ /* 0x0003e80000100a00 */
[----:B------:R1:W-:Y:S04]  /*524d0*/  LDGSTS.E [R11+0x1c000], desc[UR60][R20.64], !P2 ;  /* 0x1c000000140b7fae */ /* 0x0003e8000d12187c */
[----:B------:R-:W-:Y:S04]  /*524e0*/  LDGSTS.E [R10+0x10004], desc[UR60][R14.64], !P0 ;  /* 0x100040000e0a7fae */ /* 0x000fe8000c12187c */
[----:B------:R-:W-:Y:S01]  /*524f0*/  LDGSTS.E [R9+0x14004], desc[UR60][R16.64], !P0 ;  /* 0x1400400010097fae */ /* 0x000fe2000c12187c */
[----:B-1----:R-:W-:-:S03]  /*52500*/  IMAD.WIDE R20, R4, 0x4, R22 ;  /* 0x0000000404147825 */ /* 0x002fc600078e0216 */
[----:B------:R-:W-:Y:S01]  /*52510*/  LDGSTS.E [R8+0x18004], desc[UR60][R18.64], !P0 ;  /* 0x1800400012087fae */ /* 0x000fe2000c12187c */
[----:B------:R-:W-:-:S03]  /*52520*/  ISETP.GE.U32.AND P2, PT, R12, 0x7ffffd46, PT ;  /* 0x7ffffd460c00780c */ /* 0x000fc60003f46070 */
[----:B------:R4:W-:Y:S04]  /*52530*/  LDGSTS.E [R11+0x1c004], desc[UR60][R20.64], !P0 ;  /* 0x1c004000140b7fae */ /* 0x0009e8000c12187c */
[----:B------:R1:W-:Y:S01]  /*52540*/  STL.64 [R1+0x1140], R14 ;  /* 0x0011400e01007387 */ /* 0x0003e20000100a00 */
[----:B----4-:R-:W-:Y:S02]  /*52550*/  IADD3 R11, R13, -0x23c, RZ ;  /* 0xfffffdc40d0b7810 */ /* 0x010fe40007ffe0ff */
[----:B------:R-:W3:Y:S01]  /*52560*/  LDC R13, c[0x0][0x230] ;  /* 0x00008c00ff0d7b82 */ /* 0x000ee20000000800 */
[----:B------:R4:W-:Y:S01]  /*52570*/  STL.64 [R1+0x1148], R16 ;  /* 0x0011481001007387 */ /* 0x0009e20000100a00 */
[----:B------:R-:W-:-:S03]  /*52580*/  ISETP.GE.U32.AND P0, PT, R11, 0x7ffffd45, PT ;  /* 0x7ffffd450b00780c */ /* 0x000fc60003f06070 */
[----:B------:R2:W-:Y:S01]  /*52590*/  STL.64 [R1+0x1158], R18 ;  /* 0x0011581201007387 */ /* 0x0005e20000100a00 */
[C---:B-1----:R-:W-:Y:S02]  /*525a0*/  IMAD.WIDE R14, R4.reuse, 0x4, R26 ;  /* 0x00000004040e7825 */ /* 0x042fe400078e021a */
[----:B------:R-:W1:Y:S01]  /*525b0*/  LDC R27, c[0x0][0x230] ;  /* 0x00008c00ff1b7b82 */ /* 0x000e620000000800 */
[----:B------:R2:W-:Y:S01]  /*525c0*/  STL.64 [R1+0x1160], R20 ;  /* 0x0011601401007387 */ /* 0x0005e20000100a00 */
[----:B------:R-:W-:Y:S02]  /*525d0*/  VIADD R11, R251, 0x100000 ;  /* 0x00100000fb0b7836 */ /* 0x000fe40000000000 */
[----:B----4-:R-:W-:-:S04]  /*525e0*/  IMAD.WIDE R16, R4, 0x4, R24 ;  /* 0x0000000404107825 */ /* 0x010fc800078e0218 */
[C---:B--2---:R-:W-:Y:S02]  /*525f0*/  IMAD.WIDE R18, R4.reuse, 0x4, R28 ;  /* 0x0000000404127825 */ /* 0x044fe400078e021c */
[----:B------:R-:W2:Y:S02]  /*52600*/  LDC R28, c[0x0][0x230] ;  /* 0x00008c00ff1c7b82 */ /* 0x000ea40000000800 */
[C---:B------:R-:W-:Y:S01]  /*52610*/  IMAD.WIDE R22, R4.reuse, 0x4, R36 ;  /* 0x0000000404167825 */ /* 0x040fe200078e0224 */
[----:B------:R4:W-:Y:S03]  /*52620*/  STL.64 [R1+0x1198], R18 ;  /* 0x0011981201007387 */ /* 0x0009e60000100a00 */
[C---:B------:R-:W-:Y:S01]  /*52630*/  IMAD.WIDE R20, R4.reuse, 0x4, R30 ;  /* 0x0000000404147825 */ /* 0x040fe200078e021e */
[----:B------:R4:W-:Y:S01]  /*52640*/  LDGSTS.E [R10+0x10008], desc[UR60][R18.64], !P2 ;  /* 0x10008000120a7fae */ /* 0x0009e2000d12187c */
[----:B------:R-:W2:Y:S03]  /*52650*/  LDC R29, c[0x0][0x230] ;  /* 0x00008c00ff1d7b82 */ /* 0x000ea60000000800 */
[----:B------:R3:W-:Y:S04]  /*52660*/  STL.64 [R1+0x11c0], R16 ;  /* 0x0011c01001007387 */ /* 0x0007e80000100a00 */
[----:B------:R3:W-:Y:S04]  /*52670*/  LDGSTS.E [R9+0x14008], desc[UR60][R16.64], !P2 ;  /* 0x1400800010097fae */ /* 0x0007e8000d12187c */
[----:B------:R1:W-:Y:S01]  /*52680*/  STL.64 [R1+0x11d8], R14 ;  /* 0x0011d80e01007387 */ /* 0x0003e20000100a00 */
[----:B----4-:R-:W-:-:S04]  /*52690*/  IMAD.WIDE R18, R4, 0x4, R32 ;  /* 0x0000000404127825 */ /* 0x010fc800078e0220 */
[----:B------:R-:W-:Y:S01]  /*526a0*/  VIADD R12, R245, 0xfffffda7 ;  /* 0xfffffda7f50c7836 */ /* 0x000fe20000000000 */
[----:B------:R1:W-:Y:S01]  /*526b0*/  LDGSTS.E [R8+0x18008], desc[UR60][R14.64], !P2 ;  /* 0x180080000e087fae */ /* 0x0003e2000d12187c */
[----:B------:R-:W-:Y:S01]  /*526c0*/  IADD3 R24, R252, 0x100000, RZ ;  /* 0x00100000fc187810 */ /* 0x000fe20007ffe0ff */
[C---:B---3--:R-:W-:Y:S01]  /*526d0*/  IMAD.WIDE R16, R4.reuse, 0x4, R34 ;  /* 0x0000000404107825 */ /* 0x048fe200078e0222 */
[----:B------:R-:W3:Y:S01]  /*526e0*/  LDC R32, c[0x0][0x230] ;  /* 0x00008c00ff207b82 */ /* 0x000ee20000000800 */
[----:B------:R4:W-:Y:S04]  /*526f0*/  STL.64 [R1+0x11e8], R22 ;  /* 0x0011e81601007387 */ /* 0x0009e80000100a00 */
[----:B------:R4:W-:Y:S04]  /*52700*/  LDGSTS.E [R11+0x1c008], desc[UR60][R22.64], !P2 ;  /* 0x1c008000160b7fae */ /* 0x0009e8000d12187c */
[----:B------:R-:W-:Y:S01]  /*52710*/  LDGSTS.E [R10+0x1000c], desc[UR60][R20.64], !P0 ;  /* 0x1000c000140a7fae */ /* 0x000fe2000c12187c */
[----:B-1----:R-:W1:Y:S03]  /*52720*/  LDC R15, c[0x0][0x230] ;  /* 0x00008c00ff0f7b82 */ /* 0x002e660000000800 */
[----:B------:R-:W-:Y:S01]  /*52730*/  LDGSTS.E [R9+0x1400c], desc[UR60][R18.64], !P0 ;  /* 0x1400c00012097fae */ /* 0x000fe2000c12187c */
[----:B----4-:R-:W-:-:S03]  /*52740*/  IMAD.WIDE R22, R4, 0x4, R38 ;  /* 0x0000000404167825 */ /* 0x010fc600078e0226 */
[----:B------:R-:W-:Y:S01]  /*52750*/  LDGSTS.E [R8+0x1800c], desc[UR60][R16.64], !P0 ;  /* 0x1800c00010087fae */ /* 0x000fe2000c12187c */
[----:B------:R-:W-:Y:S01]  /*52760*/  ISETP.GE.U32.AND P2, PT, R12, 0x7ffffd28, PT ;  /* 0x7ffffd280c00780c */ /* 0x000fe20003f46070 */
[----:B------:R-:W4:Y:S02]  /*52770*/  LDC R14, c[0x0][0x230] ;  /* 0x00008c00ff0e7b82 */ /* 0x000f240000000800 */
[----:B------:R2:W-:Y:S02]  /*52780*/  LDGSTS.E [R11+0x1c00c], desc[UR60][R22.64], !P0 ;  /* 0x1c00c000160b7fae */ /* 0x0005e4000c12187c */
[----:B--2---:R-:W-:-:S04]  /*52790*/  IADD3 R11, R13, -0x25a, RZ ;  /* 0xfffffda60d0b7810 */ /* 0x004fc80007ffe0ff */
[----:B------:R-:W2:Y:S01]  /*527a0*/  LDC R13, c[0x0][0x230] ;  /* 0x00008c00ff0d7b82 */ /* 0x000ea20000000800 */
[----:B------:R3:W-:Y:S01]  /*527b0*/  STL.64 [R1+0x1208], R20 ;  /* 0x0012081401007387 */ /* 0x0007e20000100a00 */
[----:B------:R-:W-:-:S03]  /*527c0*/  ISETP.GE.U32.AND P0, PT, R11, 0x7ffffd27, PT ;  /* 0x7ffffd270b00780c */ /* 0x000fc60003f06070 */
[----:B------:R1:W-:Y:S01]  /*527d0*/  STL.64 [R1+0x1218], R18 ;  /* 0x0012181201007387 */ /* 0x0003e20000100a00 */
[----:B------:R-:W-:-:S03]  /*527e0*/  VIADD R11, R251, 0x100000 ;  /* 0x00100000fb0b7836 */ /* 0x000fc60000000000 */
[----:B------:R1:W-:Y:S01]  /*527f0*/  STL.64 [R1+0x1230], R16 ;  /* 0x0012301001007387 */ /* 0x0003e20000100a00 */
[----:B---3--:R-:W-:-:S03]  /*52800*/  IMAD.WIDE R20, R4, 0x4, R44 ;  /* 0x0000000404147825 */ /* 0x008fc600078e022c */
[----:B------:R3:W-:Y:S01]  /*52810*/  STL.64 [R1+0x1238], R22 ;  /* 0x0012381601007387 */ /* 0x0007e20000100a00 */
[----:B-1----:R-:W-:-:S03]  /*52820*/  IMAD.WIDE R18, R4, 0x4, R40 ;  /* 0x0000000404127825 */ /* 0x002fc600078e0228 */
[----:B------:R1:W-:Y:S01]  /*52830*/  STL.64 [R1+0x1fb8], R20 ;  /* 0x001fb81401007387 */ /* 0x0003e20000100a00 */
[----:B------:R-:W-:-:S03]  /*52840*/  IMAD.WIDE R16, R4, 0x4, R42 ;  /* 0x0000000404107825 */ /* 0x000fc600078e022a */
        /* <DEDUP_REMOVED lines=8> */
[----:B------:R3:W-:Y:S04]  /*528d0*/  STL.64 [R1+0x1fd0], R22 ;  /* 0x001fd01601007387 */ /* 0x0007e80000100a00 */
[----:B------:R3:W-:Y:S01]  /*528e0*/  LDGSTS.E [R11+0x2c000], desc[UR60][R22.64], !P2 ;  /* 0x2c000000160b7fae */ /* 0x0007e2000d12187c */
[----:B-1----:R-:W-:-:S03]  /*528f0*/  IMAD.WIDE R16, R4, 0x4, R50 ;  /* 0x0000000404107825 */ /* 0x002fc600078e0232 */
[----:B------:R-:W-:Y:S01]  /*52900*/  LDGSTS.E [R10+0x20004], desc[UR60][R20.64], !P0 ;  /* 0x20004000140a7fae */ /* 0x000fe2000c12187c */
[----:B------:R-:W-:-:S03]  /*52910*/  VIADD R12, R15, 0xfffffda5 ;  /* 0xfffffda50f0c7836 */ /* 0x000fc60000000000 */
[----:B------:R-:W-:Y:S01]  /*52920*/  LDGSTS.E [R9+0x24004], desc[UR60][R18.64], !P0 ;  /* 0x2400400012097fae */ /* 0x000fe2000c12187c */
[----:B------:R-:W1:Y:S01]  /*52930*/  LDC R15, c[0x0][0x230] ;  /* 0x00008c00ff0f7b82 */ /* 0x000e620000000800 */
[----:B---3--:R-:W-:Y:S02]  /*52940*/  IMAD.WIDE R22, R4, 0x4, R54 ;  /* 0x0000000404167825 */ /* 0x008fe400078e0236 */
[----:B------:R-:W-:Y:S01]  /*52950*/  LDGSTS.E [R8+0x28004], desc[UR60][R16.64], !P0 ;  /* 0x2800400010087fae */ /* 0x000fe2000c12187c */
[----:B------:R-:W-:-:S03]  /*52960*/  ISETP.GE.U32.AND P2, PT, R12, 0x7ffffd26, PT ;  /* 0x7ffffd260c00780c */ /* 0x000fc60003f46070 */
[----:B------:R2:W-:Y:S02]  /*52970*/  LDGSTS.E [R11+0x2c004], desc[UR60][R22.64], !P0 ;  /* 0x2c004000160b7fae */ /* 0x0005e4000c12187c */
[----:B--2---:R-:W-:Y:S02]  /*52980*/  IADD3 R11, R13, -0x25c, RZ ;  /* 0xfffffda40d0b7810 */ /* 0x004fe40007ffe0ff */
        /* <DEDUP_REMOVED lines=8> */
[----:B----4-:R-:W-:-:S03]  /*52a10*/  IMAD.WIDE R18, R4, 0x4, R56 ;  /* 0x0000000404127825 */ /* 0x010fc600078e0238 */
[----:B------:R4:W-:Y:S01]  /*52a20*/  STL.64 [R1+0x1ff8], R20 ;  /* 0x001ff81401007387 */ /* 0x0009e20000100a00 */
[----:B-1----:R-:W-:-:S03]  /*52a30*/  IMAD.WIDE R16, R4, 0x4, R58 ;  /* 0x0000000404107825 */ /* 0x002fc600078e023a */
[----:B------:R4:W-:Y:S01]  /*52a40*/  LDGSTS.E [R10+0x20008], desc[UR60][R20.64], !P2 ;  /* 0x20008000140a7fae */ /* 0x0009e2000d12187c */
[----:B---3--:R-:W-:-:S03]  /*52a50*/  IMAD.WIDE R22, R4, 0x4, R68 ;  /* 0x0000000404167825 */ /* 0x008fc600078e0244 */
[----:B------:R1:W-:Y:S04]  /*52a60*/  STL.64 [R1+0x2000], R18 ;  /* 0x0020001201007387 */ /* 0x0003e80000100a00 */
[----:B------:R1:W-:Y:S01]  /*52a70*/  LDGSTS.E [R9+0x24008], desc[UR60][R18.64], !P2 ;  /* 0x2400800012097fae */ /* 0x0003e2000d12187c */
[----:B----4-:R-:W-:-:S03]  /*52a80*/  IMAD.WIDE R20, R4, 0x4, R62 ;  /* 0x0000000404147825 */ /* 0x010fc600078e023e */
[----:B------:R3:W-:Y:S04]  /*52a90*/  STL.64 [R1+0x2008], R16 ;  /* 0x0020081001007387 */ /* 0x0007e80000100a00 */
[----:B------:R3:W-:Y:S01]  /*52aa0*/  LDGSTS.E [R8+0x28008], desc[UR60][R16.64], !P2 ;  /* 0x2800800010087fae */ /* 0x0007e2000d12187c */
[----:B-1----:R-:W-:-:S03]  /*52ab0*/  IMAD.WIDE R18, R4, 0x4, R64 ;  /* 0x0000000404127825 */ /* 0x002fc600078e0240 */
[----:B------:R1:W-:Y:S04]  /*52ac0*/  STL.64 [R1+0x2010], R22 ;  /* 0x0020101601007387 */ /* 0x0003e80000100a00 */
[----:B------:R1:W-:Y:S01]  /*52ad0*/  LDGSTS.E [R11+0x2c008], desc[UR60][R22.64], !P2 ;  /* 0x2c008000160b7fae */ /* 0x0003e2000d12187c */
[----:B---3--:R-:W-:-:S03]  /*52ae0*/  IMAD.WIDE R16, R4, 0x4, R66 ;  /* 0x0000000404107825 */ /* 0x008fc600078e0242 */
[----:B------:R-:W-:Y:S01]  /*52af0*/  LDGSTS.E [R10+0x2000c], desc[UR60][R20.64], !P0 ;  /* 0x2000c000140a7fae */ /* 0x000fe2000c12187c */
[----:B------:R-:W-:-:S03]  /*52b00*/  VIADD R12, R14, 0xfffffd87 ;  /* 0xfffffd870e0c7836 */ /* 0x000fc60000000000 */
[----:B------:R-:W-:Y:S01]  /*52b10*/  LDGSTS.E [R9+0x2400c], desc[UR60][R18.64], !P0 ;  /* 0x2400c00012097fae */ /* 0x000fe2000c12187c */
[----:B------:R-:W3:Y:S01]  /*52b20*/  LDC R14, c[0x0][0x230] ;  /* 0x00008c00ff0e7b82 */ /* 0x000ee20000000800 */
[----:B-1----:R-:W-:Y:S02]  /*52b30*/  IMAD.WIDE R22, R4, 0x4, R70 ;  /* 0x0000000404167825 */ /* 0x002fe400078e0246 */
[----:B------:R-:W-:Y:S01]  /*52b40*/  LDGSTS.E [R8+0x2800c], desc[UR60][R16.64], !P0 ;  /* 0x2800c00010087fae */ /* 0x000fe2000c12187c */
[----:B------:R-:W-:-:S03]  /*52b50*/  ISETP.GE.U32.AND P2, PT, R12, 0x7ffffd08, PT ;  /* 0x7ffffd080c00780c */ /* 0x000fc60003f46070 */
[----:B------:R2:W-:Y:S02]  /*52b60*/  LDGSTS.E [R11+0x2c00c], desc[UR60][R22.64], !P0 ;  /* 0x2c00c000160b7fae */ /* 0x0005e4000c12187c */
[----:B--2---:R-:W-:Y:S02]  /*52b70*/  IADD3 R11, R13, -0x27a, RZ ;  /* 0xfffffd860d0b7810 */ /* 0x004fe40007ffe0ff */
[----:B------:R-:W1:Y:S01]  /*52b80*/  LDC R13, c[0x0][0x230] ;  /* 0x00008c00ff0d7b82 */ /* 0x000e620000000800 */
[----:B------:R2:W-:Y:S01]  /*52b90*/  STL.64 [R1+0x2018], R20 ;  /* 0x0020181401007387 */ /* 0x0005e20000100a00 */
[----:B------:R-:W-:-:S03]  /*52ba0*/  ISETP.GE.U32.AND P0, PT, R11, 0x7ffffd07, PT ;  /* 0x7ffffd070b00780c */ /* 0x000fc60003f06070 */
[----:B------:R4:W-:Y:S01]  /*52bb0*/  STL.64 [R1+0x2020], R18 ;  /* 0x0020201201007387 */ /* 0x0009e20000100a00 */
[----:B------:R-:W-:-:S03]  /*52bc0*/  VIADD R11, R251, 0x100000 ;  /* 0x00100000fb0b7836 */ /* 0x000fc60000000000 */
[----:B------:R3:W-:Y:S01]  /*52bd0*/  STL.64 [R1+0x2028], R16 ;  /* 0x0020281001007387 */ /* 0x0007e20000100a00 */
[----:B--2---:R-:W-:-:S03]  /*52be0*/  IMAD.WIDE R20, R4, 0x4, R76 ;  /* 0x0000000404147825 */ /* 0x004fc600078e024c */
[----:B------:R2:W-:Y:S01]  /*52bf0*/  STL.64 [R1+0x2030], R22 ;  /* 0x0020301601007387 */ /* 0x0005e20000100a00 */
[----:B----4-:R-:W-:-:S03]  /*52c00*/  IMAD.WIDE R18, R4, 0x4, R72 ;  /* 0x0000000404127825 */ /* 0x010fc600078e0248 */
[----:B------:R4:W-:Y:S01]  /*52c10*/  STL.64 [R1+0x23b8], R20 ;  /* 0x0023b81401007387 */ /* 0x0009e20000100a00 */
[----:B---3--:R-:W-:-:S03]  /*52c20*/  IMAD.WIDE R16, R4, 0x4, R74 ;  /* 0x0000000404107825 */ /* 0x008fc600078e024a */
[----:B------:R4:W-:Y:S01]  /*52c30*/  LDGSTS.E [R10+0x30000], desc[UR60][R20.64], !P2 ;  /* 0x30000000140a7fae */ /* 0x0009e2000d12187c */
[----:B--2---:R-:W-:-:S03]  /*52c40*/  IMAD.WIDE R22, R4, 0x4, R84 ;  /* 0x0000000404167825 */ /* 0x004fc600078e0254 */
[----:B------:R2:W-:Y:S04]  /*52c50*/  STL.64 [R1+0x23c0], R18 ;  /* 0x0023c01201007387 */ /* 0x0005e80000100a00 */
[----:B------:R2:W-:Y:S01]  /*52c60*/  LDGSTS.E [R9+0x34000], desc[UR60][R18.64], !P2 ;  /* 0x3400000012097fae */ /* 0x0005e2000d12187c */
[----:B----4-:R-:W-:-:S03]  /*52c70*/  IMAD.WIDE R20, R4, 0x4, R78 ;  /* 0x0000000404147825 */ /* 0x010fc600078e024e */
[----:B------:R3:W-:Y:S04]  /*52c80*/  STL.64 [R1+0x23c8], R16 ;  /* 0x0023c81001007387 */ /* 0x0007e80000100a00 */
[----:B------:R3:W-:Y:S01]  /*52c90*/  LDGSTS.E [R8+0x38000], desc[UR60][R16.64], !P2 ;  /* 0x3800000010087fae */ /* 0x0007e2000d12187c */
[----:B--2---:R-:W-:-:S03]  /*52ca0*/  IMAD.WIDE R18, R4, 0x4, R80 ;  /* 0x0000000404127825 */ /* 0x004fc600078e0250 */
[----:B------:R2:W-:Y:S04]  /*52cb0*/  STL.64 [R1+0x23d0], R22 ;  /* 0x0023d01601007387 */ /* 0x0005e80000100a00 */
[----:B------:R2:W-:Y:S01]  /*52cc0*/  LDGSTS.E [R11+0x3c000], desc[UR60][R22.64], !P2 ;  /* 0x3c000000160b7fae */ /* 0x0005e2000d12187c */
[----:B---3--:R-:W-:-:S03]  /*52cd0*/  IMAD.WIDE R16, R4, 0x4, R82 ;  /* 0x0000000404107825 */ /* 0x008fc600078e0252 */
[----:B------:R-:W-:Y:S04]  /*52ce0*/  LDGSTS.E [R10+0x30004], desc[UR60][R20.64], !P0 ;  /* 0x30004000140a7fae */ /* 0x000fe8000c12187c */
[----:B------:R-:W-:Y:S01]  /*52cf0*/  LDGSTS.E [R9+0x34004], desc[UR60][R18.64], !P0 ;  /* 0x3400400012097fae */ /* 0x000fe2000c12187c */
[----:B--2---:R-:W-:-:S03]  /*52d00*/  IMAD.WIDE R22, R4, 0x4, R86 ;  /* 0x0000000404167825 */ /* 0x004fc600078e0256 */
[----:B------:R-:W-:Y:S04]  /*52d10*/  LDGSTS.E [R8+0x38004], desc[UR60][R16.64], !P0 ;  /* 0x3800400010087fae */ /* 0x000fe8000c12187c */
[----:B------:R1:W-:Y:S01]  /*52d20*/  LDGSTS.E [R11+0x3c004], desc[UR60][R22.64], !P0 ;  /* 0x3c004000160b7fae */ /* 0x0003e2000c12187c */
[----:B------:R-:W-:Y:S02]  /*52d30*/  VIADD R12, R15, 0xfffffd85 ;  /* 0xfffffd850f0c7836 */ /* 0x000fe40000000000 */
[----:B------:R-:W2:Y:S03]  /*52d40*/  LDC R15, c[0x0][0x230] ;  /* 0x00008c00ff0f7b82 */ /* 0x000ea60000000800 */
[----:B------:R-:W-:-:S02]  /*52d50*/  ISETP.GE.U32.AND P2, PT, R12, 0x7ffffd06, PT ;  /* 0x7ffffd060c00780c */ /* 0x000fc40003f46070 */
[----:B-1----:R-:W-:-:S03]  /*52d60*/  IADD3 R11, R13, -0x27c, RZ ;  /* 0xfffffd840d0b7810 */ /* 0x002fc60007ffe0ff */
[----:B------:R-:W1:Y:S01]  /*52d70*/  LDC R13, c[0x0][0x230] ;  /* 0x00008c00ff0d7b82 */ /* 0x000e620000000800 */
        /* <DEDUP_REMOVED lines=9> */
[----:B------:R-:W-:-:S03]  /*52e10*/  IMAD.WIDE R16, R4, 0x4, R90 ;  /* 0x0000000404107825 */ /* 0x000fc600078e025a */
[----:B------:R4:W-:Y:S01]  /*52e20*/  LDGSTS.E [R10+0x30008], desc[UR60][R20.64], !P2 ;  /* 0x30008000140a7fae */ /* 0x0009e2000d12187c */
[----:B------:R-:W-:Y:S02]  /*52e30*/  VIADD R12, R14, 0xfffffde3 ;  /* 0xfffffde30e0c7836 */ /* 0x000fe40000000000 */
[C---:B---3--:R-:W-:Y:S01]  /*52e40*/  IMAD.WIDE R22, R4.reuse, 0x4, R100 ;  /* 0x0000000404167825 */ /* 0x048fe200078e0264 */
[----:B------:R3:W-:Y:S01]  /*52e50*/  STL.64 [R1+0x2400], R18 ;  /* 0x0024001201007387 */ /* 0x0007e20000100a00 */
[----:B------:R-:W-:Y:S01]  /*52e60*/  IADD3 R251, R251, 0x100000, RZ ;  /* 0x00100000fbfb7810 */ /* 0x000fe20007ffe0ff */
[----:B------:R-:W2:Y:S02]  /*52e70*/  LDC R14, c[0x0][0x230] ;  /* 0x00008c00ff0e7b82 */ /* 0x000ea40000000800 */
[----:B------:R3:W-:Y:S01]  /*52e80*/  LDGSTS.E [R9+0x34008], desc[UR60][R18.64], !P2 ;  /* 0x3400800012097fae */ /* 0x0007e2000d12187c */
[----:B----4-:R-:W-:-:S03]  /*52e90*/  IMAD.WIDE R20, R4, 0x4, R94 ;  /* 0x0000000404147825 */ /* 0x010fc600078e025e */
[----:B------:R4:W-:Y:S04]  /*52ea0*/  STL.64 [R1+0x2408], R16 ;  /* 0x0024081001007387 */ /* 0x0009e80000100a00 */
[----:B------:R4:W-:Y:S01]  /*52eb0*/  LDGSTS.E [R8+0x38008], desc[UR60][R16.64], !P2 ;  /* 0x3800800010087fae */ /* 0x0009e2000d12187c */
[----:B---3--:R-:W-:-:S03]  /*52ec0*/  IMAD.WIDE R18, R4, 0x4, R96 ;  /* 0x0000000404127825 */ /* 0x008fc600078e0260 */
[----:B------:R1:W-:Y:S01]  /*52ed0*/  LDGSTS.E [R11+0x3c008], desc[UR60][R22.64], !P2 ;  /* 0x3c008000160b7fae */ /* 0x0003e2000d12187c */
[----:B------:R-:W-:-:S03]  /*52ee0*/  ISETP.GE.U32.AND P2, PT, R12, 0x7ffffd64, PT ;  /* 0x7ffffd640c00780c */ /* 0x000fc60003f46070 */
[----:B------:R-:W-:Y:S01]  /*52ef0*/  STL.64 [R1+0x2410], R22 ;  /* 0x0024101601007387 */ /* 0x000fe20000100a00 */
[----:B----4-:R-:W-:-:S03]  /*52f00*/  IMAD.WIDE R16, R4, 0x4, R98 ;  /* 0x0000000404107825 */ /* 0x010fc600078e0262 */
[----:B------:R-:W-:Y:S04]  /*52f10*/  STL.64 [R1+0x2418], R20 ;  /* 0x0024181401007387 */ /* 0x000fe80000100a00 */
[----:B------:R3:W-:Y:S01]  /*52f20*/  LDGSTS.E [R10+0x3000c], desc[UR60][R20.64], !P0 ;  /* 0x3000c000140a7fae */ /* 0x0007e2000c12187c */
[----:B-1----:R-:W-:Y:S02]  /*52f30*/  VIADD R11, R13, 0xfffffde2 ;  /* 0xfffffde20d0b7836 */ /* 0x002fe40000000000 */
[----:B------:R-:W1:Y:S01]  /*52f40*/  LDC R13, c[0x0][0x230] ;  /* 0x00008c00ff0d7b82 */ /* 0x000e620000000800 */
[----:B------:R-:W-:Y:S04]  /*52f50*/  STL.64 [R1+0x2420], R18 ;  /* 0x0024201201007387 */ /* 0x000fe80000100a00 */
[----:B------:R4:W-:Y:S04]  /*52f60*/  LDGSTS.E [R9+0x3400c], desc[UR60][R18.64], !P0 ;  /* 0x3400c00012097fae */ /* 0x0009e8000c12187c */
[----:B------:R2:W-:Y:S04]  /*52f70*/  STL.64 [R1+0x2428], R16 ;  /* 0x0024281001007387 */ /* 0x0005e80000100a00 */
[----:B------:R2:W-:Y:S01]  /*52f80*/  LDGSTS.E [R8+0x3800c], desc[UR60][R16.64], !P0 ;  /* 0x3800c00010087fae */ /* 0x0005e2000c12187c */
[----:B---3--:R-:W-:-:S02]  /*52f90*/  VIADD R10, R252, 0x100000 ;  /* 0x00100000fc0a7836 */ /* 0x008fc40000000000 */
[----:B----4-:R-:W-:Y:S02]  /*52fa0*/  VIADD R9, R252, 0x100000 ;  /* 0x00100000fc097836 */ /* 0x010fe40000000000 */
[----:B--2---:R-:W-:Y:S01]  /*52fb0*/  IMAD.WIDE R16, R4, 0x4, R104 ;  /* 0x0000000404107825 */ /* 0x004fe200078e0268 */
[----:B------:R-:W-:-:S04]  /*52fc0*/  IADD3 R8, R252, 0x100000, RZ ;  /* 0x00100000fc087810 */ /* 0x000fc80007ffe0ff */
[----:B------:R-:W-:Y:S01]  /*52fd0*/  LDGSTS.E [R251+0x3c00c], desc[UR60][R16.64], !P0 ;  /* 0x3c00c00010fb7fae */ /* 0x000fe2000c12187c */
[----:B------:R-:W-:Y:S01]  /*52fe0*/  ISETP.GE.U32.AND P0, PT, R11, 0x7ffffd63, PT ;  /* 0x7ffffd630b00780c */ /* 0x000fe20003f06070 */
[----:B------:R-:W-:Y:S01]  /*52ff0*/  VIADD R12, R15, 0xfffffde1 ;  /* 0xfffffde10f0c7836 */ /* 0x000fe20000000000 */
[----:B------:R-:W-:Y:S01]  /*53000*/  IADD3 R11, R252, 0x100000, RZ ;  /* 0x00100000fc0b7810 */ /* 0x000fe20007ffe0ff */
[----:B------:R-:W-:Y:S04]  /*53010*/  LDGSTS.E [R10], desc[UR60][R238.64], !P2 ;  /* 0x00000000ee0a7fae */ /* 0x000fe8000d12187c */
[----:B------:R-:W-:Y:S04]  /*53020*/  LDGSTS.E [R9+0x4000], desc[UR60][R236.64], !P2 ;  /* 0x04000000ec097fae */ /* 0x000fe8000d12187c */
[----:B------:R-:W-:Y:S04]  /*53030*/  LDGSTS.E [R8+0x8000], desc[UR60][R234.64], !P2 ;  /* 0x08000000ea087fae */ /* 0x000fe8000d12187c */
[----:B------:R-:W-:Y:S01]  /*53040*/  LDGSTS.E [R11+0xc000], desc[UR60][R232.64], !P2 ;  /* 0x0c000000e80b7fae */ /* 0x000fe2000d12187c */
[----:B------:R-:W-:Y:S01]  /*53050*/  ISETP.GE.U32.AND P2, PT, R12, 0x7ffffd62, PT ;  /* 0x7ffffd620c00780c */ /* 0x000fe20003f46070 */
[----:B-1----:R-:W-:-:S02]  /*53060*/  VIADD R12, R13, 0xfffffde0 ;  /* 0xfffffde00d0c7836 */ /* 0x002fc40000000000 */
[----:B------:R-:W-:Y:S04]  /*53070*/  LDGSTS.E [R10+0x4], desc[UR60][R230.64], !P0 ;  /* 0x00004000e60a7fae */ /* 0x000fe8000c12187c */
[----:B------:R-:W-:Y:S04]  /*53080*/  LDGSTS.E [R9+0x4004], desc[UR60][R228.64], !P0 ;  /* 0x04004000e4097fae */ /* 0x000fe8000c12187c */
[----:B------:R-:W-:Y:S04]  /*53090*/  LDGSTS.E [R8+0x8004], desc[UR60][R226.64], !P0 ;  /* 0x08004000e2087fae */ /* 0x000fe8000c12187c */
[----:B------:R-:W-:Y:S01]  /*530a0*/  LDGSTS.E [R8+0xc004], desc[UR60][R224.64], !P0 ;  /* 0x0c004000e0087fae */ /* 0x000fe2000c12187c */
[----:B------:R-:W-:-:S03]  /*530b0*/  ISETP.GE.U32.AND P0, PT, R12, 0x7ffffd61, PT ;  /* 0x7ffffd610c00780c */ /* 0x000fc60003f06070 */
[----:B------:R-:W-:Y:S04]  /*530c0*/  LDGSTS.E [R10+0x8], desc[UR60][R222.64], !P2 ;  /* 0x00008000de0a7fae */ /* 0x000fe8000d12187c */
[----:B------:R1:W-:Y:S04]  /*530d0*/  LDGSTS.E [R9+0x4008], desc[UR60][R220.64], !P2 ;  /* 0x04008000dc097fae */ /* 0x0003e8000d12187c */
[----:B------:R2:W-:Y:S01]  /*530e0*/  LDGSTS.E [R11+0x8008], desc[UR60][R218.64], !P2 ;  /* 0x08008000da0b7fae */ /* 0x0005e2000d12187c */
[----:B-1----:R-:W-:-:S04]  /*530f0*/  IMAD.WIDE R8, R4, 0x4, R106 ;  /* 0x0000000404087825 */ /* 0x002fc800078e026a */
[----:B--2---:R-:W-:Y:S01]  /*53100*/  VIADD R11, R14, 0xfffffdc3 ;  /* 0xfffffdc30e0b7836 */ /* 0x004fe20000000000 */
[----:B------:R1:W-:Y:S01]  /*53110*/  LDGSTS.E [R10+0xc008], desc[UR60][R8.64], !P2 ;  /* 0x0c008000080a7fae */ /* 0x0003e2000d12187c */
[----:B------:R-:W-:-:S03]  /*53120*/  VIADD R23, R252, 0x100000 ;  /* 0x00100000fc177836 */ /* 0x000fc60000000000 */
[----:B------:R-:W-:Y:S01]  /*53130*/  ISETP.GE.U32.AND P2, PT, R11, 0x7ffffd44, PT ;  /* 0x7ffffd440b00780c */ /* 0x000fe20003f46070 */
[----:B------:R-:W-:Y:S01]  /*53140*/  IMAD.WIDE R12, R4, 0x4, R110 ;  /* 0x00000004040c7825 */ /* 0x000fe200078e026e */
[----:B------:R2:W-:Y:S01]  /*53150*/  STL.64 [R1+0x2430], R16 ;  /* 0x0024301001007387 */ /* 0x0005e20000100a00 */
[C---:B------:R-:W-:Y:S02]  /*53160*/  IADD3 R21, R252.reuse, 0x100000, RZ ;  /* 0x00100000fc157810 */ /* 0x040fe40007ffe0ff */
[----:B------:R-:W-:Y:S02]  /*53170*/  VIADD R22, R252, 0x100000 ;  /* 0x00100000fc167836 */ /* 0x000fe40000000000 */
[----:B-1----:R-:W-:-:S04]  /*53180*/  IMAD.WIDE R10, R4, 0x4, R102 ;  /* 0x00000004040a7825 */ /* 0x002fc800078e0266 */
[C---:B------:R-:W-:Y:S01]  /*53190*/  IMAD.WIDE R14, R4.reuse, 0x4, R112 ;  /* 0x00000004040e7825 */ /* 0x040fe200078e0270 */
[----:B------:R-:W-:Y:S03]  /*531a0*/  LDGSTS.E [R24+0xc], desc[UR60][R10.64], !P0 ;  /* 0x0000c0000a187fae */ /* 0x000fe6000c12187c */
[----:B--2---:R-:W-:Y:S01]  /*531b0*/  IMAD.WIDE R16, R4, 0x4, R114 ;  /* 0x0000000404107825 */ /* 0x004fe200078e0272 */
[----:B------:R-:W-:Y:S03]  /*531c0*/  LDGSTS.E [R23+0x400c], desc[UR60][R12.64], !P0 ;  /* 0x0400c0000c177fae */ /* 0x000fe6000c12187c */
[----:B------:R-:W-:Y:S01]  /*531d0*/  VIADD R27, R27, 0xfffffdc2 ;  /* 0xfffffdc21b1b7836 */ /* 0x000fe20000000000 */
[----:B------:R1:W-:Y:S01]  /*531e0*/  LDGSTS.E [R22+0x800c], desc[UR60][R14.64], !P0 ;  /* 0x0800c0000e167fae */ /* 0x0003e2000c12187c */
[----:B------:R-:W-:-:S02]  /*531f0*/  VIADD R20, R252, 0x100000 ;  /* 0x00100000fc147836 */ /* 0x000fc40000000000 */
[----:B------:R-:W-:Y:S01]  /*53200*/  IMAD.WIDE R18, R4, 0x4, R108 ;  /* 0x0000000404127825 */ /* 0x000fe200078e026c */
[----:B------:R-:W-:Y:S01]  /*53210*/  LDGSTS.E [R21+0xc00c], desc[UR60][R16.64], !P0 ;  /* 0x0c00c00010157fae */ /* 0x000fe2000c12187c */
[----:B------:R-:W-:Y:S02]  /*53220*/  ISETP.GE.U32.AND P0, PT, R27, 0x7ffffd43, PT ;  /* 0x7ffffd431b00780c */ /* 0x000fe40003f06070 */
[C---:B------:R-:W-:Y:S01]  /*53230*/  VIADD R26, R252.reuse, 0x100000 ;  /* 0x00100000fc1a7836 */ /* 0x040fe20000000000 */
[----:B------:R2:W-:Y:S01]  /*53240*/  LDGSTS.E [R20+0x10000], desc[UR60][R18.64], !P2 ;  /* 0x1000000012147fae */ /* 0x0005e2000d12187c */
[----:B------:R-:W-:Y:S01]  /*53250*/  IADD3 R25, R252, 0x100000, RZ ;  /* 0x00100000fc197810 */ /* 0x000fe20007ffe0ff */
[----:B------:R-:W-:Y:S01]  /*53260*/  IMAD.WIDE R250, R4, 0x4, R122 ;  /* 0x0000000404fa7825 */ /* 0x000fe200078e027a */
[----:B------:R-:W-:-:S03]  /*53270*/  IADD3 R27, R252, 0x100000, RZ ;  /* 0x00100000fc1b7810 */ /* 0x000fc60007ffe0ff */
[----:B-1----:R-:W-:-:S04]  /*53280*/  IMAD.WIDE R22, R4, 0x4, R120 ;  /* 0x0000000404167825 */ /* 0x002fc800078e0278 */
[----:B--2---:R-:W-:-:S04]  /*53290*/  IMAD.WIDE R20, R4, 0x4, R118 ;  /* 0x0000000404147825 */ /* 0x004fc800078e0276 */
[----:B------:R-:W-:Y:S01]  /*532a0*/  VIADD R28, R28, 0xfffffdc1 ;  /* 0xfffffdc11c1c7836 */ /* 0x000fe20000000000 */
[----:B------:R-:W-:Y:S01]  /*532b0*/  LDGSTS.E [R26+0x14000], desc[UR60][R20.64], !P2 ;  /* 0x14000000141a7fae */ /* 0x000fe2000d12187c */
[----:B------:R-:W-:-:S03]  /*532c0*/  IMAD.WIDE R38, R4, 0x4, R116 ;  /* 0x0000000404267825 */ /* 0x000fc600078e0274 */
[----:B------:R-:W-:Y:S01]  /*532d0*/  LDGSTS.E [R25+0x18000], desc[UR60][R22.64], !P2 ;  /* 0x1800000016197fae */ /* 0x000fe2000d12187c */
[----:B------:R-:W-:-:S03]  /*532e0*/  IMAD.WIDE R36, R4, 0x4, R126 ;  /* 0x0000000404247825 */ /* 0x000fc600078e027e */
[----:B------:R-:W-:Y:S01]  /*532f0*/  LDGSTS.E [R24+0x1c000], desc[UR60][R250.64], !P2 ;  /* 0x1c000000fa187fae */ /* 0x000fe2000d12187c */
[----:B------:R-:W-:Y:S01]  /*53300*/  IMAD.WIDE R34, R4, 0x4, R128 ;  /* 0x0000000404227825 */ /* 0x000fe200078e0280 */
[----:B------:R-:W-:Y:S02]  /*53310*/  ISETP.GE.U32.AND P2, PT, R28, 0x7ffffd42, PT ;  /* 0x7ffffd421c00780c */ /* 0x000fe40003f46070 */
[----:B------:R1:W-:Y:S01]  /*53320*/  LDGSTS.E [R27+0x10004], desc[UR60][R38.64], !P0 ;  /* 0x10004000261b7fae */ /* 0x0003e2000c12187c */
[----:B------:R-:W-:-:S03]  /*53330*/  IMAD.WIDE R30, R4, 0x4, R130 ;  /* 0x00000004041e7825 */ /* 0x000fc600078e0282 */
[----:B------:R2:W-:Y:S04]  /*53340*/  LDGSTS.E [R26+0x14004], desc[UR60][R36.64], !P0 ;  /* 0x14004000241a7fae */ /* 0x0005e8000c12187c */
[----:B------:R3:W-:Y:S01]  /*53350*/  STL.64 [R1+0xfe0], R38 ;  /* 0x000fe02601007387 */ /* 0x0007e20000100a00 */
[----:B-1----:R-:W-:-:S03]  /*53360*/  VIADD R27, R29, 0xfffffdc0 ;  /* 0xfffffdc01d1b7836 */ /* 0x002fc60000000000 */
[----:B------:R1:W-:Y:S04]  /*53370*/  LDGSTS.E [R25+0x18004], desc[UR60][R34.64], !P0 ;  /* 0x1800400022197fae */ /* 0x0003e8000c12187c */
[----:B------:R2:W-:Y:S04]  /*53380*/  STL.64 [R1+0xff8], R36 ;  /* 0x000ff82401007387 */ /* 0x0005e80000100a00 */
[----:B------:R4:W-:Y:S01]  /*53390*/  LDGSTS.E [R24+0x1c004], desc[UR60][R30.64], !P0 ;  /* 0x1c0040001e187fae */ /* 0x0009e2000c12187c */
[----:B------:R-:W-:Y:S01]  /*533a0*/  ISETP.GE.U32.AND P0, PT, R27, 0x7ffffd41, PT ;  /* 0x7ffffd411b00780c */ /* 0x000fe20003f06070 */
[----:B---3--:R-:W-:-:S02]  /*533b0*/  IMAD.WIDE R38, R4, 0x4, R124 ;  /* 0x0000000404267825 */ /* 0x008fc400078e027c */
[----:B------:R1:W-:Y:S04]  /*533c0*/  STL.64 [R1+0x1090], R34 ;  /* 0x0010902201007387 */ /* 0x0003e80000100a00 */
[----:B------:R4:W-:Y:S01]  /*533d0*/  STL.64 [R1+0x1098], R30 ;  /* 0x0010981e01007387 */ /* 0x0009e20000100a00 */
[----:B--2---:R-:W-:Y:S01]  /*533e0*/  IMAD.WIDE R36, R4, 0x4, R134 ;  /* 0x0000000404247825 */ /* 0x004fe200078e0286 */
[----:B------:R-:W-:-:S03]  /*533f0*/  IADD3 R27, R252, 0x100000, RZ ;  /* 0x00100000fc1b7810 */ /* 0x000fc60007ffe0ff */
[----:B------:R-:W-:Y:S01]  /*53400*/  VIADD R28, R32, 0xfffffda3 ;  /* 0xfffffda3201c7836 */ /* 0x000fe20000000000 */
[----:B------:R2:W-:Y:S01]  /*53410*/  LDGSTS.E [R26+0x10008], desc[UR60][R38.64], !P2 ;  /* 0x10008000261a7fae */ /* 0x0005e2000d12187c */
[C---:B-1----:R-:W-:Y:S01]  /*53420*/  IMAD.WIDE R34, R4.reuse, 0x4, R136 ;  /* 0x0000000404227825 */ /* 0x042fe200078e0288 */
[----:B----4-:R-:W1:Y:S02]  /*53430*/  LDC R31, c[0x0][0x230] ;  /* 0x00008c00ff1f7b82 */ /* 0x010e640000000800 */
[----:B------:R2:W-:Y:S01]  /*53440*/  STL.64 [R1+0x10a0], R38 ;  /* 0x0010a02601007387 */ /* 0x0005e20000100a00 */
[----:B------:R-:W-:Y:S01]  /*53450*/  IMAD.WIDE R40, R4, 0x4, R138 ;  /* 0x0000000404287825 */ /* 0x000fe200078e028a */
[----:B------:R-:W-:Y:S02]  /*53460*/  ISETP.GE.U32.AND P3, PT, R28, 0x7ffffd24, PT ;  /* 0x7ffffd241c00780c */ /* 0x000fe40003f66070 */
[----:B------:R3:W-:Y:S02]  /*53470*/  STL.64 [R1+0x10a8], R36 ;  /* 0x0010a82401007387 */ /* 0x0007e40000100a00 */
[----:B------:R-:W4:Y:S02]  /*53480*/  LDC R30, c[0x0][0x230] ;  /* 0x00008c00ff1e7b82 */ /* 0x000f240000000800 */
[----:B------:R3:W-:Y:S01]  /*53490*/  LDGSTS.E [R25+0x14008], desc[UR60][R36.64], !P2 ;  /* 0x1400800024197fae */ /* 0x0007e2000d12187c */
[----:B--2---:R-:W-:-:S03]  /*534a0*/  IMAD.WIDE R38, R4, 0x4, R132 ;  /* 0x0000000404267825 */ /* 0x004fc600078e0284 */
[----:B------:R2:W-:Y:S04]  /*534b0*/  STL.64 [R1+0x10b0], R34 ;  /* 0x0010b02201007387 */ /* 0x0005e80000100a00 */
[----:B------:R2:W-:Y:S01]  /*534c0*/  LDGSTS.E [R24+0x18008], desc[UR60][R34.64], !P2 ;  /* 0x1800800022187fae */ /* 0x0005e2000d12187c */
[----:B---3--:R-:W-:-:S03]  /*534d0*/  IMAD.WIDE R36, R4, 0x4, R142 ;  /* 0x0000000404247825 */ /* 0x008fc600078e028e */
[----:B------:R-:W-:Y:S04]  /*534e0*/  STL.64 [R1+0x10e0], R40 ;  /* 0x0010e02801007387 */ /* 0x000fe80000100a00 */
[----:B------:R1:W-:Y:S01]  /*534f0*/  LDGSTS.E [R27+0x1c008], desc[UR60][R40.64], !P2 ;  /* 0x1c008000281b7fae */ /* 0x0003e2000d12187c */
[----:B--2---:R-:W-:-:S03]  /*53500*/  IMAD.WIDE R34, R4, 0x4, R144 ;  /* 0x0000000404227825 */ /* 0x004fc600078e0290 */
[----:B------:R-:W-:Y:S04]  /*53510*/  STL.64 [R1+0x10f8], R38 ;  /* 0x0010f82601007387 */ /* 0x000fe80000100a00 */
[----:B------:R-:W-:Y:S01]  /*53520*/  LDGSTS.E [R26+0x1000c], desc[UR60][R38.64], !P0 ;  /* 0x1000c000261a7fae */ /* 0x000fe2000c12187c */
[----:B------:R-:W-:-:S03]  /*53530*/  IMAD.WIDE R28, R4, 0x4, R140 ;  /* 0x00000004041c7825 */ /* 0x000fc600078e028c */
[----:B------:R-:W-:Y:S04]  /*53540*/  STL.64 [R1+0x1100], R36 ;  /* 0x0011002401007387 */ /* 0x000fe80000100a00 */
[----:B------:R-:W-:Y:S04]  /*53550*/  LDGSTS.E [R25+0x1400c], desc[UR60][R36.64], !P0 ;  /* 0x1400c00024197fae */ /* 0x000fe8000c12187c */
[----:B------:R2:W-:Y:S04]  /*53560*/  STL.64 [R1+0x1108], R34 ;  /* 0x0011082201007387 */ /* 0x0005e80000100a00 */
[----:B------:R2:W-:Y:S01]  /*53570*/  LDGSTS.E [R24+0x1800c], desc[UR60][R34.64], !P0 ;  /* 0x1800c00022187fae */ /* 0x0005e2000c12187c */
[----:B-1----:R-:W-:-:S02]  /*53580*/  VIADD R27, R31, 0xfffffda2 ;  /* 0xfffffda21f1b7836 */ /* 0x002fc40000000000 */
[----:B--2---:R-:W-:-:S05]  /*53590*/  IMAD.WIDE R34, R4, 0x4, R146 ;  /* 0x0000000404227825 */ /* 0x004fca00078e0292 */
[----:B------:R-:W-:Y:S04]  /*535a0*/  STL.64 [R1+0x1110], R34 ;  /* 0x0011102201007387 */ /* 0x000fe80000100a00 */
[----:B------:R-:W-:Y:S04]  /*535b0*/  LDGSTS.E [R26+0x1c00c], desc[UR60][R34.64], !P0 ;  /* 0x1c00c000221a7fae */ /* 0x000fe8000c12187c */
[----:B------:R1:W-:Y:S04]  /*535c0*/  STL.64 [R1+0x2038], R28 ;  /* 0x0020381c01007387 */ /* 0x0003e80000100a00 */
[----:B------:R1:W-:Y:S01]  /*535d0*/  LDGSTS.E [R25+0x20000], desc[UR60][R28.64], !P3 ;  /* 0x200000001c197fae */ /* 0x0003e2000d92187c */
[----:B------:R-:W-:Y:S01]  /*535e0*/  ISETP.GE.U32.AND P0, PT, R27, 0x7ffffd23, PT ;  /* 0x7ffffd231b00780c */ /* 0x000fe20003f06070 */
[----:B------:R-:W-:Y:S01]  /*535f0*/  IMAD.WIDE R32, R4, 0x4, R150 ;  /* 0x0000000404207825 */ /* 0x000fe200078e0296 */
[----:B-1----:R-:W1:Y:S01]  /*53600*/  LDC R29, c[0x0][0x230] ;  /* 0x00008c00ff1d7b82 */ /* 0x002e620000000800 */
[----:B------:R-:W-:-:S02]  /*53610*/  IADD3 R27, R252, 0x100000, RZ ;  /* 0x00100000fc1b7810 */ /* 0x000fc40007ffe0ff */
[C---:B------:R-:W-:Y:S01]  /*53620*/  IMAD.WIDE R160, R4.reuse, 0x4, R160 ;  /* 0x0000000404a07825 */ /* 0x040fe200078e02a0 */
[----:B------:R2:W-:Y:S03]  /*53630*/  STL.64 [R1+0x2040], R32 ;  /* 0x0020402001007387 */ /* 0x0005e60000100a00 */
[C---:B------:R-:W-:Y:S01]  /*53640*/  IMAD.WIDE R162, R4.reuse, 0x4, R162 ;  /* 0x0000000404a27825 */ /* 0x040fe200078e02a2 */
[----:B------:R2:W-:Y:S03]  /*53650*/  LDGSTS.E [R24+0x24000], desc[UR60][R32.64], !P3 ;  /* 0x2400000020187fae */ /* 0x0005e6000d92187c */
[C---:B------:R-:W-:Y:S01]  /*53660*/  IMAD.WIDE R166, R4.reuse, 0x4, R166 ;  /* 0x0000000404a67825 */ /* 0x040fe200078e02a6 */
[----:B------:R-:W-:Y:S03]  /*53670*/  LDGSTS.E [R27+0x28000], desc[UR60][R160.64], !P3 ;  /* 0x28000000a01b7fae */ /* 0x000fe6000d92187c */
[C---:B------:R-:W-:Y:S01]  /*53680*/  IMAD.WIDE R168, R4.reuse, 0x4, R168 ;  /* 0x0000000404a87825 */ /* 0x040fe200078e02a8 */
[----:B------:R-:W-:Y:S03]  /*53690*/  LDGSTS.E [R26+0x2c000], desc[UR60][R162.64], !P3 ;  /* 0x2c000000a21a7fae */ /* 0x000fe6000d92187c */
[----:B--2---:R-:W-:-:S04]  /*536a0*/  IMAD.WIDE R32, R4, 0x4, R148 ;  /* 0x0000000404207825 */ /* 0x004fc800078e0294 */
[----:B----4-:R-:W-:Y:S01]  /*536b0*/  VIADD R28, R30, 0xfffffda1 ;  /* 0xfffffda11e1c7836 */ /* 0x010fe20000000000 */
[----:B------:R-:W-:Y:S01]  /*536c0*/  LDGSTS.E [R25+0x20004], desc[UR60][R32.64], !P0 ;  /* 0x2000400020197fae */ /* 0x000fe2000c12187c */
[----:B------:R-:W2:Y:S03]  /*536d0*/  LDC R30, c[0x0][0x230] ;  /* 0x00008c00ff1e7b82 */ /* 0x000ea60000000800 */
[----:B------:R-:W-:Y:S04]  /*536e0*/  LDGSTS.E [R24+0x24004], desc[UR60][R166.64], !P0 ;  /* 0x24004000a6187fae */ /* 0x000fe8000c12187c */
[----:B------:R1:W-:Y:S01]  /*536f0*/  LDGSTS.E [R26+0x28004], desc[UR60][R168.64], !P0 ;  /* 0x28004000a81a7fae */ /* 0x0003e2000c12187c */
[----:B------:R-:W-:Y:S01]  /*53700*/  ISETP.GE.U32.AND P2, PT, R28, 0x7ffffd22, PT ;  /* 0x7ffffd221c00780c */ /* 0x000fe20003f46070 */
[----:B------:R-:W-:-:S04]  /*53710*/  IMAD.WIDE R170, R4, 0x4, R170 ;  /* 0x0000000404aa7825 */ /* 0x000fc800078e02aa */
[----:B------:R-:W-:Y:S01]  /*53720*/  IMAD.WIDE R164, R4, 0x4, R164 ;  /* 0x0000000404a47825 */ /* 0x000fe200078e02a4 */
[----:B------:R-:W-:Y:S03]  /*53730*/  LDGSTS.E [R25+0x2c004], desc[UR60][R170.64], !P0 ;  /* 0x2c004000aa197fae */ /* 0x000fe6000c12187c */
[----:B-1----:R-:W-:Y:S02]  /*53740*/  VIADD R26, R29, 0xfffffda0 ;  /* 0xfffffda01d1a7836 */ /* 0x002fe40000000000 */
[----:B------:R-:W1:Y:S01]  /*53750*/  LDC R29, c[0x0][0x230] ;  /* 0x00008c00ff1d7b82 */ /* 0x000e620000000800 */
[----:B------:R-:W-:Y:S01]  /*53760*/  VIADD R28, R252, 0x100000 ;  /* 0x00100000fc1c7836 */ /* 0x000fe20000000000 */
[----:B------:R-:W-:Y:S01]  /*53770*/  LDGSTS.E [R24+0x20008], desc[UR60][R164.64], !P2 ;  /* 0x20008000a4187fae */ /* 0x000fe2000d12187c */
[----:B------:R-:W-:Y:S01]  /*53780*/  ISETP.GE.U32.AND P0, PT, R26, 0x7ffffd21, PT ;  /* 0x7ffffd211a00780c */ /* 0x000fe20003f06070 */
[----:B------:R-:W-:-:S04]  /*53790*/  IMAD.WIDE R174, R4, 0x4, R174 ;  /* 0x0000000404ae7825 */ /* 0x000fc800078e02ae */
[----:B------:R-:W-:Y:S01]  /*537a0*/  IMAD.WIDE R176, R4, 0x4, R176 ;  /* 0x0000000404b07825 */ /* 0x000fe200078e02b0 */
[----:B------:R-:W-:Y:S01]  /*537b0*/  IADD3 R26, R252, 0x100000, RZ ;  /* 0x00100000fc1a7810 */ /* 0x000fe20007ffe0ff */
[----:B------:R-:W-:Y:S02]  /*537c0*/  LDGSTS.E [R28+0x24008], desc[UR60][R174.64], !P2 ;  /* 0x24008000ae1c7fae */ /* 0x000fe4000d12187c */
[C---:B------:R-:W-:Y:S02]  /*537d0*/  IMAD.WIDE R178, R4.reuse, 0x4, R178 ;  /* 0x0000000404b27825 */ /* 0x040fe400078e02b2 */
[----:B------:R2:W-:Y:S02]  /*537e0*/  LDGSTS.E [R27+0x28008], desc[UR60][R176.64], !P2 ;  /* 0x28008000b01b7fae */ /* 0x0005e4000d12187c */
[C---:B------:R-:W-:Y:S02]  /*537f0*/  IMAD.WIDE R172, R4.reuse, 0x4, R172 ;  /* 0x0000000404ac7825 */ /* 0x040fe400078e02ac */
[----:B------:R1:W-:Y:S02]  /*53800*/  LDGSTS.E [R26+0x2c008], desc[UR60][R178.64], !P2 ;  /* 0x2c008000b21a7fae */ /* 0x0003e4000d12187c */
[----:B------:R-:W-:-:S02]  /*53810*/  IMAD.WIDE R182, R4, 0x4, R182 ;  /* 0x0000000404b67825 */ /* 0x000fc400078e02b6 */
[----:B------:R-:W-:Y:S02]  /*53820*/  LDGSTS.E [R25+0x2000c], desc[UR60][R172.64], !P0 ;  /* 0x2000c000ac197fae */ /* 0x000fe4000c12187c */
[----:B------:R-:W-:Y:S02]  /*53830*/  IMAD.WIDE R184, R4, 0x4, R184 ;  /* 0x0000000404b87825 */ /* 0x000fe400078e02b8 */
[----:B------:R-:W-:Y:S02]  /*53840*/  LDGSTS.E [R24+0x2400c], desc[UR60][R182.64], !P0 ;  /* 0x2400c000b6187fae */ /* 0x000fe4000c12187c */
[----:B--2---:R-:W-:Y:S02]  /*53850*/  VIADD R27, R30, 0xfffffd83 ;  /* 0xfffffd831e1b7836 */ /* 0x004fe40000000000 */
[C---:B------:R-:W-:Y:S01]  /*53860*/  IMAD.WIDE R186, R4.reuse, 0x4, R186 ;  /* 0x0000000404ba7825 */ /* 0x040fe200078e02ba */
[----:B------:R-:W-:Y:S03]  /*53870*/  LDGSTS.E [R25+0x2800c], desc[UR60][R184.64], !P0 ;  /* 0x2800c000b8197fae */ /* 0x000fe6000c12187c */
[----:B------:R-:W-:Y:S01]  /*53880*/  IMAD.WIDE R180, R4, 0x4, R180 ;  /* 0x0000000404b47825 */ /* 0x000fe200078e02b4 */
[----:B------:R-:W-:Y:S01]  /*53890*/  ISETP.GE.U32.AND P2, PT, R27, 0x7ffffd04, PT ;  /* 0x7ffffd041b00780c */ /* 0x000fe20003f46070 */
[----:B------:R-:W-:Y:S02]  /*538a0*/  LDGSTS.E [R24+0x2c00c], desc[UR60][R186.64], !P0 ;  /* 0x2c00c000ba187fae */ /* 0x000fe4000c12187c */
[----:B-1----:R-:W-:-:S02]  /*538b0*/  VIADD R26, R29, 0xfffffd82 ;  /* 0xfffffd821d1a7836 */ /* 0x002fc40000000000 */
[----:B------:R-:W-:-:S04]  /*538c0*/  IMAD.WIDE R190, R4, 0x4, R190 ;  /* 0x0000000404be7825 */ /* 0x000fc800078e02be */
[----:B------:R-:W-:Y:S01]  /*538d0*/  IMAD.WIDE R192, R4, 0x4, R192 ;  /* 0x0000000404c07825 */ /* 0x000fe200078e02c0 */
[----:B------:R-:W-:-:S03]  /*538e0*/  ISETP.GE.U32.AND P0, PT, R26, 0x7ffffd03, PT ;  /* 0x7ffffd031a00780c */ /* 0x000fc60003f06070 */
[----:B------:R-:W-:Y:S01]  /*538f0*/  IMAD.WIDE R194, R4, 0x4, R194 ;  /* 0x0000000404c27825 */ /* 0x000fe200078e02c2 */
[----:B------:R-:W-:Y:S01]  /*53900*/  IADD3 R27, R252, 0x100000, RZ ;  /* 0x00100000fc1b7810 */ /* 0x000fe20007ffe0ff */
[----:B------:R-:W-:Y:S02]  /*53910*/  LDGSTS.E [R28+0x30000], desc[UR60][R180.64], !P2 ;  /* 0x30000000b41c7fae */ /* 0x000fe4000d12187c */
[----:B------:R-:W-:-:S04]  /*53920*/  IMAD.WIDE R188, R4, 0x4, R188 ;  /* 0x0000000404bc7825 */ /* 0x000fc800078e02bc */
[C---:B------:R-:W-:Y:S01]  /*53930*/  IMAD.WIDE R196, R4.reuse, 0x4, R196 ;  /* 0x0000000404c47825 */ /* 0x040fe200078e02c4 */
[----:B------:R-:W-:Y:S03]  /*53940*/  LDGSTS.E [R27+0x34000], desc[UR60][R190.64], !P2 ;  /* 0x34000000be1b7fae */ /* 0x000fe6000d12187c */
[----:B------:R-:W-:-:S04]  /*53950*/  IMAD.WIDE R198, R4, 0x4, R198 ;  /* 0x0000000404c67825 */ /* 0x000fc800078e02c6 */
[----:B------:R-:W-:Y:S01]  /*53960*/  IMAD.WIDE R200, R4, 0x4, R200 ;  /* 0x0000000404c87825 */ /* 0x000fe200078e02c8 */
[----:B------:R-:W-:Y:S01]  /*53970*/  STL.64 [R1+0x2058], R32 ;  /* 0x0020582001007387 */ /* 0x000fe20000100a00 */
[----:B------:R-:W-:Y:S01]  /*53980*/  SHF.L.U32 R5, R5, 0x7, RZ ;  /* 0x0000000705057819 */ /* 0x000fe200000006ff */
[----:B------:R-:W1:Y:S01]  /*53990*/  LDC R30, c[0x0][0x230] ;  /* 0x00008c00ff1e7b82 */ /* 0x000e620000000800 */
[----:B------:R-:W-:Y:S01]  /*539a0*/  VIADD R26, R252, 0x100000 ;  /* 0x00100000fc1a7836 */ /* 0x000fe20000000000 */
[----:B------:R-:W2:Y:S04]  /*539b0*/  LDL.LU.64 R60, [R1+0x858] ;  /* 0x00085800013c7983 */ /* 0x000ea80000300a00 */
[----:B------:R-:W-:Y:S04]  /*539c0*/  LDGSTS.E [R26+0x38000], desc[UR60][R192.64], !P2 ;  /* 0x38000000c01a7fae */ /* 0x000fe8000d12187c */
[----:B------:R-:W-:Y:S04]  /*539d0*/  LDGSTS.E [R25+0x3c000], desc[UR60][R194.64], !P2 ;  /* 0x3c000000c2197fae */ /* 0x000fe8000d12187c */
[----:B------:R-:W-:Y:S04]  /*539e0*/  LDGSTS.E [R24+0x30004], desc[UR60][R188.64], !P0 ;  /* 0x30004000bc187fae */ /* 0x000fe8000c12187c */
[----:B------:R-:W-:Y:S04]  /*539f0*/  LDGSTS.E [R26+0x34004], desc[UR60][R196.64], !P0 ;  /* 0x34004000c41a7fae */ /* 0x000fe8000c12187c */
[----:B------:R-:W-:Y:S04]  /*53a00*/  LDGSTS.E [R25+0x38004], desc[UR60][R198.64], !P0 ;  /* 0x38004000c6197fae */ /* 0x000fe8000c12187c */
[----:B------:R3:W-:Y:S04]  /*53a10*/  LDGSTS.E [R24+0x3c004], desc[UR60][R200.64], !P0 ;  /* 0x3c004000c8187fae */ /* 0x0007e8000c12187c */
[----:B------:R-:W4:Y:S01]  /*53a20*/  LDL.LU.64 R36, [R1+0x818] ;  /* 0x0008180001247983 */ /* 0x000f220000300a00 */
[----:B---3--:R-:W-:-:S05]  /*53a30*/  IMAD.U32 R24, RZ, RZ, UR5 ;  /* 0x00000005ff187e24 */ /* 0x008fca000f8e00ff */
[----:B------:R3:W-:Y:S04]  /*53a40*/  STL [R1+0x24c8], R24 ;  /* 0x0024c81801007387 */ /* 0x0007e80000100800 */
[----:B------:R-:W3:Y:S04]  /*53a50*/  LDL.LU.64 R54, [R1+0x7d8] ;  /* 0x0007d80001367983 */ /* 0x000ee80000300a00 */
        /* <DEDUP_REMOVED lines=9> */
[----:B------:R-:W-:Y:S01]  /*53af0*/  STL [R1+0xc00], RZ ;  /* 0x000c00ff01007387 */ /* 0x000fe20000100800 */
[----:B--2---:R-:W-:-:S04]  /*53b00*/  IMAD.WIDE R86, R5, 0x4, R60 ;  /* 0x0000000405567825 */ /* 0x004fc800078e023c */
[C---:B----4-:R-:W-:Y:S02]  /*53b10*/  IMAD.WIDE R84, R5.reuse, 0x4, R36 ;  /* 0x0000000405547825 */ /* 0x050fe400078e0224 */
[----:B------:R-:W2:Y:S02]  /*53b20*/  LDL.LU.64 R36, [R1+0x558] ;  /* 0x0005580001247983 */ /* 0x000ea40000300a00 */
[----:B---3--:R-:W-:-:S04]  /*53b30*/  IMAD.WIDE R82, R5, 0x4, R54 ;  /* 0x0000000405527825 */ /* 0x008fc800078e0236 */
[C---:B------:R-:W-:Y:S02]  /*53b40*/  IMAD.WIDE R80, R5.reuse, 0x4, R34 ;  /* 0x0000000405507825 */ /* 0x040fe400078e0222 */
[----:B------:R-:W3:Y:S02]  /*53b50*/  LDL.LU.64 R34, [R1+0x518] ;  /* 0x0005180001227983 */ /* 0x000ee40000300a00 */
[C---:B------:R-:W-:Y:S02]  /*53b60*/  IMAD.WIDE R78, R5.reuse, 0x4, R50 ;  /* 0x00000004054e7825 */ /* 0x040fe400078e0232 */
[----:B------:R-:W-:Y:S04]  /*53b70*/  STL.64 [R1+0x24b8], R86 ;  /* 0x0024b85601007387 */ /* 0x000fe80000100a00 */
[----:B------:R-:W-:Y:S01]  /*53b80*/  STL.64 [R1+0x28d8], R84 ;  /* 0x0028d85401007387 */ /* 0x000fe20000100a00 */
[----:B------:R-:W-:-:S03]  /*53b90*/  IMAD.WIDE R76, R5, 0x4, R48 ;  /* 0x00000004054c7825 */ /* 0x000fc600078e0230 */
[----:B------:R-:W4:Y:S04]  /*53ba0*/  LDL.LU.64 R66, [R1+0x4d8] ;  /* 0x0004d80001427983 */ /* 0x000f280000300a00 */
[----:B------:R-:W-:Y:S01]  /*53bb0*/  STL.64 [R1+0x2908], R82 ;  /* 0x0029085201007387 */ /* 0x000fe20000100a00 */
[----:B------:R-:W-:-:S03]  /*53bc0*/  IMAD.WIDE R74, R5, 0x4, R46 ;  /* 0x00000004054a7825 */ /* 0x000fc600078e022e */
[----:B------:R-:W4:Y:S04]  /*53bd0*/  LDL.LU.64 R50, [R1+0x498] ;  /* 0x0004980001327983 */ /* 0x000f280000300a00 */
[----:B------:R-:W-:Y:S04]  /*53be0*/  STL.64 [R1+0x2950], R80 ;  /* 0x0029505001007387 */ /* 0x000fe80000100a00 */
[----:B------:R-:W-:Y:S01]  /*53bf0*/  STL.64 [R1+0x2998], R78 ;  /* 0x0029984e01007387 */ /* 0x000fe20000100a00 */
[----:B------:R-:W-:-:S03]  /*53c00*/  IMAD.WIDE R72, R5, 0x4, R52 ;  /* 0x0000000405487825 */ /* 0x000fc600078e0234 */
[----:B------:R-:W4:Y:S04]  /*53c10*/  LDL.LU.64 R48, [R1+0x458] ;  /* 0x0004580001307983 */ /* 0x000f280000300a00 */
[----:B------:R-:W4:Y:S04]  /*53c20*/  LDL.LU.64 R64, [R1+0x418] ;  /* 0x0004180001407983 */ /* 0x000f280000300a00 */
        /* <DEDUP_REMOVED lines=11> */
[----:B------:R-:W4:Y:S01]  /*53ce0*/  LDL.LU.64 R56, [R1+0x298] ;  /* 0x0002980001387983 */ /* 0x000f220000300a00 */
[----:B------:R-:W-:-:S03]  /*53cf0*/  IMAD.WIDE R54, R5, 0x4, R38 ;  /* 0x0000000405367825 */ /* 0x000fc600078e0226 */
[----:B------:R-:W-:Y:S04]  /*53d00*/  STL.64 [R1+0x2a60], R70 ;  /* 0x002a604601007387 */ /* 0x000fe80000100a00 */
[----:B------:R-:W4:Y:S04]  /*53d10*/  LDL.LU.64 R40, [R1+0x258] ;  /* 0x0002580001287983 */ /* 0x000f280000300a00 */
[----:B------:R-:W4:Y:S04]  /*53d20*/  LDL.LU.64 R44, [R1+0x218] ;  /* 0x00021800012c7983 */ /* 0x000f280000300a00 */
[----:B------:R-:W-:Y:S04]  /*53d30*/  STL.64 [R1+0x2a80], R68 ;  /* 0x002a804401007387 */ /* 0x000fe80000100a00 */
[----:B------:R-:W4:Y:S04]  /*53d40*/  LDL.LU.64 R38, [R1+0x1d8] ;  /* 0x0001d80001267983 */ /* 0x000f280000300a00 */
[----:B------:R-:W4:Y:S04]  /*53d50*/  LDL.LU.64 R94, [R1+0x198] ;  /* 0x00019800015e7983 */ /* 0x000f280000300a00 */
[----:B------:R4:W-:Y:S04]  /*53d60*/  STL.64 [R1+0x2ad8], R60 ;  /* 0x002ad83c01007387 */ /* 0x0009e80000100a00 */
[----:B------:R-:W4:Y:S04]  /*53d70*/  LDL.LU.64 R100, [R1+0x158] ;  /* 0x0001580001647983 */ /* 0x000f280000300a00 */
[----:B------:R-:W4:Y:S04]  /*53d80*/  LDL.LU.64 R90, [R1+0x118] ;  /* 0x00011800015a7983 */ /* 0x000f280000300a00 */
[----:B------:R-:W-:Y:S04]  /*53d90*/  STL.64 [R1+0x2af8], R54 ;  /* 0x002af83601007387 */ /* 0x000fe80000100a00 */
[----:B------:R-:W4:Y:S04]  /*53da0*/  LDL.LU.64 R88, [R1+0xd8] ;  /* 0x0000d80001587983 */ /* 0x000f280000300a00 */
[----:B------:R-:W4:Y:S01]  /*53db0*/  LDL.LU.64 R92, [R1+0x98] ;  /* 0x00009800015c7983 */ /* 0x000f220000300a00 */
[----:B-1----:R-:W-:Y:S01]  /*53dc0*/  VIADD R27, R30, 0xfffffd81 ;  /* 0xfffffd811e1b7836 */ /* 0x002fe20000000000 */
[----:B------:R-:W-:-:S04]  /*53dd0*/  UISETP.GE.U32.AND UP1, UPT, UR5, 0x7ffffd01, UPT ;  /* 0x7ffffd010500788c */ /* 0x000fc8000bf26070 */
[----:B------:R-:W-:Y:S02]  /*53de0*/  ISETP.GE.U32.AND P2, PT, R27, 0x7ffffd02, PT ;  /* 0x7ffffd021b00780c */ /* 0x000fe40003f46070 */
[----:B------:R-:W-:Y:S01]  /*53df0*/  PLOP3.LUT P0, PT, PT, PT, UP1, 0x80, 0x0 ;  /* 0x000000000000781c */ /* 0x000fe20003f0f018 */
[----:B------:R-:W-:Y:S01]  /*53e00*/  IMAD.WIDE R202, R4, 0x4, R202 ;  /* 0x0000000404ca7825 */ /* 0x000fe200078e02ca */
[----:B------:R-:W-:-:S03]  /*53e10*/  IADD3 R27, R252, 0x100000, RZ ;  /* 0x00100000fc1b7810 */ /* 0x000fc60007ffe0ff */
[----:B------:R-:W-:-:S04]  /*53e20*/  IMAD.WIDE R204, R4, 0x4, R204 ;  /* 0x0000000404cc7825 */ /* 0x000fc800078e02cc */
[----:B------:R-:W-:Y:S02]  /*53e30*/  IMAD.WIDE R206, R4, 0x4, R206 ;  /* 0x0000000404ce7825 */ /* 0x000fe400078e02ce */
[----:B------:R-:W-:Y:S02]  /*53e40*/  LDGSTS.E [R27+0x30008], desc[UR60][R202.64], !P2 ;  /* 0x30008000ca1b7fae */ /* 0x000fe4000d12187c */
[----:B------:R-:W-:Y:S02]  /*53e50*/  VIADD R24, R252, 0x100000 ;  /* 0x00100000fc187836 */ /* 0x000fe40000000000 */
[C---:B------:R-:W-:Y:S01]  /*53e60*/  IMAD.WIDE R208, R4.reuse, 0x4, R208 ;  /* 0x0000000404d07825 */ /* 0x040fe200078e02d0 */
[----:B------:R-:W-:Y:S03]  /*53e70*/  LDGSTS.E [R26+0x34008], desc[UR60][R204.64], !P2 ;  /* 0x34008000cc1a7fae */ /* 0x000fe6000d12187c */
[----:B------:R-:W-:Y:S01]  /*53e80*/  IMAD.WIDE R210, R4, 0x4, R210 ;  /* 0x0000000404d27825 */ /* 0x000fe200078e02d2 */
[----:B------:R-:W-:Y:S01]  /*53e90*/  LDGSTS.E [R25+0x38008], desc[UR60][R206.64], !P2 ;  /* 0x38008000ce197fae */ /* 0x000fe2000d12187c */
[----:B------:R-:W-:-:S02]  /*53ea0*/  IADD3 R252, R252, 0x100000, RZ ;  /* 0x00100000fcfc7810 */ /* 0x000fc40007ffe0ff */
[C---:B------:R-:W-:Y:S01]  /*53eb0*/  IMAD.WIDE R212, R4.reuse, 0x4, R212 ;  /* 0x0000000404d47825 */ /* 0x040fe200078e02d4 */
[----:B------:R-:W-:Y:S03]  /*53ec0*/  LDGSTS.E [R24+0x3c008], desc[UR60][R208.64], !P2 ;  /* 0x3c008000d0187fae */ /* 0x000fe6000d12187c */
[C---:B------:R-:W-:Y:S01]  /*53ed0*/  IMAD.WIDE R214, R4.reuse, 0x4, R214 ;  /* 0x0000000404d67825 */ /* 0x040fe200078e02d6 */
[----:B------:R1:W-:Y:S03]  /*53ee0*/  LDGSTS.E [R26+0x3000c], desc[UR60][R210.64], !P0 ;  /* 0x3000c000d21a7fae */ /* 0x0003e6000c12187c */
[----:B------:R-:W-:Y:S01]  /*53ef0*/  IMAD.WIDE R216, R4, 0x4, R216 ;  /* 0x0000000404d87825 */ /* 0x000fe200078e02d8 */
[----:B------:R-:W-:Y:S04]  /*53f00*/  LDGSTS.E [R25+0x3400c], desc[UR60][R212.64], !P0 ;  /* 0x3400c000d4197fae */ /* 0x000fe8000c12187c */
[----:B------:R1:W-:Y:S04]  /*53f10*/  LDGSTS.E [R24+0x3800c], desc[UR60][R214.64], !P0 ;  /* 0x3800c000d6187fae */ /* 0x0003e8000c12187c */
[----:B------:R-:W-:Y:S04]  /*53f20*/  LDGSTS.E [R252+0x3c00c], desc[UR60][R216.64], !P0 ;  /* 0x3c00c000d8fc7fae */ /* 0x000fe8000c12187c */
[----:B------:R-:W0:Y:S04]  /*53f30*/  LDGDEPBAR ;  /* 0x00000000000079af */ /* 0x000e280000000000 */
[----:B------:R1:W-:Y:S04]  /*53f40*/  LDGSTS.E [R244], desc[UR60][R86.64], P1 ;  /* 0x0000000056f47fae */ /* 0x0003e8000892187c */
[----:B------:R1:W-:Y:S04]  /*53f50*/  LDGSTS.E [R244+0x400], desc[UR60][R84.64], P1 ;  /* 0x0040000054f47fae */ /* 0x0003e8000892187c */
        /* <DEDUP_REMOVED lines=9> */
[----:B------:R1:W-:Y:S01]  /*53ff0*/  LDGSTS.E [R244+0x2c00], desc[UR60][R54.64], P1 ;  /* 0x02c0000036f47fae */ /* 0x0003e2000892187c */
[----:B--2---:R-:W-:-:S05]  /*54000*/  IMAD.WIDE R36, R5, 0x4, R36 ;  /* 0x0000000405247825 */ /* 0x004fca00078e0224 */
[----:B------:R2:W-:Y:S04]  /*54010*/  STL.64 [R1+0x2b10], R36 ;  /* 0x002b102401007387 */ /* 0x0005e80000100a00 */
[----:B------:R2:W-:Y:S01]  /*54020*/  LDGSTS.E [R244+0x3000], desc[UR60][R36.64], P1 ;  /* 0x0300000024f47fae */ /* 0x0005e2000892187c */
[----:B---3--:R-:W-:-:S05]  /*54030*/  IMAD.WIDE R34, R5, 0x4, R34 ;  /* 0x0000000405227825 */ /* 0x008fca00078e0222 */
[----:B------:R3:W-:Y:S04]  /*54040*/  STL.64 [R1+0x2b28], R34 ;  /* 0x002b282201007387 */ /* 0x0007e80000100a00 */
[----:B------:R3:W-:Y:S01]  /*54050*/  LDGSTS.E [R244+0x3400], desc[UR60][R34.64], P1 ;  /* 0x0340000022f47fae */ /* 0x0007e2000892187c */
[----:B----4-:R-:W-:-:S04]  /*54060*/  IMAD.WIDE R66, R5, 0x4, R66 ;  /* 0x0000000405427825 */ /* 0x010fc800078e0242 */
[C---:B------:R-:W-:Y:S01]  /*54070*/  IMAD.WIDE R50, R5.reuse, 0x4, R50 ;  /* 0x0000000405327825 */ /* 0x040fe200078e0232 */
[----:B------:R-:W-:Y:S04]  /*54080*/  STL.64 [R1+0x2b78], R66 ;  /* 0x002b784201007387 */ /* 0x000fe80000100a00 */
[----:B------:R4:W-:Y:S04]  /*54090*/  STL.64 [R1+0x2b90], R50 ;  /* 0x002b903201007387 */ /* 0x0009e80000100a00 */
[----:B------:R4:W-:Y:S01]  /*540a0*/  LDGSTS.E [R244+0x3800], desc[UR60][R66.64], P1 ;  /* 0x0380000042f47fae */ /* 0x0009e2000892187c */
[----:B------:R-:W-:-:S03]  /*540b0*/  IMAD.WIDE R48, R5, 0x4, R48 ;  /* 0x0000000405307825 */ /* 0x000fc600078e0230 */
[----:B------:R4:W-:Y:S01]  /*540c0*/  LDGSTS.E [R244+0x3c00], desc[UR60][R50.64], P1 ;  /* 0x03c0000032f47fae */ /* 0x0009e2000892187c */
[----:B------:R-:W-:-:S03]  /*540d0*/  IMAD.WIDE R64, R5, 0x4, R64 ;  /* 0x0000000405407825 */ /* 0x000fc600078e0240 */
[----:B------:R4:W-:Y:S01]  /*540e0*/  STL.64 [R1+0x2ba0], R48 ;  /* 0x002ba03001007387 */ /* 0x0009e20000100a00 */
[----:B------:R-:W-:-:S03]  /*540f0*/  IMAD.WIDE R46, R5, 0x4, R46 ;  /* 0x00000004052e7825 */ /* 0x000fc600078e022e */
[----:B------:R-:W-:Y:S01]  /*54100*/  STL.64 [R1+0x2bb0], R64 ;  /* 0x002bb04001007387 */ /* 0x000fe20000100a00 */
[----:B------:R-:W-:-:S03]  /*54110*/  IMAD.WIDE R62, R5, 0x4, R62 ;  /* 0x00000004053e7825 */ /* 0x000fc600078e023e */
[----:B------:R4:W-:Y:S01]  /*54120*/  STL.64 [R1+0x2bf8], R46 ;  /* 0x002bf82e01007387 */ /* 0x0009e20000100a00 */
[----:B------:R-:W-:-:S03]  /*54130*/  IMAD.WIDE R52, R5, 0x4, R52 ;  /* 0x0000000405347825 */ /* 0x000fc600078e0234 */
[----:B------:R-:W-:Y:S01]  /*54140*/  STL.64 [R1+0x2c08], R62 ;  /* 0x002c083e01007387 */ /* 0x000fe20000100a00 */
[----:B------:R-:W-:-:S03]  /*54150*/  IMAD.WIDE R42, R5, 0x4, R42 ;  /* 0x00000004052a7825 */ /* 0x000fc600078e022a */
[----:B------:R4:W-:Y:S01]  /*54160*/  STL.64 [R1+0x2c18], R52 ;  /* 0x002c183401007387 */ /* 0x0009e20000100a00 */
[----:B------:R-:W-:-:S03]  /*54170*/  IMAD.WIDE R58, R5, 0x4, R58 ;  /* 0x00000004053a7825 */ /* 0x000fc600078e023a */
[----:B------:R4:W-:Y:S01]  /*54180*/  STL.64 [R1+0x2c58], R42 ;  /* 0x002c582a01007387 */ /* 0x0009e20000100a00 */
[----:B------:R-:W-:-:S03]  /*54190*/  IMAD.WIDE R56, R5, 0x4, R56 ;  /* 0x0000000405387825 */ /* 0x000fc600078e0238 */
[----:B------:R-:W-:Y:S01]  /*541a0*/  STL.64 [R1+0x2c60], R58 ;  /* 0x002c603a01007387 */ /* 0x000fe20000100a00 */
[----:B------:R-:W-:-:S03]  /*541b0*/  IMAD.WIDE R40, R5, 0x4, R40 ;  /* 0x0000000405287825 */ /* 0x000fc600078e0228 */
[----:B------:R-:W-:Y:S01]  /*541c0*/  STL.64 [R1+0x2c68], R56 ;  /* 0x002c683801007387 */ /* 0x000fe20000100a00 */
[----:B------:R-:W-:-:S03]  /*541d0*/  IMAD.WIDE R44, R5, 0x4, R44 ;  /* 0x00000004052c7825 */ /* 0x000fc600078e022c */
[----:B------:R4:W-:Y:S01]  /*541e0*/  STL.64 [R1+0x2c70], R40 ;  /* 0x002c702801007387 */ /* 0x0009e20000100a00 */
        /* <DEDUP_REMOVED lines=8> */
[----:B-1----:R-:W-:-:S03]  /*54270*/  IMAD.WIDE R26, R5, 0x4, R88 ;  /* 0x00000004051a7825 */ /* 0x002fc600078e0258 */
[----:B------:R1:W-:Y:S01]  /*54280*/  STL.64 [R1+0x2c88], R28 ;  /* 0x002c881c01007387 */ /* 0x0003e20000100a00 */
[----:B------:R-:W-:-:S03]  /*54290*/  IMAD.WIDE R24, R5, 0x4, R92 ;  /* 0x0000000405187825 */ /* 0x000fc600078e025c */
[----:B------:R1:W-:Y:S04]  /*542a0*/  STL.64 [R1+0x2c80], R26 ;  /* 0x002c801a01007387 */ /* 0x0003e80000100a00 */
[----:B------:R1:W-:Y:S04]  /*542b0*/  STL.64 [R1+0x2c78], R24 ;  /* 0x002c781801007387 */ /* 0x0003e80000100a00 */
[----:B------:R-:W4:Y:S04]  /*542c0*/  LDL.LU.64 R60, [R1+0x850] ;  /* 0x00085000013c7983 */ /* 0x000f280000300a00 */
[----:B--2---:R-:W2:Y:S04]  /*542d0*/  LDL.LU.64 R36, [R1+0x810] ;  /* 0x0008100001247983 */ /* 0x004ea80000300a00 */
[----:B------:R-:W2:Y:S04]  /*542e0*/  LDL.LU.64 R54, [R1+0x7d0] ;  /* 0x0007d00001367983 */ /* 0x000ea80000300a00 */
[----:B---3--:R-:W3:Y:S04]  /*542f0*/  LDL.LU.64 R34, [R1+0x790] ;  /* 0x0007900001227983 */ /* 0x008ee80000300a00 */
[----:B----4-:R-:W4:Y:S04]  /*54300*/  LDL.LU.64 R50, [R1+0x750] ;  /* 0x0007500001327983 */ /* 0x010f280000300a00 */
[----:B------:R1:W-:Y:S04]  /*54310*/  LDGSTS.E [R244+0x4000], desc[UR60][R48.64], P1 ;  /* 0x0400000030f47fae */ /* 0x0003e8000892187c */
[----:B------:R1:W-:Y:S04]  /*54320*/  LDGSTS.E [R244+0x4400], desc[UR60][R64.64], P1 ;  /* 0x0440000040f47fae */ /* 0x0003e8000892187c */
[----:B------:R1:W-:Y:S04]  /*54330*/  LDGSTS.E [R244+0x4800], desc[UR60][R46.64], P1 ;  /* 0x048000002ef47fae */ /* 0x0003e8000892187c */
[----:B------:R-:W4:Y:S04]  /*54340*/  LDL.LU.64 R48, [R1+0x710] ;  /* 0x0007100001307983 */ /* 0x000f280000300a00 */
[----:B------:R1:W-:Y:S04]  /*54350*/  LDGSTS.E [R244+0x4c00], desc[UR60][R62.64], P1 ;  /* 0x04c000003ef47fae */ /* 0x0003e8000892187c */
[----:B------:R-:W4:Y:S04]  /*54360*/  LDL.LU.64 R46, [R1+0x6d0] ;  /* 0x0006d000012e7983 */ /* 0x000f280000300a00 */
[----:B------:R1:W-:Y:S04]  /*54370*/  LDGSTS.E [R244+0x5000], desc[UR60][R52.64], P1 ;  /* 0x0500000034f47fae */ /* 0x0003e8000892187c */
[----:B------:R1:W-:Y:S04]  /*54380*/  LDGSTS.E [R244+0x5400], desc[UR60][R42.64], P1 ;  /* 0x054000002af47fae */ /* 0x0003e8000892187c */
[----:B------:R1:W-:Y:S04]  /*54390*/  LDGSTS.E [R244+0x5800], desc[UR60][R58.64], P1 ;  /* 0x058000003af47fae */ /* 0x0003e8000892187c */
[----:B------:R-:W4:Y:S04]  /*543a0*/  LDL.LU.64 R52, [R1+0x690] ;  /* 0x0006900001347983 */ /* 0x000f280000300a00 */
[----:B------:R-:W4:Y:S04]  /*543b0*/  LDL.LU.64 R42, [R1+0x650] ;  /* 0x00065000012a7983 */ /* 0x000f280000300a00 */
[----:B------:R1:W-:Y:S04]  /*543c0*/  LDGSTS.E [R244+0x5c00], desc[UR60][R56.64], P1 ;  /* 0x05c0000038f47fae */ /* 0x0003e8000892187c */
[----:B------:R1:W-:Y:S04]  /*543d0*/  LDGSTS.E [R244+0x6000], desc[UR60][R40.64], P1 ;  /* 0x0600000028f47fae */ /* 0x0003e8000892187c */
[----:B------:R1:W-:Y:S04]  /*543e0*/  LDGSTS.E [R244+0x6400], desc[UR60][R44.64], P1 ;  /* 0x064000002cf47fae */ /* 0x0003e8000892187c */
[----:B------:R1:W-:Y:S04]  /*543f0*/  LDGSTS.E [R244+0x6800], desc[UR60][R38.64], P1 ;  /* 0x0680000026f47fae */ /* 0x0003e8000892187c */
[----:B------:R-:W4:Y:S04]  /*54400*/  LDL.LU.64 R40, [R1+0x610] ;  /* 0x0006100001287983 */ /* 0x000f280000300a00 */
[----:B------:R-:W4:Y:S04]  /*54410*/  LDL.LU.64 R44, [R1+0x5d0] ;  /* 0x0005d000012c7983 */ /* 0x000f280000300a00 */
[----:B------:R-:W4:Y:S04]  /*54420*/  LDL.LU.64 R38, [R1+0x590] ;  /* 0x0005900001267983 */ /* 0x000f280000300a00 */
[----:B------:R1:W-:Y:S04]  /*54430*/  LDGSTS.E [R244+0x6c00], desc[UR60][R32.64], P1 ;  /* 0x06c0000020f47fae */ /* 0x0003e8000892187c */
[----:B------:R1:W-:Y:S04]  /*54440*/  LDGSTS.E [R244+0x7000], desc[UR60][R30.64], P1 ;  /* 0x070000001ef47fae */ /* 0x0003e8000892187c */
[----:B------:R1:W-:Y:S04]  /*54450*/  LDGSTS.E [R244+0x7400], desc[UR60][R28.64], P1 ;  /* 0x074000001cf47fae */ /* 0x0003e8000892187c */
[----:B------:R1:W-:Y:S04]  /*54460*/  LDGSTS.E [R244+0x7800], desc[UR60][R26.64], P1 ;  /* 0x078000001af47fae */ /* 0x0003e8000892187c */
[----:B------:R1:W-:Y:S01]  /*54470*/  LDGSTS.E [R244+0x7c00], desc[UR60][R24.64], P1 ;  /* 0x07c0000018f47fae */ /* 0x0003e2000892187c */
[----:B------:R-:W-:-:S04]  /*54480*/  IMAD.WIDE R86, R5, 0x4, R60 ;  /* 0x0000000405567825 */ /* 0x000fc800078e023c */
[C---:B--2---:R-:W-:Y:S01]  /*54490*/  IMAD.WIDE R84, R5.reuse, 0x4, R36 ;  /* 0x0000000405547825 */ /* 0x044fe200078e0224 */
[----:B------:R2:W-:Y:S03]  /*544a0*/  LDGSTS.E [R0+0x80], desc[UR60][R86.64], P1 ;  /* 0x0008000056007fae */ /* 0x0005e6000892187c */
[C---:B------:R-:W-:Y:S01]  /*544b0*/  IMAD.WIDE R82, R5.reuse, 0x4, R54 ;  /* 0x0000000405527825 */ /* 0x040fe200078e0236 */
[----:B------:R-:W2:Y:S03]  /*544c0*/  LDL.LU.64 R36, [R1+0x550] ;  /* 0x0005500001247983 */ /* 0x000ea60000300a00 */
[C---:B---3--:R-:W-:Y:S01]  /*544d0*/  IMAD.WIDE R80, R5.reuse, 0x4, R34 ;  /* 0x0000000405507825 */ /* 0x048fe200078e0222 */
[----:B------:R3:W-:Y:S04]  /*544e0*/  LDGSTS.E [R0+0x480], desc[UR60][R84.64], P1 ;  /* 0x0048000054007fae */ /* 0x0007e8000892187c */
[----:B------:R-:W3:Y:S01]  /*544f0*/  LDL.LU.64 R34, [R1+0x510] ;  /* 0x0005100001227983 */ /* 0x000ee20000300a00 */
[----:B----4-:R-:W-:-:S03]  /*54500*/  IMAD.WIDE R78, R5, 0x4, R50 ;  /* 0x00000004054e7825 */ /* 0x010fc600078e0232 */
[----:B------:R-:W-:Y:S04]  /*54510*/  STL.64 [R1+0x27b0], R86 ;  /* 0x0027b05601007387 */ /* 0x000fe80000100a00 */
[----:B------:R-:W-:Y:S04]  /*54520*/  STL.64 [R1+0x27e0], R84 ;  /* 0x0027e05401007387 */ /* 0x000fe80000100a00 */
[----:B------:R-:W4:Y:S01]  /*54530*/  LDL.LU.64 R66, [R1+0x4d0] ;  /* 0x0004d00001427983 */ /* 0x000f220000300a00 */
[----:B------:R-:W-:-:S03]  /*54540*/  IMAD.WIDE R76, R5, 0x4, R48 ;  /* 0x00000004054c7825 */ /* 0x000fc600078e0230 */
[----:B------:R-:W-:Y:S04]  /*54550*/  STL.64 [R1+0x2808], R82 ;  /* 0x0028085201007387 */ /* 0x000fe80000100a00 */
[----:B------:R-:W4:Y:S04]  /*54560*/  LDL.LU.64 R50, [R1+0x490] ;  /* 0x0004900001327983 */ /* 0x000f280000300a00 */
[----:B------:R-:W-:Y:S01]  /*54570*/  STL.64 [R1+0x2850], R80 ;  /* 0x0028505001007387 */ /* 0x000fe20000100a00 */
[----:B------:R-:W-:-:S03]  /*54580*/  IMAD.WIDE R74, R5, 0x4, R46 ;  /* 0x00000004054a7825 */ /* 0x000fc600078e022e */
[----:B------:R-:W-:Y:S04]  /*54590*/  STL.64 [R1+0x2898], R78 ;  /* 0x0028984e01007387 */ /* 0x000fe80000100a00 */
[----:B------:R-:W1:Y:S04]  /*545a0*/  LDL.LU.64 R48, [R1+0x450] ;  /* 0x0004500001307983 */ /* 0x000e680000300a00 */
[----:B------:R-:W4:Y:S01]  /*545b0*/  LDL.LU.64 R64, [R1+0x410] ;  /* 0x0004100001407983 */ /* 0x000f220000300a00 */
[----:B------:R-:W-:-:S03]  /*545c0*/  IMAD.WIDE R72, R5, 0x4, R52 ;  /* 0x0000000405487825 */ /* 0x000fc600078e0234 */
[----:B------:R-:W-:Y:S04]  /*545d0*/  STL.64 [R1+0x28c0], R76 ;  /* 0x0028c04c01007387 */ /* 0x000fe80000100a00 */
[----:B------:R-:W4:Y:S01]  /*545e0*/  LDL.LU.64 R46, [R1+0x3d0] ;  /* 0x0003d000012e7983 */ /* 0x000f220000300a00 */
[----:B------:R-:W-:-:S03]  /*545f0*/  IMAD.WIDE R70, R5, 0x4, R42 ;  /* 0x0000000405467825 */ /* 0x000fc600078e022a */
[----:B------:R-:W4:Y:S04]  /*54600*/  LDL.LU.64 R62, [R1+0x390] ;  /* 0x00039000013e7983 */ /* 0x000f280000300a00 */
[----:B------:R-:W-:Y:S04]  /*54610*/  STL.64 [R1+0x28f0], R74 ;  /* 0x0028f04a01007387 */ /* 0x000fe80000100a00 */
[----:B------:R-:W4:Y:S04]  /*54620*/  LDL.LU.64 R52, [R1+0x350] ;  /* 0x0003500001347983 */ /* 0x000f280000300a00 */
[----:B------:R-:W4:Y:S01]  /*54630*/  LDL.LU.64 R42, [R1+0x310] ;  /* 0x00031000012a7983 */ /* 0x000f220000300a00 */
[----:B------:R-:W-:-:S03]  /*54640*/  IMAD.WIDE R68, R5, 0x4, R40 ;  /* 0x0000000405447825 */ /* 0x000fc600078e0228 */
[----:B------:R-:W-:Y:S04]  /*54650*/  STL.64 [R1+0x2918], R72 ;  /* 0x0029184801007387 */ /* 0x000fe80000100a00 */
[----:B------:R-:W4:Y:S01]  /*54660*/  LDL.LU.64 R58, [R1+0x2d0] ;  /* 0x0002d000013a7983 */ /* 0x000f220000300a00 */
[----:B------:R-:W-:-:S03]  /*54670*/  IMAD.WIDE R60, R5, 0x4, R44 ;  /* 0x00000004053c7825 */ /* 0x000fc600078e022c */
        /* <DEDUP_REMOVED lines=13> */
[----:B------:R-:W4:Y:S04]  /*54750*/  LDL.LU.64 R92, [R1+0x90] ;  /* 0x00009000015c7983 */ /* 0x000f280000300a00 */
        /* <DEDUP_REMOVED lines=10> */
[----:B--2---:R-:W-:-:S04]  /*54800*/  IMAD.WIDE R36, R5, 0x4, R36 ;  /* 0x0000000405247825 */ /* 0x004fc800078e0224 */
[C---:B---3--:R-:W-:Y:S01]  /*54810*/  IMAD.WIDE R34, R5.reuse, 0x4, R34 ;  /* 0x0000000405227825 */ /* 0x048fe200078e0222 */
[----:B------:R2:W-:Y:S04]  /*54820*/  STL.64 [R1+0x2a50], R36 ;  /* 0x002a502401007387 */ /* 0x0005e80000100a00 */
[----:B------:R3:W-:Y:S04]  /*54830*/  STL.64 [R1+0x2a70], R34 ;  /* 0x002a702201007387 */ /* 0x0007e80000100a00 */
[----:B------:R3:W-:Y:S01]  /*54840*/  LDGSTS.E [R0+0x3080], desc[UR60][R36.64], P1 ;  /* 0x0308000024007fae */ /* 0x0007e2000892187c */
[----:B----4-:R-:W-:-:S03]  /*54850*/  IMAD.WIDE R66, R5, 0x4, R66 ;  /* 0x0000000405427825 */ /* 0x010fc600078e0242 */
[----:B------:R4:W-:Y:S01]  /*54860*/  LDGSTS.E [R0+0x3480], desc[UR60][R34.64], P1 ;  /* 0x0348000022007fae */ /* 0x0009e2000892187c */
[----:B------:R-:W-:-:S03]  /*54870*/  IMAD.WIDE R50, R5, 0x4, R50 ;  /* 0x0000000405327825 */ /* 0x000fc600078e0232 */
[----:B------:R-:W-:Y:S04]  /*54880*/  STL.64 [R1+0x2a90], R66 ;  /* 0x002a904201007387 */ /* 0x000fe80000100a00 */
[----:B------:R3:W-:Y:S04]  /*54890*/  STL.64 [R1+0x2ae8], R50 ;  /* 0x002ae83201007387 */ /* 0x0007e80000100a00 */
[----:B------:R4:W-:Y:S01]  /*548a0*/  LDGSTS.E [R0+0x3880], desc[UR60][R66.64], P1 ;  /* 0x0388000042007fae */ /* 0x0009e2000892187c */
[----:B-1----:R-:W-:-:S03]  /*548b0*/  IMAD.WIDE R48, R5, 0x4, R48 ;  /* 0x0000000405307825 */ /* 0x002fc600078e0230 */
        /* <DEDUP_REMOVED lines=36> */
[----:B------:R-:W3:Y:S04]  /*54b00*/  LDL.LU.64 R50, [R1+0x748] ;  /* 0x0007480001327983 */ /* 0x000ee80000300a00 */
[----:B------:R3:W-:Y:S04]  /*54b10*/  LDGSTS.E [R0+0x4080], desc[UR60][R48.64], P1 ;  /* 0x0408000030007fae */ /* 0x0007e8000892187c */
[----:B------:R3:W-:Y:S04]  /*54b20*/  LDGSTS.E [R0+0x4480], desc[UR60][R64.64], P1 ;  /* 0x0448000040007fae */ /* 0x0007e8000892187c */
[----:B------:R3:W-:Y:S04]  /*54b30*/  LDGSTS.E [R0+0x4880], desc[UR60][R46.64], P1 ;  /* 0x048800002e007fae */ /* 0x0007e8000892187c */
[----:B-1----:R-:W3:Y:S04]  /*54b40*/  LDL.LU.64 R48, [R1+0x708] ;  /* 0x0007080001307983 */ /* 0x002ee80000300a00 */
[----:B------:R1:W-:Y:S04]  /*54b50*/  LDGSTS.E [R0+0x4c80], desc[UR60][R62.64], P1 ;  /* 0x04c800003e007fae */ /* 0x0003e8000892187c */
[----:B------:R-:W3:Y:S04]  /*54b60*/  LDL.LU.64 R46, [R1+0x6c8] ;  /* 0x0006c800012e7983 */ /* 0x000ee80000300a00 */
[----:B------:R1:W-:Y:S04]  /*54b70*/  LDGSTS.E [R0+0x5080], desc[UR60][R52.64], P1 ;  /* 0x0508000034007fae */ /* 0x0003e8000892187c */
[----:B------:R1:W-:Y:S04]  /*54b80*/  LDGSTS.E [R0+0x5480], desc[UR60][R42.64], P1 ;  /* 0x054800002a007fae */ /* 0x0003e8000892187c */
[----:B------:R1:W-:Y:S04]  /*54b90*/  LDGSTS.E [R0+0x5880], desc[UR60][R58.64], P1 ;  /* 0x058800003a007fae */ /* 0x0003e8000892187c */
[----:B------:R-:W3:Y:S04]  /*54ba0*/  LDL.LU.64 R52, [R1+0x688] ;  /* 0x0006880001347983 */ /* 0x000ee80000300a00 */
[----:B------:R-:W3:Y:S04]  /*54bb0*/  LDL.LU.64 R42, [R1+0x648] ;  /* 0x00064800012a7983 */ /* 0x000ee80000300a00 */
[----:B------:R1:W-:Y:S04]  /*54bc0*/  LDGSTS.E [R0+0x5c80], desc[UR60][R56.64], P1 ;  /* 0x05c8000038007fae */ /* 0x0003e8000892187c */
[----:B------:R1:W-:Y:S04]  /*54bd0*/  LDGSTS.E [R0+0x6080], desc[UR60][R40.64], P1 ;  /* 0x0608000028007fae */ /* 0x0003e8000892187c */
[----:B------:R1:W-:Y:S04]  /*54be0*/  LDGSTS.E [R0+0x6480], desc[UR60][R44.64], P1 ;  /* 0x064800002c007fae */ /* 0x0003e8000892187c */
[----:B------:R1:W-:Y:S04]  /*54bf0*/  LDGSTS.E [R0+0x6880], desc[UR60][R38.64], P1 ;  /* 0x0688000026007fae */ /* 0x0003e8000892187c */
[----:B----4-:R-:W4:Y:S04]  /*54c00*/  LDL.LU.64 R40, [R1+0x608] ;  /* 0x0006080001287983 */ /* 0x010f280000300a00 */
        /* <DEDUP_REMOVED lines=9> */
[----:B------:R-:W-:Y:S03]  /*54ca0*/  LDGSTS.E [R2+0x100], desc[UR60][R86.64], P1 ;  /* 0x0010000056027fae */ /* 0x000fe6000892187c */
[C---:B------:R-:W-:Y:S01]  /*54cb0*/  IMAD.WIDE R82, R5.reuse, 0x4, R54 ;  /* 0x0000000405527825 */ /* 0x040fe200078e0236 */
[----:B------:R-:W2:Y:S03]  /*54cc0*/  LDL.LU.64 R36, [R1+0x548] ;  /* 0x0005480001247983 */ /* 0x000ea60000300a00 */
[C---:B---3--:R-:W-:Y:S01]  /*54cd0*/  IMAD.WIDE R80, R5.reuse, 0x4, R34 ;  /* 0x0000000405507825 */ /* 0x048fe200078e0222 */
[----:B------:R3:W-:Y:S04]  /*54ce0*/  LDGSTS.E [R2+0x500], desc[UR60][R84.64], P1 ;  /* 0x0050000054027fae */ /* 0x0007e8000892187c */
[----:B------:R-:W3:Y:S01]  /*54cf0*/  LDL.LU.64 R34, [R1+0x508] ;  /* 0x0005080001227983 */ /* 0x000ee20000300a00 */
[----:B------:R-:W-:-:S03]  /*54d00*/  IMAD.WIDE R78, R5, 0x4, R50 ;  /* 0x00000004054e7825 */ /* 0x000fc600078e0232 */
[----:B------:R-:W-:Y:S04]  /*54d10*/  STL.64 [R1+0x26f0], R86 ;  /* 0x0026f05601007387 */ /* 0x000fe80000100a00 */
[----:B------:R-:W-:Y:S04]  /*54d20*/  STL.64 [R1+0x2720], R84 ;  /* 0x0027205401007387 */ /* 0x000fe80000100a00 */
[----:B------:R-:W3:Y:S01]  /*54d30*/  LDL.LU.64 R66, [R1+0x4c8] ;  /* 0x0004c80001427983 */ /* 0x000ee20000300a00 */
[----:B------:R-:W-:-:S03]  /*54d40*/  IMAD.WIDE R76, R5, 0x4, R48 ;  /* 0x00000004054c7825 */ /* 0x000fc600078e0230 */
[----:B------:R-:W-:Y:S04]  /*54d50*/  STL.64 [R1+0x2748], R82 ;  /* 0x0027485201007387 */ /* 0x000fe80000100a00 */
[----:B------:R-:W3:Y:S04]  /*54d60*/  LDL.LU.64 R50, [R1+0x488] ;  /* 0x0004880001327983 */ /* 0x000ee80000300a00 */
[----:B------:R-:W-:Y:S01]  /*54d70*/  STL.64 [R1+0x2770], R80 ;  /* 0x0027705001007387 */ /* 0x000fe20000100a00 */
[----:B------:R-:W-:-:S03]  /*54d80*/  IMAD.WIDE R74, R5, 0x4, R46 ;  /* 0x00000004054a7825 */ /* 0x000fc600078e022e */
[----:B------:R-:W-:Y:S04]  /*54d90*/  STL.64 [R1+0x2798], R78 ;  /* 0x0027984e01007387 */ /* 0x000fe80000100a00 */
[----:B------:R-:W3:Y:S04]  /*54da0*/  LDL.LU.64 R48, [R1+0x448] ;  /* 0x0004480001307983 */ /* 0x000ee80000300a00 */
[----:B------:R-:W3:Y:S01]  /*54db0*/  LDL.LU.64 R64, [R1+0x408] ;  /* 0x0004080001407983 */ /* 0x000ee20000300a00 */
[----:B------:R-:W-:-:S03]  /*54dc0*/  IMAD.WIDE R72, R5, 0x4, R52 ;  /* 0x0000000405487825 */ /* 0x000fc600078e0234 */
[----:B------:R-:W-:Y:S04]  /*54dd0*/  STL.64 [R1+0x27c8], R76 ;  /* 0x0027c84c01007387 */ /* 0x000fe80000100a00 */
[----:B------:R-:W3:Y:S01]  /*54de0*/  LDL.LU.64 R46, [R1+0x3c8] ;  /* 0x0003c800012e7983 */ /* 0x000ee20000300a00 */
[----:B------:R-:W-:-:S03]  /*54df0*/  IMAD.WIDE R70, R5, 0x4, R42 ;  /* 0x0000000405467825 */ /* 0x000fc600078e022a */
[----:B------:R-:W1:Y:S04]  /*54e00*/  LDL.LU.64 R62, [R1+0x388] ;  /* 0x00038800013e7983 */ /* 0x000e680000300a00 */
[----:B------:R-:W-:Y:S04]  /*54e10*/  STL.64 [R1+0x27f0], R74 ;  /* 0x0027f04a01007387 */ /* 0x000fe80000100a00 */
[----:B------:R-:W3:Y:S04]  /*54e20*/  LDL.LU.64 R52, [R1+0x348] ;  /* 0x0003480001347983 */ /* 0x000ee80000300a00 */
[----:B------:R-:W3:Y:S01]  /*54e30*/  LDL.LU.64 R42, [R1+0x308] ;  /* 0x00030800012a7983 */ /* 0x000ee20000300a00 */
[----:B----4-:R-:W-:-:S03]  /*54e40*/  IMAD.WIDE R68, R5, 0x4, R40 ;  /* 0x0000000405447825 */ /* 0x010fc600078e0228 */
        /* <DEDUP_REMOVED lines=17> */
[----:B------:R-:W-:Y:S04]  /*54f60*/  LDGSTS.E [R2+0x900], desc[UR60][R82.64], P1 ;  /* 0x0090000052027fae */ /* 0x000fe8000892187c */
        /* <DEDUP_REMOVED lines=13> */
[----:B------:R-:W-:Y:S01]  /*55040*/  LDGSTS.E [R2+0x3100], desc[UR60][R36.64], P1 ;  /* 0x0310000024027fae */ /* 0x000fe2000892187c */
[----:B------:R-:W-:-:S03]  /*55050*/  IMAD.WIDE R66, R5, 0x4, R66 ;  /* 0x0000000405427825 */ /* 0x000fc600078e0242 */
[----:B------:R-:W-:Y:S01]  /*55060*/  LDGSTS.E [R2+0x3500], desc[UR60][R34.64], P1 ;  /* 0x0350000022027fae */ /* 0x000fe2000892187c */
[----:B------:R-:W-:-:S03]  /*55070*/  IMAD.WIDE R50, R5, 0x4, R50 ;  /* 0x0000000405327825 */ /* 0x000fc600078e0232 */
[----:B------:R-:W-:Y:S04]  /*55080*/  STL.64 [R1+0x29b8], R66 ;  /* 0x0029b84201007387 */ /* 0x000fe80000100a00 */
[----:B------:R3:W-:Y:S04]  /*55090*/  STL.64 [R1+0x29e0], R50 ;  /* 0x0029e03201007387 */ /* 0x0007e80000100a00 */
[----:B------:R-:W-:Y:S01]  /*550a0*/  LDGSTS.E [R2+0x3900], desc[UR60][R66.64], P1 ;  /* 0x0390000042027fae */ /* 0x000fe2000892187c */
[----:B------:R-:W-:-:S03]  /*550b0*/  IMAD.WIDE R48, R5, 0x4, R48 ;  /* 0x0000000405307825 */ /* 0x000fc600078e0230 */
[----:B------:R-:W-:Y:S01]  /*550c0*/  LDGSTS.E [R2+0x3d00], desc[UR60][R50.64], P1 ;  /* 0x03d0000032027fae */ /* 0x000fe2000892187c */
[----:B------:R-:W-:-:S03]  /*550d0*/  IMAD.WIDE R64, R5, 0x4, R64 ;  /* 0x0000000405407825 */ /* 0x000fc600078e0240 */
[----:B------:R3:W-:Y:S01]  /*550e0*/  STL.64 [R1+0x2a38], R48 ;  /* 0x002a383001007387 */ /* 0x0007e20000100a00 */
[----:B------:R-:W-:-:S03]  /*550f0*/  IMAD.WIDE R46, R5, 0x4, R46 ;  /* 0x00000004052e7825 */ /* 0x000fc600078e022e */
[----:B------:R-:W-:Y:S01]  /*55100*/  STL.64 [R1+0x2a58], R64 ;  /* 0x002a584001007387 */ /* 0x000fe20000100a00 */
[----:B-1----:R-:W-:-:S03]  /*55110*/  IMAD.WIDE R62, R5, 0x4, R62 ;  /* 0x00000004053e7825 */ /* 0x002fc600078e023e */
[----:B------:R1:W-:Y:S01]  /*55120*/  STL.64 [R1+0x2a78], R46 ;  /* 0x002a782e01007387 */ /* 0x0003e20000100a00 */
[----:B------:R-:W-:-:S03]  /*55130*/  IMAD.WIDE R52, R5, 0x4, R52 ;  /* 0x0000000405347825 */ /* 0x000fc600078e0234 */
[----:B------:R-:W-:Y:S01]  /*55140*/  STL.64 [R1+0x2ad0], R62 ;  /* 0x002ad03e01007387 */ /* 0x000fe20000100a00 */
[----:B------:R-:W-:-:S03]  /*55150*/  IMAD.WIDE R42, R5, 0x4, R42 ;  /* 0x00000004052a7825 */ /* 0x000fc600078e022a */
[----:B------:R1:W-:Y:S01]  /*55160*/  STL.64 [R1+0x2af0], R52 ;  /* 0x002af03401007387 */ /* 0x0003e20000100a00 */
[----:B----4-:R-:W-:-:S03]  /*55170*/  IMAD.WIDE R58, R5, 0x4, R58 ;  /* 0x00000004053a7825 */ /* 0x010fc600078e023a */
        /* <DEDUP_REMOVED lines=25> */
[----:B------:R-:W-:Y:S04]  /*55310*/  LDGSTS.E [R2+0x4100], desc[UR60][R48.64], P1 ;  /* 0x0410000030027fae */ /* 0x000fe8000892187c */
[----:B------:R-:W-:Y:S04]  /*55320*/  LDGSTS.E [R2+0x4500], desc[UR60][R64.64], P1 ;  /* 0x0450000040027fae */ /* 0x000fe8000892187c */
[----:B------:R-:W-:Y:S04]  /*55330*/  LDGSTS.E [R2+0x4900], desc[UR60][R46.64], P1 ;  /* 0x049000002e027fae */ /* 0x000fe8000892187c */
[----:B------:R-:W3:Y:S04]  /*55340*/  LDL.LU.64 R48, [R1+0x700] ;  /* 0x0007000001307983 */ /* 0x000ee80000300a00 */
[----:B------:R-:W-:Y:S04]  /*55350*/  LDGSTS.E [R2+0x4d00], desc[UR60][R62.64], P1 ;  /* 0x04d000003e027fae */ /* 0x000fe8000892187c */
[----:B-1----:R-:W3:Y:S04]  /*55360*/  LDL.LU.64 R46, [R1+0x6c0] ;  /* 0x0006c000012e7983 */ /* 0x002ee80000300a00 */
[----:B------:R-:W-:Y:S04]  /*55370*/  LDGSTS.E [R2+0x5100], desc[UR60][R52.64], P1 ;  /* 0x0510000034027fae */ /* 0x000fe8000892187c */
[----:B------:R-:W-:Y:S04]  /*55380*/  LDGSTS.E [R2+0x5500], desc[UR60][R42.64], P1 ;  /* 0x055000002a027fae */ /* 0x000fe8000892187c */
[----:B------:R-:W-:Y:S04]  /*55390*/  LDGSTS.E [R2+0x5900], desc[UR60][R58.64], P1 ;  /* 0x059000003a027fae */ /* 0x000fe8000892187c */
[----:B------:R-:W3:Y:S04]  /*553a0*/  LDL.LU.64 R52, [R1+0x680] ;  /* 0x0006800001347983 */ /* 0x000ee80000300a00 */
[----:B----4-:R-:W4:Y:S04]  /*553b0*/  LDL.LU.64 R42, [R1+0x640] ;  /* 0x00064000012a7983 */ /* 0x010f280000300a00 */
[----:B------:R-:W-:Y:S04]  /*553c0*/  LDGSTS.E [R2+0x5d00], desc[UR60][R56.64], P1 ;  /* 0x05d0000038027fae */ /* 0x000fe8000892187c */
[----:B------:R-:W-:Y:S04]  /*553d0*/  LDGSTS.E [R2+0x6100], desc[UR60][R40.64], P1 ;  /* 0x0610000028027fae */ /* 0x000fe8000892187c */
[----:B------:R-:W-:Y:S04]  /*553e0*/  LDGSTS.E [R2+0x6500], desc[UR60][R44.64], P1 ;  /* 0x065000002c027fae */ /* 0x000fe8000892187c */
        /* <DEDUP_REMOVED lines=9> */
[----:B--2---:R-:W-:-:S03]  /*55480*/  IMAD.WIDE R84, R5, 0x4, R36 ;  /* 0x0000000405547825 */ /* 0x004fc600078e0224 */
[----:B------:R-:W2:Y:S01]  /*55490*/  LDL.LU.64 R36, [R1+0x540] ;  /* 0x0005400001247983 */ /* 0x000ea20000300a00 */
[----:B---3--:R-:W-:-:S03]  /*554a0*/  IMAD.WIDE R80, R5, 0x4, R34 ;  /* 0x0000000405507825 */ /* 0x008fc600078e0222 */
[----:B------:R-:W1:Y:S01]  /*554b0*/  LDL.LU.64 R34, [R1+0x500] ;  /* 0x0005000001227983 */ /* 0x000e620000300a00 */
[----:B------:R-:W-:-:S04]  /*554c0*/  IMAD.WIDE R86, R5, 0x4, R60 ;  /* 0x0000000405567825 */ /* 0x000fc800078e023c */
[C---:B------:R-:W-:Y:S01]  /*554d0*/  IMAD.WIDE R82, R5.reuse, 0x4, R54 ;  /* 0x0000000405527825 */ /* 0x040fe200078e0236 */
[----:B------:R-:W-:Y:S03]  /*554e0*/  STL.64 [R1+0x2638], R86 ;  /* 0x0026385601007387 */ /* 0x000fe60000100a00 */
[C---:B------:R-:W-:Y:S01]  /*554f0*/  IMAD.WIDE R78, R5.reuse, 0x4, R50 ;  /* 0x00000004054e7825 */ /* 0x040fe200078e0232 */
        /* <DEDUP_REMOVED lines=13> */
[----:B----4-:R-:W-:-:S03]  /*555d0*/  IMAD.WIDE R70, R5, 0x4, R42 ;  /* 0x0000000405467825 */ /* 0x010fc600078e022a */
        /* <DEDUP_REMOVED lines=24> */
[----:B------:R-:W-:Y:S04]  /*55760*/  LDGSTS.E [R3+0x2980], desc[UR60][R60.64], P1 ;  /* 0x029800003c037fae */ /* 0x000fe8000892187c */
[----:B------:R-:W-:Y:S01]  /*55770*/  LDGSTS.E [R3+0x2d80], desc[UR60][R54.64], P1 ;  /* 0x02d8000036037fae */ /* 0x000fe2000892187c */
[----:B-1----:R-:W-:-:S03]  /*55780*/  IMAD.WIDE R38, R5, 0x4, R34 ;  /* 0x0000000405267825 */ /* 0x002fc600078e0222 */
        /* <DEDUP_REMOVED lines=8> */
[----:B--2---:R-:W-:-:S04]  /*55810*/  IMAD.WIDE R36, R5, 0x4, R36 ;  /* 0x0000000405247825 */ /* 0x004fc800078e0224 */
[C---:B---3--:R-:W-:Y:S01]  /*55820*/  IMAD.WIDE R66, R5.reuse, 0x4, R66 ;  /* 0x0000000405427825 */ /* 0x048fe200078e0242 */
[----:B------:R2:W-:Y:S03]  /*55830*/  STL.64 [R1+0x2840], R36 ;  /* 0x0028402401007387 */ /* 0x0005e60000100a00 */
[C---:B------:R-:W-:Y:S01]  /*55840*/  IMAD.WIDE R50, R5.reuse, 0x4, R50 ;  /* 0x0000000405327825 */ /* 0x040fe200078e0232 */
[----:B------:R3:W-:Y:S03]  /*55850*/  STL.64 [R1+0x2890], R38 ;  /* 0x0028902601007387 */ /* 0x0007e60000100a00 */
[C---:B------:R-:W-:Y:S01]  /*55860*/  IMAD.WIDE R48, R5.reuse, 0x4, R48 ;  /* 0x0000000405307825 */ /* 0x040fe200078e0230 */
[----:B------:R-:W-:Y:S03]  /*55870*/  STL.64 [R1+0x28b8], R66 ;  /* 0x0028b84201007387 */ /* 0x000fe60000100a00 */
[C---:B------:R-:W-:Y:S01]  /*55880*/  IMAD.WIDE R64, R5.reuse, 0x4, R64 ;  /* 0x0000000405407825 */ /* 0x040fe200078e0240 */
[----:B------:R3:W-:Y:S03]  /*55890*/  STL.64 [R1+0x28e8], R50 ;  /* 0x0028e83201007387 */ /* 0x0007e60000100a00 */
[C---:B------:R-:W-:Y:S01]  /*558a0*/  IMAD.WIDE R46, R5.reuse, 0x4, R46 ;  /* 0x00000004052e7825 */ /* 0x040fe200078e022e */
[----:B------:R3:W-:Y:S03]  /*558b0*/  STL.64 [R1+0x2910], R48 ;  /* 0x0029103001007387 */ /* 0x0007e60000100a00 */
[C---:B----4-:R-:W-:Y:S01]  /*558c0*/  IMAD.WIDE R62, R5.reuse, 0x4, R62 ;  /* 0x00000004053e7825 */ /* 0x050fe200078e023e */
[----:B------:R-:W-:Y:S03]  /*558d0*/  STL.64 [R1+0x2978], R64 ;  /* 0x0029784001007387 */ /* 0x000fe60000100a00 */
[C---:B------:R-:W-:Y:S01]  /*558e0*/  IMAD.WIDE R52, R5.reuse, 0x4, R52 ;  /* 0x0000000405347825 */ /* 0x040fe200078e0234 */
[----:B------:R4:W-:Y:S03]  /*558f0*/  STL.64 [R1+0x29a0], R46 ;  /* 0x0029a02e01007387 */ /* 0x0009e60000100a00 */
[C---:B------:R-:W-:Y:S01]  /*55900*/  IMAD.WIDE R42, R5.reuse, 0x4, R42 ;  /* 0x00000004052a7825 */ /* 0x040fe200078e022a */
[----:B------:R-:W-:Y:S04]  /*55910*/  STL.64 [R1+0x29c8], R62 ;  /* 0x0029c83e01007387 */ /* 0x000fe80000100a00 */
        /* <DEDUP_REMOVED lines=8> */
[----:B------:R4:W-:Y:S04]  /*559a0*/  STL.64 [R1+0x2ae0], R40 ;  /* 0x002ae02801007387 */ /* 0x0009e80000100a00 */
[----:B------:R4:W-:Y:S04]  /*559b0*/  STL.64 [R1+0x2b68], R44 ;  /* 0x002b682c01007387 */ /* 0x0009e80000100a00 */
[----:B------:R-:W-:Y:S04]  /*559c0*/  LDGSTS.E [R3+0x3180], desc[UR60][R36.64], P1 ;  /* 0x0318000024037fae */ /* 0x000fe8000892187c */
[----:B------:R-:W-:Y:S04]  /*559d0*/  LDGSTS.E [R3+0x3580], desc[UR60][R38.64], P1 ;  /* 0x0358000026037fae */ /* 0x000fe8000892187c */
[----:B------:R4:W-:Y:S04]  /*559e0*/  LDGSTS.E [R3+0x3980], desc[UR60][R66.64], P1 ;  /* 0x0398000042037fae */ /* 0x0009e8000892187c */
[----:B------:R-:W-:Y:S04]  /*559f0*/  LDGSTS.E [R3+0x3d80], desc[UR60][R50.64], P1 ;  /* 0x03d8000032037fae */ /* 0x000fe8000892187c */
[----:B------:R-:W-:Y:S04]  /*55a00*/  LDGSTS.E [R3+0x4180], desc[UR60][R48.64], P1 ;  /* 0x0418000030037fae */ /* 0x000fe8000892187c */
[----:B------:R4:W-:Y:S04]  /*55a10*/  LDGSTS.E [R3+0x4580], desc[UR60][R64.64], P1 ;  /* 0x0458000040037fae */ /* 0x0009e8000892187c */
[----:B------:R-:W-:Y:S04]  /*55a20*/  LDGSTS.E [R3+0x4980], desc[UR60][R46.64], P1 ;  /* 0x049800002e037fae */ /* 0x000fe8000892187c */
[----:B------:R4:W-:Y:S04]  /*55a30*/  LDGSTS.E [R3+0x4d80], desc[UR60][R62.64], P1 ;  /* 0x04d800003e037fae */ /* 0x0009e8000892187c */
[----:B------:R-:W-:Y:S04]  /*55a40*/  LDGSTS.E [R3+0x5180], desc[UR60][R52.64], P1 ;  /* 0x0518000034037fae */ /* 0x000fe8000892187c */
[----:B------:R-:W-:Y:S04]  /*55a50*/  LDGSTS.E [R3+0x5580], desc[UR60][R42.64], P1 ;  /* 0x055800002a037fae */ /* 0x000fe8000892187c */
[----:B------:R4:W-:Y:S04]  /*55a60*/  LDGSTS.E [R3+0x5980], desc[UR60][R58.64], P1 ;  /* 0x059800003a037fae */ /* 0x0009e8000892187c */
[----:B------:R4:W-:Y:S04]  /*55a70*/  LDGSTS.E [R3+0x5d80], desc[UR60][R56.64], P1 ;  /* 0x05d8000038037fae */ /* 0x0009e8000892187c */
[----:B------:R-:W-:Y:S04]  /*55a80*/  LDGSTS.E [R3+0x6180], desc[UR60][R40.64], P1 ;  /* 0x0618000028037fae */ /* 0x000fe8000892187c */
[----:B------:R4:W-:Y:S01]  /*55a90*/  LDGSTS.E [R3+0x6580], desc[UR60][R44.64], P1 ;  /* 0x065800002c037fae */ /* 0x0009e2000892187c */
[----:B------:R-:W-:-:S04]  /*55aa0*/  IMAD.WIDE R34, R5, 0x4, R34 ;  /* 0x0000000405227825 */ /* 0x000fc800078e0222 */
[C---:B------:R-:W-:Y:S01]  /*55ab0*/  IMAD.WIDE R32, R5.reuse, 0x4, R94 ;  /* 0x0000000405207825 */ /* 0x040fe200078e025e */
[----:B------:R4:W-:Y:S03]  /*55ac0*/  STL.64 [R1+0x2b60], R34 ;  /* 0x002b602201007387 */ /* 0x0009e60000100a00 */
[C---:B------:R-:W-:Y:S01]  /*55ad0*/  IMAD.WIDE R30, R5.reuse, 0x4, R100 ;  /* 0x00000004051e7825 */ /* 0x040fe200078e0264 */
[----:B------:R4:W-:Y:S03]  /*55ae0*/  STL.64 [R1+0x2b58], R32 ;  /* 0x002b582001007387 */ /* 0x0009e60000100a00 */
[C---:B------:R-:W-:Y:S01]  /*55af0*/  IMAD.WIDE R28, R5.reuse, 0x4, R90 ;  /* 0x00000004051c7825 */ /* 0x040fe200078e025a */
[----:B------:R4:W-:Y:S03]  /*55b00*/  STL.64 [R1+0x2b50], R30 ;  /* 0x002b501e01007387 */ /* 0x0009e60000100a00 */
[C---:B------:R-:W-:Y:S01]  /*55b10*/  IMAD.WIDE R26, R5.reuse, 0x4, R88 ;  /* 0x00000004051a7825 */ /* 0x040fe200078e0258 */
[----:B------:R4:W-:Y:S03]  /*55b20*/  STL.64 [R1+0x2b48], R28 ;  /* 0x002b481c01007387 */ /* 0x0009e60000100a00 */
[C---:B------:R-:W-:Y:S01]  /*55b30*/  IMAD.WIDE R24, R5.reuse, 0x4, R92 ;  /* 0x0000000405187825 */ /* 0x040fe200078e025c */
[----:B------:R4:W-:Y:S04]  /*55b40*/  STL.64 [R1+0x2b40], R26 ;  /* 0x002b401a01007387 */ /* 0x0009e80000100a00 */
[----:B------:R4:W-:Y:S04]  /*55b50*/  STL.64 [R1+0x2b38], R24 ;  /* 0x002b381801007387 */ /* 0x0009e80000100a00 */
[----:B-1----:R-:W4:Y:S04]  /*55b60*/  LDL.LU.64 R60, [R1+0x838] ;  /* 0x00083800013c7983 */ /* 0x002f280000300a00 */
[----:B--2---:R-:W2:Y:S04]  /*55b70*/  LDL.LU.64 R36, [R1+0x7f8] ;  /* 0x0007f80001247983 */ /* 0x004ea80000300a00 */
[----:B------:R-:W2:Y:S04]  /*55b80*/  LDL.LU.64 R54, [R1+0x7b8] ;  /* 0x0007b80001367983 */ /* 0x000ea80000300a00 */
[----:B---3--:R-:W3:Y:S04]  /*55b90*/  LDL.LU.64 R38, [R1+0x778] ;  /* 0x0007780001267983 */ /* 0x008ee80000300a00 */
[----:B------:R-:W3:Y:S04]  /*55ba0*/  LDL.LU.64 R50, [R1+0x738] ;  /* 0x0007380001327983 */ /* 0x000ee80000300a00 */
[----:B------:R-:W3:Y:S04]  /*55bb0*/  LDL.LU.64 R48, [R1+0x6f8] ;  /* 0x0006f80001307983 */ /* 0x000ee80000300a00 */
[----:B----4-:R-:W4:Y:S04]  /*55bc0*/  LDL.LU.64 R46, [R1+0x6b8] ;  /* 0x0006b800012e7983 */ /* 0x010f280000300a00 */
[----:B------:R-:W4:Y:S04]  /*55bd0*/  LDL.LU.64 R52, [R1+0x678] ;  /* 0x0006780001347983 */ /* 0x000f280000300a00 */
[----:B------:R-:W4:Y:S04]  /*55be0*/  LDL.LU.64 R42, [R1+0x638] ;  /* 0x00063800012a7983 */ /* 0x000f280000300a00 */
[----:B------:R-:W4:Y:S04]  /*55bf0*/  LDL.LU.64 R40, [R1+0x5f8] ;  /* 0x0005f80001287983 */ /* 0x000f280000300a00 */
[----:B------:R-:W4:Y:S04]  /*55c00*/  LDL.LU.64 R44, [R1+0x5b8] ;  /* 0x0005b800012c7983 */ /* 0x000f280000300a00 */
[----:B------:R1:W-:Y:S04]  /*55c10*/  LDGSTS.E [R3+0x6980], desc[UR60][R34.64], P1 ;  /* 0x0698000022037fae */ /* 0x0003e8000892187c */
[----:B------:R1:W-:Y:S04]  /*55c20*/  LDGSTS.E [R3+0x6d80], desc[UR60][R32.64], P1 ;  /* 0x06d8000020037fae */ /* 0x0003e8000892187c */
[----:B------:R1:W-:Y:S04]  /*55c30*/  LDGSTS.E [R3+0x7180], desc[UR60][R30.64], P1 ;  /* 0x071800001e037fae */ /* 0x0003e8000892187c */
[----:B------:R-:W4:Y:S04]  /*55c40*/  LDL.LU.64 R34, [R1+0x578] ;  /* 0x0005780001227983 */ /* 0x000f280000300a00 */
        /* <DEDUP_REMOVED lines=11> */
[----:B------:R-:W-:-:S03]  /*55d00*/  IMAD.WIDE R76, R5, 0x4, R50 ;  /* 0x00000004054c7825 */ /* 0x000fc600078e0232 */
[----:B------:R-:W-:Y:S01]  /*55d10*/  STL.64 [R1+0x25a0], R84 ;  /* 0x0025a05401007387 */ /* 0x000fe20000100a00 */
[----:B------:R-:W-:-:S03]  /*55d20*/  IMAD.WIDE R74, R5, 0x4, R48 ;  /* 0x00000004054a7825 */ /* 0x000fc600078e0230 */
[----:B------:R-:W-:Y:S04]  /*55d30*/  STL.64 [R1+0x25c0], R82 ;  /* 0x0025c05201007387 */ /* 0x000fe80000100a00 */
[----:B------:R-:W3:Y:S04]  /*55d40*/  LDL.LU.64 R64, [R1+0x4b8] ;  /* 0x0004b80001407983 */ /* 0x000ee80000300a00 */
[----:B------:R-:W-:Y:S01]  /*55d50*/  STL.64 [R1+0x25e0], R80 ;  /* 0x0025e05001007387 */ /* 0x000fe20000100a00 */
[----:B----4-:R-:W-:-:S03]  /*55d60*/  IMAD.WIDE R72, R5, 0x4, R46 ;  /* 0x0000000405487825 */ /* 0x010fc600078e022e */
        /* <DEDUP_REMOVED lines=12> */
[----:B------:R-:W4:Y:S01]  /*55e30*/  LDL.LU.64 R52, [R1+0x338] ;  /* 0x0003380001347983 */ /* 0x000f220000300a00 */
[----:B------:R-:W-:-:S03]  /*55e40*/  IMAD.WIDE R60, R5, 0x4, R44 ;  /* 0x00000004053c7825 */ /* 0x000fc600078e022c */
[----:B------:R-:W4:Y:S04]  /*55e50*/  LDL.LU.64 R42, [R1+0x2f8] ;  /* 0x0002f800012a7983 */ /* 0x000f280000300a00 */
[----:B------:R-:W-:Y:S01]  /*55e60*/  STL.64 [R1+0x2698], R70 ;  /* 0x0026984601007387 */ /* 0x000fe20000100a00 */
[----:B------:R-:W-:-:S03]  /*55e70*/  IMAD.WIDE R54, R5, 0x4, R34 ;  /* 0x0000000405367825 */ /* 0x000fc600078e0222 */
[----:B------:R-:W4:Y:S04]  /*55e80*/  LDL.LU.64 R56, [R1+0x2b8] ;  /* 0x0002b80001387983 */ /* 0x000f280000300a00 */
[----:B------:R-:W4:Y:S04]  /*55e90*/  LDL.LU.64 R44, [R1+0x278] ;  /* 0x00027800012c7983 */ /* 0x000f280000300a00 */
[----:B------:R-:W-:Y:S04]  /*55ea0*/  STL.64 [R1+0x26c0], R68 ;  /* 0x0026c04401007387 */ /* 0x000fe80000100a00 */
[----:B------:R-:W4:Y:S04]  /*55eb0*/  LDL.LU.64 R40, [R1+0x238] ;  /* 0x0002380001287983 */ /* 0x000f280000300a00 */
[----:B------:R-:W1:Y:S04]  /*55ec0*/  LDL.LU.64 R34, [R1+0x1f8] ;  /* 0x0001f80001227983 */ /* 0x000e680000300a00 */
        /* <DEDUP_REMOVED lines=24> */
[----:B------:R-:W-:-:S03]  /*56050*/  IMAD.WIDE R64, R5, 0x4, R64 ;  /* 0x0000000405407825 */ /* 0x000fc600078e0240 */
[----:B------:R3:W-:Y:S01]  /*56060*/  LDGSTS.E [R6+0x3600], desc[UR60][R38.64], P1 ;  /* 0x0360000026067fae */ /* 0x0007e2000892187c */
[----:B----4-:R-:W-:-:S03]  /*56070*/  IMAD.WIDE R50, R5, 0x4, R50 ;  /* 0x0000000405327825 */ /* 0x010fc600078e0232 */
        /* <DEDUP_REMOVED lines=21> */
[----:B-1----:R-:W-:-:S03]  /*561d0*/  IMAD.WIDE R34, R5, 0x4, R34 ;  /* 0x0000000405227825 */ /* 0x002fc600078e0222 */
        /* <DEDUP_REMOVED lines=19> */
[----:B------:R-:W-:Y:S04]  /*56310*/  LDGSTS.E [R6+0x4200], desc[UR60][R48.64], P1 ;  /* 0x0420000030067fae */ /* 0x000fe8000892187c */
[----:B------:R-:W-:Y:S04]  /*56320*/  LDGSTS.E [R6+0x4600], desc[UR60][R62.64], P1 ;  /* 0x046000003e067fae */ /* 0x000fe8000892187c */
        /* <DEDUP_REMOVED lines=13> */
[----:B-1----:R-:W4:Y:S04]  /*56400*/  LDL.LU.64 R40, [R1+0x5f0] ;  /* 0x0005f00001287983 */ /* 0x002f280000300a00 */
        /* <DEDUP_REMOVED lines=21> */
[----:B------:R-:W4:Y:S01]  /*56560*/  LDL.LU.64 R50, [R1+0x470] ;  /* 0x0004700001327983 */ /* 0x000f220000300a00 */
[----:B------:R-:W-:-:S03]  /*56570*/  IMAD.WIDE R72, R5, 0x4, R46 ;  /* 0x0000000405487825 */ /* 0x000fc600078e022e */
[----:B------:R-:W-:Y:S04]  /*56580*/  STL.64 [R1+0x2578], R78 ;  /* 0x0025784e01007387 */ /* 0x000fe80000100a00 */
[----:B------:R-:W-:Y:S04]  /*56590*/  STL.64 [R1+0x2590], R76 ;  /* 0x0025904c01007387 */ /* 0x000fe80000100a00 */
[----:B------:R-:W4:Y:S04]  /*565a0*/  LDL.LU.64 R46, [R1+0x430] ;  /* 0x00043000012e7983 */ /* 0x000f280000300a00 */
        /* <DEDUP_REMOVED lines=20> */
[----:B------:R-:W1:Y:S04]  /*566f0*/  LDL.LU.64 R100, [R1+0x170] ;  /* 0x0001700001647983 */ /* 0x000e680000300a00 */
        /* <DEDUP_REMOVED lines=13> */
[----:B------:R-:W-:Y:S04]  /*567d0*/  LDGSTS.E [R154+0x2680], desc[UR60][R66.64], P1 ;  /* 0x02680000429a7fae */ /* 0x000fe8000892187c */
[----:B------:R1:W-:Y:S04]  /*567e0*/  LDGSTS.E [R154+0x2a80], desc[UR60][R60.64], P1 ;  /* 0x02a800003c9a7fae */ /* 0x0003e8000892187c */
[----:B------:R1:W-:Y:S01]  /*567f0*/  LDGSTS.E [R154+0x2e80], desc[UR60][R54.64], P1 ;  /* 0x02e80000369a7fae */ /* 0x0003e2000892187c */
[----:B--2---:R-:W-:-:S04]  /*56800*/  IMAD.WIDE R36, R5, 0x4, R36 ;  /* 0x0000000405247825 */ /* 0x004fc800078e0224 */
[C---:B---3--:R-:W-:Y:S01]  /*56810*/  IMAD.WIDE R38, R5.reuse, 0x4, R38 ;  /* 0x0000000405267825 */ /* 0x048fe200078e0226 */
[----:B------:R2:W-:Y:S04]  /*56820*/  STL.64 [R1+0x26a8], R36 ;  /* 0x0026a82401007387 */ /* 0x0005e80000100a00 */
[----:B------:R3:W-:Y:S04]  /*56830*/  STL.64 [R1+0x26d0], R38 ;  /* 0x0026d02601007387 */ /* 0x0007e80000100a00 */
[----:B------:R-:W-:Y:S01]  /*56840*/  LDGSTS.E [R154+0x3280], desc[UR60][R36.64], P1 ;  /* 0x03280000249a7fae */ /* 0x000fe2000892187c */
[----:B----4-:R-:W-:-:S03]  /*56850*/  IMAD.WIDE R64, R5, 0x4, R64 ;  /* 0x0000000405407825 */ /* 0x010fc600078e0240 */
[----:B------:R-:W-:Y:S01]  /*56860*/  LDGSTS.E [R154+0x3680], desc[UR60][R38.64], P1 ;  /* 0x03680000269a7fae */ /* 0x000fe2000892187c */
[----:B------:R-:W-:-:S03]  /*56870*/  IMAD.WIDE R50, R5, 0x4, R50 ;  /* 0x0000000405327825 */ /* 0x000fc600078e0232 */
[----:B------:R-:W-:Y:S04]  /*56880*/  STL.64 [R1+0x2700], R64 ;  /* 0x0027004001007387 */ /* 0x000fe80000100a00 */
[----:B------:R4:W-:Y:S04]  /*56890*/  STL.64 [R1+0x2728], R50 ;  /* 0x0027283201007387 */ /* 0x0009e80000100a00 */
[----:B------:R-:W-:Y:S01]  /*568a0*/  LDGSTS.E [R154+0x3a80], desc[UR60][R64.64], P1 ;  /* 0x03a80000409a7fae */ /* 0x000fe2000892187c */
        /* <DEDUP_REMOVED lines=42> */
[----:B------:R-:W-:Y:S04]  /*56b50*/  LDGSTS.E [R154+0x4e80], desc[UR60][R58.64], P1 ;  /* 0x04e800003a9a7fae */ /* 0x000fe8000892187c */
[----:B------:R-:W4:Y:S04]  /*56b60*/  LDL.LU.64 R48, [R1+0x6a8] ;  /* 0x0006a80001307983 */ /* 0x000f280000300a00 */
[----:B------:R1:W-:Y:S04]  /*56b70*/  LDGSTS.E [R154+0x5280], desc[UR60][R52.64], P1 ;  /* 0x05280000349a7fae */ /* 0x0003e8000892187c */
[----:B------:R1:W-:Y:S04]  /*56b80*/  LDGSTS.E [R154+0x5680], desc[UR60][R42.64], P1 ;  /* 0x056800002a9a7fae */ /* 0x0003e8000892187c */
[----:B------:R-:W-:Y:S04]  /*56b90*/  LDGSTS.E [R154+0x5a80], desc[UR60][R56.64], P1 ;  /* 0x05a80000389a7fae */ /* 0x000fe8000892187c */
[----:B------:R-:W4:Y:S04]  /*56ba0*/  LDL.LU.64 R52, [R1+0x668] ;  /* 0x0006680001347983 */ /* 0x000f280000300a00 */
[----:B------:R-:W4:Y:S04]  /*56bb0*/  LDL.LU.64 R42, [R1+0x628] ;  /* 0x00062800012a7983 */ /* 0x000f280000300a00 */
[----:B------:R-:W-:Y:S04]  /*56bc0*/  LDGSTS.E [R154+0x5e80], desc[UR60][R44.64], P1 ;  /* 0x05e800002c9a7fae */ /* 0x000fe8000892187c */
        /* <DEDUP_REMOVED lines=18> */
[C---:B----4-:R-:W-:Y:S01]  /*56cf0*/  IMAD.WIDE R76, R5.reuse, 0x4, R50 ;  /* 0x00000004054c7825 */ /* 0x050fe200078e0232 */
[----:B------:R-:W-:Y:S04]  /*56d00*/  STL.64 [R1+0x24f0], R82 ;  /* 0x0024f05201007387 */ /* 0x000fe80000100a00 */
[----:B------:R-:W-:Y:S01]  /*56d10*/  LDGSTS.E [R156+0x300], desc[UR60][R84.64], P1 ;  /* 0x00300000549c7fae */ /* 0x000fe2000892187c */
[----:B------:R-:W-:-:S03]  /*56d20*/  IMAD.WIDE R74, R5, 0x4, R46 ;  /* 0x00000004054a7825 */ /* 0x000fc600078e022e */
[----:B------:R-:W-:Y:S04]  /*56d30*/  LDGSTS.E [R156+0x700], desc[UR60][R82.64], P1 ;  /* 0x00700000529c7fae */ /* 0x000fe8000892187c */
[----:B------:R-:W3:Y:S04]  /*56d40*/  LDL.LU.64 R46, [R1+0x4a8] ;  /* 0x0004a800012e7983 */ /* 0x000ee80000300a00 */
[----:B------:R-:W-:Y:S01]  /*56d50*/  STL.64 [R1+0x2500], R80 ;  /* 0x0025005001007387 */ /* 0x000fe20000100a00 */
[----:B------:R-:W-:-:S03]  /*56d60*/  IMAD.WIDE R72, R5, 0x4, R48 ;  /* 0x0000000405487825 */ /* 0x000fc600078e0230 */
[----:B------:R-:W4:Y:S04]  /*56d70*/  LDL.LU.64 R66, [R1+0x468] ;  /* 0x0004680001427983 */ /* 0x000f280000300a00 */
[----:B------:R-:W-:Y:S04]  /*56d80*/  STL.64 [R1+0x2510], R78 ;  /* 0x0025104e01007387 */ /* 0x000fe80000100a00 */
[----:B------:R-:W-:Y:S01]  /*56d90*/  STL.64 [R1+0x2520], R76 ;  /* 0x0025204c01007387 */ /* 0x000fe20000100a00 */
[----:B------:R-:W-:-:S03]  /*56da0*/  IMAD.WIDE R70, R5, 0x4, R52 ;  /* 0x0000000405467825 */ /* 0x000fc600078e0234 */
[----:B------:R-:W-:Y:S01]  /*56db0*/  LDGSTS.E [R156+0xb00], desc[UR60][R80.64], P1 ;  /* 0x00b00000509c7fae */ /* 0x000fe2000892187c */
[----:B------:R-:W-:-:S03]  /*56dc0*/  IMAD.WIDE R68, R5, 0x4, R42 ;  /* 0x0000000405447825 */ /* 0x000fc600078e022a */
[----:B------:R-:W4:Y:S04]  /*56dd0*/  LDL.LU.64 R52, [R1+0x428] ;  /* 0x0004280001347983 */ /* 0x000f280000300a00 */
        /* <DEDUP_REMOVED lines=16> */
[----:B------:R-:W-:Y:S04]  /*56ee0*/  STL.64 [R1+0x2598], R60 ;  /* 0x0025983c01007387 */ /* 0x000fe80000100a00 */
[----:B------:R-:W-:Y:S04]  /*56ef0*/  LDGSTS.E [R156+0xf00], desc[UR60][R78.64], P1 ;  /* 0x00f000004e9c7fae */ /* 0x000fe8000892187c */
[----:B------:R-:W-:Y:S04]  /*56f00*/  LDGSTS.E [R156+0x1300], desc[UR60][R76.64], P1 ;  /* 0x013000004c9c7fae */ /* 0x000fe8000892187c */
[----:B------:R-:W-:Y:S04]  /*56f10*/  LDGSTS.E [R156+0x1700], desc[UR60][R74.64], P1 ;  /* 0x017000004a9c7fae */ /* 0x000fe8000892187c */
[----:B------:R-:W-:Y:S04]  /*56f20*/  LDGSTS.E [R156+0x1b00], desc[UR60][R72.64], P1 ;  /* 0x01b00000489c7fae */ /* 0x000fe8000892187c */
[----:B------:R-:W-:Y:S04]  /*56f30*/  LDGSTS.E [R156+0x1f00], desc[UR60][R70.64], P1 ;  /* 0x01f00000469c7fae */ /* 0x000fe8000892187c */
[----:B------:R-:W-:Y:S04]  /*56f40*/  LDGSTS.E [R156+0x2300], desc[UR60][R68.64], P1 ;  /* 0x02300000449c7fae */ /* 0x000fe8000892187c */
[----:B------:R-:W-:Y:S04]  /*56f50*/  LDGSTS.E [R156+0x2700], desc[UR60][R60.64], P1 ;  /* 0x027000003c9c7fae */ /* 0x000fe8000892187c */
[----:B------:R-:W-:Y:S04]  /*56f60*/  LDGSTS.E [R156+0x2b00], desc[UR60][R54.64], P1 ;  /* 0x02b00000369c7fae */ /* 0x000fe8000892187c */
[----:B------:R-:W-:Y:S01]  /*56f70*/  LDGSTS.E [R156+0x2f00], desc[UR60][R50.64], P1 ;  /* 0x02f00000329c7fae */ /* 0x000fe2000892187c */
[----:B-1----:R-:W-:-:S03]  /*56f80*/  IMAD.WIDE R48, R5, 0x4, R38 ;  /* 0x0000000405307825 */ /* 0x002fc600078e0226 */
[----:B------:R-:W4:Y:S04]  /*56f90*/  LDL.LU.64 R38, [R1+0x228] ;  /* 0x0002280001267983 */ /* 0x000f280000300a00 */
[----:B------:R-:W4:Y:S04]  /*56fa0*/  LDL.LU.64 R100, [R1+0x168] ;  /* 0x0001680001647983 */ /* 0x000f280000300a00 */
[----:B------:R-:W-:Y:S04]  /*56fb0*/  STL.64 [R1+0x25b8], R54 ;  /* 0x0025b83601007387 */ /* 0x000fe80000100a00 */
[----:B------:R-:W4:Y:S04]  /*56fc0*/  LDL.LU.64 R90, [R1+0x128] ;  /* 0x00012800015a7983 */ /* 0x000f280000300a00 */
[----:B------:R-:W-:Y:S04]  /*56fd0*/  STL.64 [R1+0x25d8], R50 ;  /* 0x0025d83201007387 */ /* 0x000fe80000100a00 */
[----:B------:R-:W4:Y:S04]  /*56fe0*/  LDL.LU.64 R88, [R1+0xe8] ;  /* 0x0000e80001587983 */ /* 0x000f280000300a00 */
[----:B------:R-:W4:Y:S04]  /*56ff0*/  LDL.LU.64 R92, [R1+0xa8] ;  /* 0x0000a800015c7983 */ /* 0x000f280000300a00 */
[----:B------:R-:W4:Y:S01]  /*57000*/  LDL.LU.64 R86, [R1+0x68] ;  /* 0x0000680001567983 */ /* 0x000f220000300a00 */
[----:B--2---:R-:W-:-:S04]  /*57010*/  IMAD.WIDE R36, R5, 0x4, R36 ;  /* 0x0000000405247825 */ /* 0x004fc800078e0224 */
[C---:B---3--:R-:W-:Y:S01]  /*57020*/  IMAD.WIDE R46, R5.reuse, 0x4, R46 ;  /* 0x00000004052e7825 */ /* 0x048fe200078e022e */
[----:B------:R1:W-:Y:S03]  /*57030*/  STL.64 [R1+0x25f8], R36 ;  /* 0x0025f82401007387 */ /* 0x0003e60000100a00 */
[C---:B----4-:R-:W-:Y:S01]  /*57040*/  IMAD.WIDE R66, R5.reuse, 0x4, R66 ;  /* 0x0000000405427825 */ /* 0x050fe200078e0242 */
[----:B------:R2:W-:Y:S04]  /*57050*/  STL.64 [R1+0x2618], R48 ;  /* 0x0026183001007387 */ /* 0x0005e80000100a00 */
        /* <DEDUP_REMOVED lines=33> */
[----:B------:R-:W-:-:S04]  /*57270*/  IMAD.WIDE R38, R5, 0x4, R38 ;  /* 0x0000000405267825 */ /* 0x000fc800078e0226 */
[C---:B------:R-:W-:Y:S01]  /*57280*/  IMAD.WIDE R30, R5.reuse, 0x4, R100 ;  /* 0x00000004051e7825 */ /* 0x040fe200078e0264 */
[----:B------:R4:W-:Y:S04]  /*57290*/  STL.64 [R1+0x2948], R38 ;  /* 0x0029482601007387 */ /* 0x0009e80000100a00 */
        /* <DEDUP_REMOVED lines=9> */
[----:B------:R4:W-:Y:S04]  /*57330*/  STL.64 [R1+0x2958], R2 ;  /* 0x0029580201007387 */ /* 0x0009e80000100a00 */
[----:B-1----:R-:W4:Y:S04]  /*57340*/  LDL.LU.64 R36, [R1+0x820] ;  /* 0x0008200001247983 */ /* 0x002f280000300a00 */
[----:B------:R-:W4:Y:S04]  /*57350*/  LDL.LU.64 R60, [R1+0x7e0] ;  /* 0x0007e000013c7983 */ /* 0x000f280000300a00 */
[----:B------:R-:W4:Y:S04]  /*57360*/  LDL.LU.64 R54, [R1+0x7a0] ;  /* 0x0007a00001367983 */ /* 0x000f280000300a00 */
[----:B------:R-:W4:Y:S04]  /*57370*/  LDL.LU.64 R50, [R1+0x760] ;  /* 0x0007600001327983 */ /* 0x000f280000300a00 */
[----:B--2---:R-:W2:Y:S04]  /*57380*/  LDL.LU.64 R48, [R1+0x720] ;  /* 0x0007200001307983 */ /* 0x004ea80000300a00 */
[----:B---3--:R-:W3:Y:S04]  /*57390*/  LDL.LU.64 R46, [R1+0x6e0] ;  /* 0x0006e000012e7983 */ /* 0x008ee80000300a00 */
[----:B----4-:R-:W4:Y:S04]  /*573a0*/  LDL.LU.64 R52, [R1+0x6a0] ;  /* 0x0006a00001347983 */ /* 0x010f280000300a00 */
[----:B------:R-:W-:Y:S04]  /*573b0*/  LDGSTS.E [R156+0x6300], desc[UR60][R38.64], P1 ;  /* 0x06300000269c7fae */ /* 0x000fe8000892187c */
[----:B------:R-:W4:Y:S04]  /*573c0*/  LDL.LU.64 R42, [R1+0x660] ;  /* 0x00066000012a7983 */ /* 0x000f280000300a00 */
[----:B------:R-:W-:Y:S04]  /*573d0*/  LDGSTS.E [R156+0x6700], desc[UR60][R34.64], P1 ;  /* 0x06700000229c7fae */ /* 0x000fe8000892187c */
[----:B------:R-:W4:Y:S04]  /*573e0*/  LDL.LU.64 R40, [R1+0x620] ;  /* 0x0006200001287983 */ /* 0x000f280000300a00 */
[----:B------:R-:W-:Y:S04]  /*573f0*/  LDGSTS.E [R156+0x6b00], desc[UR60][R32.64], P1 ;  /* 0x06b00000209c7fae */ /* 0x000fe8000892187c */
[----:B------:R-:W4:Y:S04]  /*57400*/  LDL.LU.64 R44, [R1+0x5e0] ;  /* 0x0005e000012c7983 */ /* 0x000f280000300a00 */
[----:B------:R-:W-:Y:S04]  /*57410*/  LDGSTS.E [R156+0x6f00], desc[UR60][R30.64], P1 ;  /* 0x06f000001e9c7fae */ /* 0x000fe8000892187c */
[----:B------:R-:W-:Y:S04]  /*57420*/  LDGSTS.E [R156+0x7300], desc[UR60][R28.64], P1 ;  /* 0x073000001c9c7fae */ /* 0x000fe8000892187c */
[----:B------:R-:W-:Y:S04]  /*57430*/  LDGSTS.E [R156+0x7700], desc[UR60][R26.64], P1 ;  /* 0x077000001a9c7fae */ /* 0x000fe8000892187c */
[----:B------:R-:W-:Y:S04]  /*57440*/  LDGSTS.E [R156+0x7b00], desc[UR60][R24.64], P1 ;  /* 0x07b00000189c7fae */ /* 0x000fe8000892187c */
[----:B------:R-:W4:Y:S04]  /*57450*/  LDL.LU.64 R38, [R1+0x5a0] ;  /* 0x0005a00001267983 */ /* 0x000f280000300a00 */
[----:B------:R1:W-:Y:S04]  /*57460*/  LDGSTS.E [R156+0x7f00], desc[UR60][R2.64], P1 ;  /* 0x07f00000029c7fae */ /* 0x0003e8000892187c */
[----:B------:R-:W4:Y:S01]  /*57470*/  LDL.LU.64 R34, [R1+0x560] ;  /* 0x0005600001227983 */ /* 0x000f220000300a00 */
[----:B-1----:R-:W-:-:S03]  /*57480*/  IMAD.WIDE R2, R5, 0x4, R36 ;  /* 0x0000000405027825 */ /* 0x002fc600078e0224 */
[----:B------:R-:W4:Y:S01]  /*57490*/  LDL.LU.64 R36, [R1+0x520] ;  /* 0x0005200001247983 */ /* 0x000f220000300a00 */
[----:B------:R-:W-:-:S03]  /*574a0*/  IMAD.WIDE R244, R5, 0x4, R60 ;  /* 0x0000000405f47825 */ /* 0x000fc600078e023c */
[----:B------:R-:W4:Y:S01]  /*574b0*/  LDL.LU.64 R60, [R1+0x4e0] ;  /* 0x0004e000013c7983 */ /* 0x000f220000300a00 */
[----:B------:R-:W-:-:S03]  /*574c0*/  IMAD.WIDE R82, R5, 0x4, R54 ;  /* 0x0000000405527825 */ /* 0x000fc600078e0236 */
[----:B------:R-:W4:Y:S01]  /*574d0*/  LDL.LU.64 R58, [R1+0x4a0] ;  /* 0x0004a000013a7983 */ /* 0x000f220000300a00 */
[----:B------:R-:W-:-:S03]  /*574e0*/  IMAD.WIDE R80, R5, 0x4, R50 ;  /* 0x0000000405507825 */ /* 0x000fc600078e0232 */
[----:B------:R-:W-:Y:S01]  /*574f0*/  STL.64 [R1+0x24c0], R82 ;  /* 0x0024c05201007387 */ /* 0x000fe20000100a00 */
[----:B--2---:R-:W-:-:S03]  /*57500*/  IMAD.WIDE R78, R5, 0x4, R48 ;  /* 0x00000004054e7825 */ /* 0x004fc600078e0230 */
[----:B------:R-:W-:Y:S01]  /*57510*/  STL.64 [R1+0x24d0], R80 ;  /* 0x0024d05001007387 */ /* 0x000fe20000100a00 */
[----:B---3--:R-:W-:-:S03]  /*57520*/  IMAD.WIDE R76, R5, 0x4, R46 ;  /* 0x00000004054c7825 */ /* 0x008fc600078e022e */
[----:B------:R-:W2:Y:S01]  /*57530*/  LDL.LU.64 R56, [R1+0x460] ;  /* 0x0004600001387983 */ /* 0x000ea20000300a00 */
[----:B----4-:R-:W-:-:S03]  /*57540*/  IMAD.WIDE R74, R5, 0x4, R52 ;  /* 0x00000004054a7825 */ /* 0x010fc600078e0234 */
[----:B------:R-:W3:Y:S04]  /*57550*/  LDL.LU.64 R54, [R1+0x420] ;  /* 0x0004200001367983 */ /* 0x000ee80000300a00 */
        /* <DEDUP_REMOVED lines=10> */
[----:B------:R-:W4:Y:S04]  /*57600*/  LDL.LU.64 R44, [R1+0x2e0] ;  /* 0x0002e000012c7983 */ /* 0x000f280000300a00 */
[----:B------:R-:W4:Y:S04]  /*57610*/  LDL.LU.64 R42, [R1+0x2a0] ;  /* 0x0002a000012a7983 */ /* 0x000f280000300a00 */
[----:B------:R-:W-:Y:S01]  /*57620*/  STL.64 [R1+0x2508], R72 ;  /* 0x0025084801007387 */ /* 0x000fe20000100a00 */
[----:B------:R-:W-:-:S03]  /*57630*/  IMAD.WIDE R66, R5, 0x4, R38 ;  /* 0x0000000405427825 */ /* 0x000fc600078e0226 */
[----:B------:R-:W4:Y:S04]  /*57640*/  LDL.LU.64 R40, [R1+0x260] ;  /* 0x0002600001287983 */ /* 0x000f280000300a00 */
[----:B------:R-:W4:Y:S01]  /*57650*/  LDL.LU.64 R38, [R1+0x220] ;  /* 0x0002200001267983 */ /* 0x000f220000300a00 */
[----:B------:R-:W-:-:S03]  /*57660*/  IMAD.WIDE R64, R5, 0x4, R34 ;  /* 0x0000000405407825 */ /* 0x000fc600078e0222 */
[----:B------:R-:W-:Y:S01]  /*57670*/  STL.64 [R1+0x2518], R70 ;  /* 0x0025184601007387 */ /* 0x000fe20000100a00 */
[----:B------:R-:W-:-:S03]  /*57680*/  IMAD.WIDE R24, R5, 0x4, R152 ;  /* 0x0000000405187825 */ /* 0x000fc600078e0298 */
        /* <DEDUP_REMOVED lines=12> */
[----:B------:R-:W-:-:S03]  /*57750*/  IMAD.WIDE R62, R5, 0x4, R36 ;  /* 0x00000004053e7825 */ /* 0x000fc600078e0224 */
[----:B------:R-:W4:Y:S04]  /*57760*/  LDL.LU.64 R36, [R1+0x1e0] ;  /* 0x0001e00001247983 */ /* 0x000f280000300a00 */
[----:B------:R-:W4:Y:S04]  /*57770*/  LDL.LU.64 R34, [R1+0x1a0] ;  /* 0x0001a00001227983 */ /* 0x000f280000300a00 */
[----:B------:R-:W-:Y:S04]  /*57780*/  STL.64 [R1+0x2528], R68 ;  /* 0x0025284401007387 */ /* 0x000fe80000100a00 */
[----:B------:R-:W4:Y:S04]  /*57790*/  LDL.LU.64 R88, [R1+0x160] ;  /* 0x0001600001587983 */ /* 0x000f280000300a00 */
[----:B------:R-:W4:Y:S04]  /*577a0*/  LDL.LU.64 R92, [R1+0x120] ;  /* 0x00012000015c7983 */ /* 0x000f280000300a00 */
[----:B------:R-:W-:Y:S04]  /*577b0*/  STL.64 [R1+0x2540], R66 ;  /* 0x0025404201007387 */ /* 0x000fe80000100a00 */
[----:B------:R-:W4:Y:S04]  /*577c0*/  LDL.LU.64 R86, [R1+0xe0] ;  /* 0x0000e00001567983 */ /* 0x000f280000300a00 */
[----:B------:R-:W4:Y:S01]  /*577d0*/  LDL.LU.64 R84, [R1+0xa0] ;  /* 0x0000a00001547983 */ /* 0x000f220000300a00 */
[----:B------:R-:W-:-:S04]  /*577e0*/  IMAD.WIDE R60, R5, 0x4, R60 ;  /* 0x00000004053c7825 */ /* 0x000fc800078e023c */
[C---:B------:R-:W-:Y:S01]  /*577f0*/  IMAD.WIDE R58, R5.reuse, 0x4, R58 ;  /* 0x00000004053a7825 */ /* 0x040fe200078e023a */
[----:B------:R-:W-:Y:S03]  /*57800*/  STL.64 [R1+0x2558], R64 ;  /* 0x0025584001007387 */ /* 0x000fe60000100a00 */
[C---:B--2---:R-:W-:Y:S01]  /*57810*/  IMAD.WIDE R56, R5.reuse, 0x4, R56 ;  /* 0x0000000405387825 */ /* 0x044fe200078e0238 */
[----:B------:R-:W-:Y:S03]  /*57820*/  STL.64 [R1+0x2570], R62 ;  /* 0x0025703e01007387 */ /* 0x000fe60000100a00 */
[C---:B---3--:R-:W-:Y:S01]  /*57830*/  IMAD.WIDE R54, R5.reuse, 0x4, R54 ;  /* 0x0000000405367825 */ /* 0x048fe200078e0236 */
[----:B------:R-:W-:Y:S03]  /*57840*/  STL.64 [R1+0x2588], R60 ;  /* 0x0025883c01007387 */ /* 0x000fe60000100a00 */
[C---:B----4-:R-:W-:Y:S01]  /*57850*/  IMAD.WIDE R52, R5.reuse, 0x4, R52 ;  /* 0x0000000405347825 */ /* 0x050fe200078e0234 */
[----:B------:R-:W-:Y:S03]  /*57860*/  STL.64 [R1+0x25a8], R58 ;  /* 0x0025a83a01007387 */ /* 0x000fe60000100a00 */
[C---:B------:R-:W-:Y:S01]  /*57870*/  IMAD.WIDE R50, R5.reuse, 0x4, R50 ;  /* 0x0000000405327825 */ /* 0x040fe200078e0232 */
        /* <DEDUP_REMOVED lines=12> */
[----:B------:R-:W-:Y:S04]  /*57940*/  STL.64 [R1+0x26a0], R44 ;  /* 0x0026a02c01007387 */ /* 0x000fe80000100a00 */
[----:B------:R-:W-:Y:S04]  /*57950*/  STL.64 [R1+0x26c8], R42 ;  /* 0x0026c82a01007387 */ /* 0x000fe80000100a00 */
[----:B------:R-:W-:Y:S04]  /*57960*/  STL.64 [R1+0x26f8], R40 ;  /* 0x0026f82801007387 */ /* 0x000fe80000100a00 */
        /* <DEDUP_REMOVED lines=16> */
[----:B------:R-:W-:Y:S03]  /*57a70*/  STL.64 [R1+0x2828], R36 ;  /* 0x0028282401007387 */ /* 0x000fe60000100a00 */
[C---:B------:R-:W-:Y:S01]  /*57a80*/  IMAD.WIDE R32, R5.reuse, 0x4, R88 ;  /* 0x0000000405207825 */ /* 0x040fe200078e0258 */
[----:B------:R-:W-:Y:S03]  /*57a90*/  STL.64 [R1+0x2830], R34 ;  /* 0x0028302201007387 */ /* 0x000fe60000100a00 */
[C---:B------:R-:W-:Y:S01]  /*57aa0*/  IMAD.WIDE R30, R5.reuse, 0x4, R92 ;  /* 0x00000004051e7825 */ /* 0x040fe200078e025c */
[----:B------:R-:W-:Y:S04]  /*57ab0*/  STL.64 [R1+0x2848], R32 ;  /* 0x0028482001007387 */ /* 0x000fe80000100a00 */
[----:B------:R-:W5:Y:S01]  /*57ac0*/  LDL.LU.64 R152, [R1+0x2ce8] ;  /* 0x002ce80001987983 */ /* 0x000f620000300a00 */
[----:B------:R-:W-:-:S03]  /*57ad0*/  IMAD.WIDE R28, R5, 0x4, R86 ;  /* 0x00000004051c7825 */ /* 0x000fc600078e0256 */
[----:B------:R-:W-:Y:S01]  /*57ae0*/  STL.64 [R1+0x2880], R30 ;  /* 0x0028801e01007387 */ /* 0x000fe20000100a00 */
[----:B------:R-:W-:-:S03]  /*57af0*/  IMAD.WIDE R26, R5, 0x4, R84 ;  /* 0x00000004051a7825 */ /* 0x000fc600078e0254 */
[----:B------:R-:W-:Y:S04]  /*57b00*/  STL.64 [R1+0x2878], R28 ;  /* 0x0028781c01007387 */ /* 0x000fe80000100a00 */
[----:B------:R-:W-:Y:S04]  /*57b10*/  STL.64 [R1+0x2870], R26 ;  /* 0x0028701a01007387 */ /* 0x000fe80000100a00 */
[----:B------:R1:W-:Y:S04]  /*57b20*/  STL.64 [R1+0x2868], R24 ;  /* 0x0028681801007387 */ /* 0x0003e80000100a00 */
[----:B------:R2:W-:Y:S04]  /*57b30*/  STL [R1+0xc04], RZ ;  /* 0x000c04ff01007387 */ /* 0x0005e80000100800 */
        /* <DEDUP_REMOVED lines=766> */
[----:B------:R2:W-:Y:S04]  /*5ab20*/  STL [R1], RZ ;  /* 0x000000ff01007387 */ /* 0x0005e80000100800 */
        /* <DEDUP_REMOVED lines=119> */
[----:B------:R-:W-:Y:S04]  /*5b2a0*/  LDGSTS.E [R159+0x6780], desc[UR60][R36.64], P1 ;  /* 0x06780000249f7fae */ /* 0x000fe8000892187c */
        /* <DEDUP_REMOVED lines=11> */
[----:B------:R1:W-:Y:S04]  /*5b360*/  LDGSTS.E [R159+0x7f80], desc[UR60][R24.64], P1 ;  /* 0x07f80000189f7fae */ /* 0x0003e8000892187c */
[----:B------:R2:W-:Y:S04]  /*5b370*/  STL [R1+0x1f8], RZ ;  /* 0x0001f8ff01007387 */ /* 0x0005e80000100800 */
[----:B------:R2:W-:Y:S04]  /*5b380*/  STL [R1+0x1fc], RZ ;  /* 0x0001fcff01007387 */ /* 0x0005e80000100800 */
[----:B------:R-:W0:Y:S01]  /*5b390*/  LDGDEPBAR ;  /* 0x00000000000079af */ /* 0x000e220000000000 */
[----:B-1----:R-:W-:-:S02]  /*5b3a0*/  CS2R R24, SRZ ;  /* 0x0000000000187805 */ /* 0x002fc4000001ff00 */
[----:B------:R-:W-:Y:S02]  /*5b3b0*/  CS2R R26, SRZ ;  /* 0x00000000001a7805 */ /* 0x000fe4000001ff00 */
[----:B------:R-:W-:Y:S02]  /*5b3c0*/  CS2R R28, SRZ ;  /* 0x00000000001c7805 */ /* 0x000fe4000001ff00 */
[----:B------:R-:W-:Y:S02]  /*5b3d0*/  CS2R R30, SRZ ;  /* 0x00000000001e7805 */ /* 0x000fe4000001ff00 */
[----:B------:R-:W-:Y:S02]  /*5b3e0*/  CS2R R32, SRZ ;  /* 0x0000000000207805 */ /* 0x000fe4000001ff00 */
[----:B------:R-:W-:Y:S02]  /*5b3f0*/  CS2R R34, SRZ ;  /* 0x0000000000227805 */ /* 0x000fe4000001ff00 */
[----:B------:R-:W-:-:S02]  /*5b400*/  CS2R R36, SRZ ;  /* 0x0000000000247805 */ /* 0x000fc4000001ff00 */
        /* <DEDUP_REMOVED lines=55> */
[----:B------:R-:W-:Y:S02]  /*5b780*/  PLOP3.LUT P0, PT, PT, PT, UP0, 0x40, 0x0 ;  /* 0x000000000000781c */ /* 0x000fe40003f0e808 */
[----:B------:R-:W-:Y:S02]  /*5b790*/  CS2R R148, SRZ ;  /* 0x0000000000947805 */ /* 0x000fe4000001ff00 */
[----:B------:R-:W-:-:S09]  /*5b7a0*/  CS2R R150, SRZ ;  /* 0x0000000000967805 */ /* 0x000fd2000001ff00 */
[----:B--2---:R-:W-:Y:S05]  /*5b7b0*/  @P0 BRA `(.L_x_0) ;  /* 0x000002e8007c0947 */ /* 0x004fea0003800000 */
[----:B------:R-:W2:Y:S04]  /*5b7c0*/  LDL.LU.64 R144, [R1+0x1000] ;  /* 0x0010000001907983 */ /* 0x000ea80000300a00 */
[----:B------:R-:W3:Y:S04]  /*5b7d0*/  LDL.LU.64 R132, [R1+0x1048] ;  /* 0x0010480001847983 */ /* 0x000ee80000300a00 */
        /* <DEDUP_REMOVED lines=9> */
[----:B--2---:R1:W-:Y:S01]  /*5b870*/  STL [R1+0x14b8], R144 ;  /* 0x0014b89001007387 */ /* 0x0043e20000100800 */
[----:B------:R-:W-:-:S03]  /*5b880*/  IMAD.MOV.U32 R0, RZ, RZ, R145 ;  /* 0x000000ffff007224 */ /* 0x000fc600078e0091 */
[----:B-1----:R-:W2:Y:S04]  /*5b890*/  LDL.LU.64 R144, [R1+0x1128] ;  /* 0x0011280001907983 */ /* 0x002ea80000300a00 */
[----:B------:R1:W-:Y:S04]  /*5b8a0*/  STL [R1+0x14b4], R0 ;  /* 0x0014b40001007387 */ /* 0x0003e80000100800 */
[----:B---3--:R3:W-:Y:S01]  /*5b8b0*/  STL [R1+0x14c0], R132 ;  /* 0x0014c08401007387 */ /* 0x0087e20000100800 */
[----:B-1----:R-:W-:-:S03]  /*5b8c0*/  IMAD.MOV.U32 R0, RZ, RZ, R133 ;  /* 0x000000ffff007224 */ /* 0x002fc600078e0085 */
[----:B---3--:R-:W3:Y:S04]  /*5b8d0*/  LDL.LU.64 R132, [R1+0x1150] ;  /* 0x0011500001847983 */ /* 0x008ee80000300a00 */
[----:B------:R1:W-:Y:S04]  /*5b8e0*/  STL [R1+0x14bc], R0 ;  /* 0x0014bc0001007387 */ /* 0x0003e80000100800 */
[----:B----4-:R4:W-:Y:S01]  /*5b8f0*/  STL [R1+0x14c8], R134 ;  /* 0x0014c88601007387 */ /* 0x0109e20000100800 */
[----:B-1----:R-:W-:-:S03]  /*5b900*/  MOV R0, R135 ;  /* 0x0000008700007202 */ /* 0x002fc60000000f00 */
[----:B----4-:R-:W4:Y:S04]  /*5b910*/  LDL.LU.64 R134, [R1+0x1168] ;  /* 0x0011680001867983 */ /* 0x010f280000300a00 */
[----:B------:R1:W-:Y:S04]  /*5b920*/  STL [R1+0x14c4], R0 ;  /* 0x0014c40001007387 */ /* 0x0003e80000100800 */
[----:B------:R1:W-:Y:S02]  /*5b930*/  STL [R1+0x14d0], R146 ;  /* 0x0014d09201007387 */ /* 0x0003e40000100800 */
[----:B-1----:R-:W-:-:S02]  /*5b940*/  IMAD.MOV.U32 R0, RZ, RZ, R147 ;  /* 0x000000ffff007224 */ /* 0x002fc400078e0093 */
[----:B------:R-:W4:Y:S04]  /*5b950*/  LDL.LU.64 R146, [R1+0x1170] ;  /* 0x0011700001927983 */ /* 0x000f280000300a00 */
[----:B------:R1:W-:Y:S04]  /*5b960*/  STL [R1+0x14cc], R0 ;  /* 0x0014cc0001007387 */ /* 0x0003e80000100800 */
[----:B------:R1:W-:Y:S02]  /*5b970*/  STL [R1+0x14d8], R148 ;  /* 0x0014d89401007387 */ /* 0x0003e40000100800 */
[----:B-1----:R-:W-:-:S02]  /*5b980*/  IMAD.MOV.U32 R0, RZ, RZ, R149 ;  /* 0x000000ffff007224 */ /* 0x002fc400078e0095 */
[----:B------:R-:W4:Y:S04]  /*5b990*/  LDL.LU.64 R148, [R1+0x1178] ;  /* 0x0011780001947983 */ /* 0x000f280000300a00 */
[----:B------:R1:W-:Y:S04]  /*5b9a0*/  STL [R1+0x14d4], R0 ;  /* 0x0014d40001007387 */ /* 0x0003e80000100800 */
[----:B------:R1:W-:Y:S02]  /*5b9b0*/  STL [R1+0x14e0], R150 ;  /* 0x0014e09601007387 */ /* 0x0003e40000100800 */
[----:B-1----:R-:W-:-:S02]  /*5b9c0*/  MOV R0, R151 ;  /* 0x0000009700007202 */ /* 0x002fc40000000f00 */
[----:B------:R-:W4:Y:S04]  /*5b9d0*/  LDL.LU.64 R150, [R1+0x1180] ;  /* 0x0011800001967983 */ /* 0x000f280000300a00 */
        /* <DEDUP_REMOVED lines=21> */
[----:B--2---:R2:W-:Y:S01]  /*5bb30*/  STL [R1+0x1510], R144 ;  /* 0x0015109001007387 */ /* 0x0045e20000100800 */
[----:B-1----:R-:W-:-:S03]  /*5bb40*/  MOV R0, R145 ;  /* 0x0000009100007202 */ /* 0x002fc60000000f00 */
[----:B--2---:R-:W2:Y:S04]  /*5bb50*/  LDL.LU.64 R144, [R1+0x11b8] ;  /* 0x0011b80001907983 */ /* 0x004ea80000300a00 */
[----:B------:R1:W-:Y:S04]  /*5bb60*/  STL [R1+0x150c], R0 ;  /* 0x00150c0001007387 */ /* 0x0003e80000100800 */
[----:B---3--:R3:W-:Y:S01]  /*5bb70*/  STL [R1+0x1518], R132 ;  /* 0x0015188401007387 */ /* 0x0087e20000100800 */
[----:B-1----:R-:W-:-:S03]  /*5bb80*/  IMAD.MOV.U32 R0, RZ, RZ, R133 ;  /* 0x000000ffff007224 */ /* 0x002fc600078e0085 */
[----:B---3--:R-:W3:Y:S04]  /*5bb90*/  LDL.LU.64 R132, [R1+0x11c8] ;  /* 0x0011c80001847983 */ /* 0x008ee80000300a00 */
[----:B------:R1:W-:Y:S04]  /*5bba0*/  STL [R1+0x1514], R0 ;  /* 0x0015140001007387 */ /* 0x0003e80000100800 */
[----:B----4-:R4:W-:Y:S01]  /*5bbb0*/  STL [R1+0x1520], R134 ;  /* 0x0015208601007387 */ /* 0x0109e20000100800 */
[----:B-1----:R-:W-:-:S03]  /*5bbc0*/  IMAD.MOV.U32 R0, RZ, RZ, R135 ;  /* 0x000000ffff007224 */ /* 0x002fc600078e0087 */
[----:B----4-:R-:W4:Y:S04]  /*5bbd0*/  LDL.LU.64 R134, [R1+0x11d0] ;  /* 0x0011d00001867983 */ /* 0x010f280000300a00 */
        /* <DEDUP_REMOVED lines=33> */
[----:B--2---:R2:W-:Y:S01]  /*5bdf0*/  STL [R1+0x1568], R144 ;  /* 0x0015689001007387 */ /* 0x0045e20000100800 */
[----:B-1----:R-:W-:-:S03]  /*5be00*/  IMAD.MOV.U32 R0, RZ, RZ, R145 ;  /* 0x000000ffff007224 */ /* 0x002fc600078e0091 */
[----:B--2---:R-:W2:Y:S04]  /*5be10*/  LDL.LU.64 R144, [R1+0x1078] ;  /* 0x0010780001907983 */ /* 0x004ea80000300a00 */
[----:B------:R1:W-:Y:S04]  /*5be20*/  STL [R1+0x1564], R0 ;  /* 0x0015640001007387 */ /* 0x0003e80000100800 */
[----:B---3--:R3:W-:Y:S01]  /*5be30*/  STL [R1+0x1570], R132 ;  /* 0x0015708401007387 */ /* 0x0087e20000100800 */
[----:B-1----:R-:W-:-:S03]  /*5be40*/  MOV R0, R133 ;  /* 0x0000008500007202 */ /* 0x002fc60000000f00 */
[----:B---3--:R-:W3:Y:S04]  /*5be50*/  LDL.LU.64 R132, [R1+0x1070] ;  /* 0x0010700001847983 */ /* 0x008ee80000300a00 */
[----:B------:R1:W-:Y:S04]  /*5be60*/  STL [R1+0x156c], R0 ;  /* 0x00156c0001007387 */ /* 0x0003e80000100800 */
[----:B----4-:R4:W-:Y:S01]  /*5be70*/  STL [R1+0x1578], R134 ;  /* 0x0015788601007387 */ /* 0x0109e20000100800 */
[----:B-1----:R-:W-:-:S03]  /*5be80*/  IMAD.MOV.U32 R0, RZ, RZ, R135 ;  /* 0x000000ffff007224 */ /* 0x002fc600078e0087 */
[----:B----4-:R-:W4:Y:S04]  /*5be90*/  LDL.LU.64 R134, [R1+0x1060] ;  /* 0x0010600001867983 */ /* 0x010f280000300a00 */
        /* <DEDUP_REMOVED lines=33> */
[----:B--2---:R2:W-:Y:S01]  /*5c0b0*/  STL [R1+0x15c0], R144 ;  /* 0x0015c09001007387 */ /* 0x0045e20000100800 */
[----:B-1----:R-:W-:-:S03]  /*5c0c0*/  IMAD.MOV.U32 R0, RZ, RZ, R145 ;  /* 0x000000ffff007224 */ /* 0x002fc600078e0091 */
[----:B--2---:R-:W2:Y:S04]  /*5c0d0*/  LDL.LU.64 R144, [R1+0x1028] ;  /* 0x0010280001907983 */ /* 0x004ea80000300a00 */
        /* <DEDUP_REMOVED lines=49> */
[----:B----4-:R-:W-:Y:S04]  /*5c3f0*/  STL [R1+0x1628], R134 ;  /* 0x0016288601007387 */ /* 0x010fe80000100800 */
[----:B------:R-:W4:Y:S01]  /*5c400*/  LDL.LU.64 R128, [R1+0xfa8] ;  /* 0x000fa80001807983 */ /* 0x000f220000300a00 */
[----:B-1----:R-:W-:-:S05]  /*5c410*/  IMAD.MOV.U32 R0, RZ, RZ, R135 ;  /* 0x000000ffff007224 */ /* 0x002fca00078e0087 */
[----:B------:R1:W-:Y:S04]  /*5c420*/  STL [R1+0x1624], R0 ;  /* 0x0016240001007387 */ /* 0x0003e80000100800 */
[----:B------:R1:W-:Y:S02]  /*5c430*/  STL [R1+0x1630], R146 ;  /* 0x0016309201007387 */ /* 0x0003e40000100800 */
[----:B-1----:R-:W-:Y:S02]  /*5c440*/  MOV R0, R147 ;  /* 0x0000009300007202 */ /* 0x002fe40000000f00 */
        /* <DEDUP_REMOVED lines=10> */
[----:B------:R-:W-:Y:S04]  /*5c4f0*/  STL [R1+0x1648], R136 ;  /* 0x0016488801007387 */ /* 0x000fe80000100800 */
[----:B------:R-:W4:Y:S01]  /*5c500*/  LDL.LU.64 R134, [R1+0xfc8] ;  /* 0x000fc80001867983 */ /* 0x000f220000300a00 */
[----:B-1----:R-:W-:-:S05]  /*5c510*/  MOV R0, R137 ;  /* 0x0000008900007202 */ /* 0x002fca0000000f00 */
[----:B------:R1:W-:Y:S02]  /*5c520*/  STL [R1+0x1644], R0 ;  /* 0x0016440001007387 */ /* 0x0003e40000100800 */
[----:B-1----:R-:W-:Y:S02]  /*5c530*/  IMAD.MOV.U32 R0, RZ, RZ, R139 ;  /* 0x000000ffff007224 */ /* 0x002fe400078e008b */
[----:B------:R-:W-:Y:S04]  /*5c540*/  STL [R1+0x1650], R138 ;  /* 0x0016508a01007387 */ /* 0x000fe80000100800 */
[----:B------:R-:W4:Y:S04]  /*5c550*/  LDL.LU.64 R136, [R1+0xfd0] ;  /* 0x000fd00001887983 */ /* 0x000f280000300a00 */
[----:B------:R1:W-:Y:S02]  /*5c560*/  STL [R1+0x164c], R0 ;  /* 0x00164c0001007387 */ /* 0x0003e40000100800 */
[----:B-1----:R-:W-:-:S02]  /*5c570*/  IMAD.MOV.U32 R0, RZ, RZ, R141 ;  /* 0x000000ffff007224 */ /* 0x002fc400078e008d */
[----:B------:R-:W-:Y:S04]  /*5c580*/  STL [R1+0x1658], R140 ;  /* 0x0016588c01007387 */ /* 0x000fe80000100800 */
[----:B------:R-:W4:Y:S04]  /*5c590*/  LDL.LU.64 R138, [R1+0xfd8] ;  /* 0x000fd800018a7983 */ /* 0x000f280000300a00 */
[----:B------:R1:W-:Y:S04]  /*5c5a0*/  STL [R1+0x1654], R0 ;  /* 0x0016540001007387 */ /* 0x0003e80000100800 */
[----:B------:R1:W-:Y:S02]  /*5c5b0*/  STL [R1+0x1660], R130 ;  /* 0x0016608201007387 */ /* 0x0003e40000100800 */
[----:B-1----:R-:W-:-:S02]  /*5c5c0*/  MOV R0, R131 ;  /* 0x0000008300007202 */ /* 0x002fc40000000f00 */
[----:B------:R-:W4:Y:S04]  /*5c5d0*/  LDL.LU.64 R140, [R1+0xee0] ;  /* 0x000ee000018c7983 */ /* 0x000f280000300a00 */
[----:B------:R-:W-:Y:S04]  /*5c5e0*/  STL [R1+0x1668], R142 ;  /* 0x0016688e01007387 */ /* 0x000fe80000100800 */
[----:B------:R1:W-:Y:S04]  /*5c5f0*/  STL [R1+0x165c], R0 ;  /* 0x00165c0001007387 */ /* 0x0003e80000100800 */
[----:B------:R-:W4:Y:S01]  /*5c600*/  LDL.LU.64 R130, [R1+0xee8] ;  /* 0x000ee80001827983 */ /* 0x000f220000300a00 */
[----:B-1----:R-:W-:-:S05]  /*5c610*/  IMAD.MOV.U32 R0, RZ, RZ, R143 ;  /* 0x000000ffff007224 */ /* 0x002fca00078e008f */
[----:B------:R1:W-:Y:S04]  /*5c620*/  STL [R1+0x1664], R0 ;  /* 0x0016640001007387 */ /* 0x0003e80000100800 */
[----:B--2---:R2:W-:Y:S01]  /*5c630*/  STL [R1+0x1670], R144 ;  /* 0x0016709001007387 */ /* 0x0045e20000100800 */
[----:B-1----:R-:W-:-:S03]  /*5c640*/  IMAD.MOV.U32 R0, RZ, RZ, R145 ;  /* 0x000000ffff007224 */ /* 0x002fc600078e0091 */
[----:B------:R-:W4:Y:S04]  /*5c650*/  LDL.LU.64 R142, [R1+0xef0] ;  /* 0x000ef000018e7983 */ /* 0x000f280000300a00 */
[----:B---3--:R-:W-:Y:S04]  /*5c660*/  STL [R1+0x1678], R132 ;  /* 0x0016788401007387 */ /* 0x008fe80000100800 */
[----:B------:R1:W-:Y:S04]  /*5c670*/  STL [R1+0x166c], R0 ;  /* 0x00166c0001007387 */ /* 0x0003e80000100800 */
[----:B--2---:R-:W2:Y:S01]  /*5c680*/  LDL.LU.64 R144, [R1+0xef8] ;  /* 0x000ef80001907983 */ /* 0x004ea20000300a00 */
[----:B-1----:R-:W-:-:S03]  /*5c690*/  MOV R0, R133 ;  /* 0x0000008500007202 */ /* 0x002fc60000000f00 */
[----:B----4-:R-:W-:Y:S04]  /*5c6a0*/  STL [R1+0x1680], R128 ;  /* 0x0016808001007387 */ /* 0x010fe80000100800 */
[----:B------:R1:W-:Y:S04]  /*5c6b0*/  STL [R1+0x1674], R0 ;  /* 0x0016740001007387 */ /* 0x0003e80000100800 */
[----:B------:R-:W3:Y:S01]  /*5c6c0*/  LDL.LU.64 R132, [R1+0xf00] ;  /* 0x000f000001847983 */ /* 0x000ee20000300a00 */
[----:B-1----:R-:W-:-:S03]  /*5c6d0*/  IMAD.MOV.U32 R0, RZ, RZ, R129 ;  /* 0x000000ffff007224 */ /* 0x002fc600078e0081 */
[----:B------:R-:W-:Y:S04]  /*5c6e0*/  STL [R1+0x1688], R146 ;  /* 0x0016889201007387 */ /* 0x000fe80000100800 */
[----:B------:R1:W-:Y:S02]  /*5c6f0*/  STL [R1+0x167c], R0 ;  /* 0x00167c0001007387 */ /* 0x0003e40000100800 */
[----:B-1----:R-:W-:Y:S02]  /*5c700*/  IMAD.MOV.U32 R0, RZ, RZ, R147 ;  /* 0x000000ffff007224 */ /* 0x002fe400078e0093 */
        /* <DEDUP_REMOVED lines=20> */
[----:B------:R-:W-:Y:S04]  /*5c850*/  STL [R1+0x16b8], R140 ;  /* 0x0016b88c01007387 */ /* 0x000fe80000100800 */
[----:B------:R1:W-:Y:S04]  /*5c860*/  STL [R1+0x16ac], R0 ;  /* 0x0016ac0001007387 */ /* 0x0003e80000100800 */
[----:B------:R-:W4:Y:S01]  /*5c870*/  LDL.LU.64 R138, [R1+0xf30] ;  /* 0x000f3000018a7983 */ /* 0x000f220000300a00 */
[----:B-1----:R-:W-:-:S03]  /*5c880*/  IMAD.MOV.U32 R0, RZ, RZ, R141 ;  /* 0x000000ffff007224 */ /* 0x002fc600078e008d */
[----:B------:R-:W4:Y:S04]  /*5c890*/  LDL.LU.64 R140, [R1+0xf38] ;  /* 0x000f3800018c7983 */ /* 0x000f280000300a00 */
[----:B------:R1:W-:Y:S04]  /*5c8a0*/  STL [R1+0x16b4], R0 ;  /* 0x0016b40001007387 */ /* 0x0003e80000100800 */
[----:B------:R-:W-:Y:S01]  /*5c8b0*/  STL [R1+0x16c0], R130 ;  /* 0x0016c08201007387 */ /* 0x000fe20000100800 */
[----:B-1----:R-:W-:-:S03]  /*5c8c0*/  MOV R0, R131 ;  /* 0x0000008300007202 */ /* 0x002fc60000000f00 */
[----:B------:R-:W-:Y:S04]  /*5c8d0*/  STL [R1+0x16c8], R142 ;  /* 0x0016c88e01007387 */ /* 0x000fe80000100800 */
[----:B------:R1:W-:Y:S04]  /*5c8e0*/  STL [R1+0x16bc], R0 ;  /* 0x0016bc0001007387 */ /* 0x0003e80000100800 */
[----:B------:R-:W4:Y:S01]  /*5c8f0*/  LDL.LU.64 R126, [R1+0xf40] ;  /* 0x000f4000017e7983 */ /* 0x000f220000300a00 */
[----:B-1----:R-:W-:-:S03]  /*5c900*/  IMAD.MOV.U32 R0, RZ, RZ, R143 ;  /* 0x000000ffff007224 */ /* 0x002fc600078e008f */
[----:B--2---:R-:W-:Y:S04]  /*5c910*/  STL [R1+0x16d0], R144 ;  /* 0x0016d09001007387 */ /* 0x004fe80000100800 */
[----:B------:R1:W-:Y:S04]  /*5c920*/  STL [R1+0x16c4], R0 ;  /* 0x0016c40001007387 */ /* 0x0003e80000100800 */
[----:B------:R-:W2:Y:S01]  /*5c930*/  LDL.LU.64 R142, [R1+0xf48] ;  /* 0x000f4800018e7983 */ /* 0x000ea20000300a00 */
[----:B-1----:R-:W-:-:S03]  /*5c940*/  IMAD.MOV.U32 R0, RZ, RZ, R145 ;  /* 0x000000ffff007224 */ /* 0x002fc600078e0091 */
[----:B---3--:R-:W-:Y:S04]  /*5c950*/  STL [R1+0x16d8], R132 ;  /* 0x0016d88401007387 */ /* 0x008fe80000100800 */
[----:B------:R1:W-:Y:S04]  /*5c960*/  STL [R1+0x16cc], R0 ;  /* 0x0016cc0001007387 */ /* 0x0003e80000100800 */
[----:B------:R-:W3:Y:S04]  /*5c970*/  LDL.LU.64 R144, [R1+0xf50] ;  /* 0x000f500001907983 */ /* 0x000ee80000300a00 */
[----:B------:R-:W3:Y:S01]  /*5c980*/  LDL.LU.64 R128, [R1+0xf58] ;  /* 0x000f580001807983 */ /* 0x000ee20000300a00 */
[----:B-1----:R-:W-:-:S05]  /*5c990*/  MOV R0, R133 ;  /* 0x0000008500007202 */ /* 0x002fca0000000f00 */
        /* <DEDUP_REMOVED lines=9> */
[----:B------:R1:W-:Y:S04]  /*5ca30*/  STL [R1+0x16f0], R150 ;  /* 0x0016f09601007387 */ /* 0x0003e80000100800 */
[----:B------:R-:W4:Y:S01]  /*5ca40*/  LDL.LU.64 R130, [R1+0xe70] ;  /* 0x000e700001827983 */ /* 0x000f220000300a00 */
[----:B-1----:R-:W-:-:S03]  /*5ca50*/  MOV R0, R151 ;  /* 0x0000009700007202 */ /* 0x002fc60000000f00 */
[----:B------:R-:W-:Y:S04]  /*5ca60*/  STL [R1+0x16f8], R134 ;  /* 0x0016f88601007387 */ /* 0x000fe80000100800 */
[----:B------:R1:W-:Y:S04]  /*5ca70*/  STL [R1+0x16ec], R0 ;  /* 0x0016ec0001007387 */ /* 0x0003e80000100800 */
[----:B------:R-:W4:Y:S01]  /*5ca80*/  LDL.LU.64 R150, [R1+0xe78] ;  /* 0x000e780001967983 */ /* 0x000f220000300a00 */
[----:B-1----:R-:W-:-:S03]  /*5ca90*/  IMAD.MOV.U32 R0, RZ, RZ, R135 ;  /* 0x000000ffff007224 */ /* 0x002fc600078e0087 */
[----:B------:R-:W-:Y:S04]  /*5caa0*/  STL [R1+0x1700], R136 ;  /* 0x0017008801007387 */ /* 0x000fe80000100800 */
[----:B------:R1:W-:Y:S04]  /*5cab0*/  STL [R1+0x16f4], R0 ;  /* 0x0016f40001007387 */ /* 0x0003e80000100800 */
[----:B------:R-:W4:Y:S04]  /*5cac0*/  LDL.LU.64 R132, [R1+0xe80] ;  /* 0x000e800001847983 */ /* 0x000f280000300a00 */
[----:B------:R-:W4:Y:S01]  /*5cad0*/  LDL.LU.64 R134, [R1+0xe88] ;  /* 0x000e880001867983 */ /* 0x000f220000300a00 */
[----:B-1----:R-:W-:-:S05]  /*5cae0*/  IMAD.MOV.U32 R0, RZ, RZ, R137 ;  /* 0x000000ffff007224 */ /* 0x002fca00078e0089 */
[----:B------:R1:W-:Y:S04]  /*5caf0*/  STL [R1+0x16fc], R0 ;  /* 0x0016fc0001007387 */ /* 0x0003e80000100800 */
[----:B------:R1:W-:Y:S02]  /*5cb00*/  STL [R1+0x1708], R138 ;  /* 0x0017088a01007387 */ /* 0x0003e40000100800 */
[----:B-1----:R-:W-:Y:S02]  /*5cb10*/  MOV R0, R139 ;  /* 0x0000008b00007202 */ /* 0x002fe40000000f00 */
[----:B------:R-:W-:Y:S04]  /*5cb20*/  STL [R1+0x1710], R140 ;  /* 0x0017108c01007387 */ /* 0x000fe80000100800 */
[----:B------:R1:W-:Y:S04]  /*5cb30*/  STL [R1+0x1704], R0 ;  /* 0x0017040001007387 */ /* 0x0003e80000100800 */
[----:B------:R-:W4:Y:S04]  /*5cb40*/  LDL.LU.64 R136, [R1+0xe90] ;  /* 0x000e900001887983 */ /* 0x000f280000300a00 */
[----:B------:R-:W4:Y:S01]  /*5cb50*/  LDL.LU.64 R138, [R1+0xe98] ;  /* 0x000e9800018a7983 */ /* 0x000f220000300a00 */
[----:B-1----:R-:W-:-:S05]  /*5cb60*/  IMAD.MOV.U32 R0, RZ, RZ, R141 ;  /* 0x000000ffff007224 */ /* 0x002fca00078e008d */
[----:B------:R1:W-:Y:S04]  /*5cb70*/  STL [R1+0x170c], R0 ;  /* 0x00170c0001007387 */ /* 0x0003e80000100800 */
[----:B------:R-:W-:Y:S04]  /*5cb80*/  STL [R1+0x1718], R126 ;  /* 0x0017187e01007387 */ /* 0x000fe80000100800 */
[----:B------:R-:W4:Y:S01]  /*5cb90*/  LDL.LU.64 R140, [R1+0xea0] ;  /* 0x000ea000018c7983 */ /* 0x000f220000300a00 */
[----:B-1----:R-:W-:-:S03]  /*5cba0*/  IMAD.MOV.U32 R0, RZ, RZ, R127 ;  /* 0x000000ffff007224 */ /* 0x002fc600078e007f */
[----:B--2---:R-:W-:Y:S04]  /*5cbb0*/  STL [R1+0x1720], R142 ;  /* 0x0017208e01007387 */ /* 0x004fe80000100800 */
[----:B------:R1:W-:Y:S02]  /*5cbc0*/  STL [R1+0x1714], R0 ;  /* 0x0017140001007387 */ /* 0x0003e40000100800 */
[----:B-1----:R-:W-:Y:S02]  /*5cbd0*/  MOV R0, R143 ;  /* 0x0000008f00007202 */ /* 0x002fe40000000f00 */
[----:B------:R-:W2:Y:S04]  /*5cbe0*/  LDL.LU.64 R142, [R1+0xea8] ;  /* 0x000ea800018e7983 */ /* 0x000ea80000300a00 */
[----:B------:R1:W-:Y:S04]  /*5cbf0*/  STL [R1+0x171c], R0 ;  /* 0x00171c0001007387 */ /* 0x0003e80000100800 */
[----:B---3--:R3:W-:Y:S01]  /*5cc00*/  STL [R1+0x1728], R144 ;  /* 0x0017289001007387 */ /* 0x0087e20000100800 */
[----:B-1----:R-:W-:-:S03]  /*5cc10*/  IMAD.MOV.U32 R0, RZ, RZ, R145 ;  /* 0x000000ffff007224 */ /* 0x002fc600078e0091 */
[----:B------:R-:W-:Y:S04]  /*5cc20*/  STL [R1+0x1730], R128 ;  /* 0x0017308001007387 */ /* 0x000fe80000100800 */
[----:B------:R1:W-:Y:S04]  /*5cc30*/  STL [R1+0x1724], R0 ;  /* 0x0017240001007387 */ /* 0x0003e80000100800 */
[----:B---3--:R-:W3:Y:S01]  /*5cc40*/  LDL.LU.64 R144, [R1+0xeb0] ;  /* 0x000eb00001907983 */ /* 0x008ee20000300a00 */
[----:B-1----:R-:W-:-:S03]  /*5cc50*/  IMAD.MOV.U32 R0, RZ, RZ, R129 ;  /* 0x000000ffff007224 */ /* 0x002fc600078e0081 */
[----:B----4-:R-:W-:Y:S04]  /*5cc60*/  STL [R1+0x1738], R146 ;  /* 0x0017389201007387 */ /* 0x010fe80000100800 */
[----:B------:R1:W-:Y:S02]  /*5cc70*/  STL [R1+0x172c], R0 ;  /* 0x00172c0001007387 */ /* 0x0003e40000100800 */
[----:B-1----:R-:W-:Y:S02]  /*5cc80*/  MOV R0, R147 ;  /* 0x0000009300007202 */ /* 0x002fe40000000f00 */
        /* <DEDUP_REMOVED lines=8> */
[----:B------:R-:W-:Y:S04]  /*5cd10*/  STL [R1+0x1750], R150 ;  /* 0x0017509601007387 */ /* 0x000fe80000100800 */
[----:B------:R1:W-:Y:S02]  /*5cd20*/  STL [R1+0x1744], R0 ;  /* 0x0017440001007387 */ /* 0x0003e40000100800 */
[----:B-1----:R-:W-:Y:S02]  /*5cd30*/  MOV R0, R151 ;  /* 0x0000009700007202 */ /* 0x002fe40000000f00 */
[----:B------:R-:W4:Y:S04]  /*5cd40*/  LDL.LU.64 R150, [R1+0xec8] ;  /* 0x000ec80001967983 */ /* 0x000f280000300a00 */
[----:B------:R1:W-:Y:S04]  /*5cd50*/  STL [R1+0x174c], R0 ;  /* 0x00174c0001007387 */ /* 0x0003e80000100800 */
[----:B------:R-:W-:Y:S01]  /*5cd60*/  STL [R1+0x1758], R132 ;  /* 0x0017588401007387 */ /* 0x000fe20000100800 */
[----:B-1----:R-:W-:-:S03]  /*5cd70*/  IMAD.MOV.U32 R0, RZ, RZ, R133 ;  /* 0x000000ffff007224 */ /* 0x002fc600078e0085 */
[----:B------:R-:W-:Y:S04]  /*5cd80*/  STL [R1+0x1760], R134 ;  /* 0x0017608601007387 */ /* 0x000fe80000100800 */
[----:B------:R1:W-:Y:S04]  /*5cd90*/  STL [R1+0x1754], R0 ;  /* 0x0017540001007387 */ /* 0x0003e80000100800 */
[----:B------:R-:W4:Y:S04]  /*5cda0*/  LDL.LU.64 R124, [R1+0xed0] ;  /* 0x000ed000017c7983 */ /* 0x000f280000300a00 */
[----:B------:R-:W4:Y:S01]  /*5cdb0*/  LDL.LU.64 R126, [R1+0xed8] ;  /* 0x000ed800017e7983 */ /* 0x000f220000300a00 */
[----:B-1----:R-:W-:-:S05]  /*5cdc0*/  IMAD.MOV.U32 R0, RZ, RZ, R135 ;  /* 0x000000ffff007224 */ /* 0x002fca00078e0087 */
[----:B------:R1:W-:Y:S04]  /*5cdd0*/  STL [R1+0x175c], R0 ;  /* 0x00175c0001007387 */ /* 0x0003e80000100800 */
[----:B------:R-:W-:Y:S01]  /*5cde0*/  STL [R1+0x1768], R136 ;  /* 0x0017688801007387 */ /* 0x000fe20000100800 */
[----:B-1----:R-:W-:-:S03]  /*5cdf0*/  MOV R0, R137 ;  /* 0x0000008900007202 */ /* 0x002fc60000000f00 */
[----:B------:R-:W-:Y:S04]  /*5ce00*/  STL [R1+0x1770], R138 ;  /* 0x0017708a01007387 */ /* 0x000fe80000100800 */
[----:B------:R1:W-:Y:S02]  /*5ce10*/  STL [R1+0x1764], R0 ;  /* 0x0017640001007387 */ /* 0x0003e40000100800 */
[----:B-1----:R-:W-:Y:S02]  /*5ce20*/  IMAD.MOV.U32 R0, RZ, RZ, R139 ;  /* 0x000000ffff007224 */ /* 0x002fe400078e008b */
[----:B------:R-:W-:Y:S04]  /*5ce30*/  STL [R1+0x1778], R140 ;  /* 0x0017788c01007387 */ /* 0x000fe80000100800 */
[----:B------:R1:W-:Y:S04]  /*5ce40*/  STL [R1+0x176c], R0 ;  /* 0x00176c0001007387 */ /* 0x0003e80000100800 */
[----:B------:R-:W4:Y:S04]  /*5ce50*/  LDL.LU.64 R128, [R1+0xe00] ;  /* 0x000e000001807983 */ /* 0x000f280000300a00 */
[----:B------:R-:W4:Y:S01]  /*5ce60*/  LDL.LU.64 R130, [R1+0xe08] ;  /* 0x000e080001827983 */ /* 0x000f220000300a00 */
[----:B-1----:R-:W-:-:S05]  /*5ce70*/  IMAD.MOV.U32 R0, RZ, RZ, R141 ;  /* 0x000000ffff007224 */ /* 0x002fca00078e008d */
[----:B------:R1:W-:Y:S04]  /*5ce80*/  STL [R1+0x1774], R0 ;  /* 0x0017740001007387 */ /* 0x0003e80000100800 */
[----:B--2---:R-:W-:Y:S04]  /*5ce90*/  STL [R1+0x1780], R142 ;  /* 0x0017808e01007387 */ /* 0x004fe80000100800 */
[----:B------:R-:W2:Y:S01]  /*5cea0*/  LDL.LU.64 R132, [R1+0xe10] ;  /* 0x000e100001847983 */ /* 0x000ea20000300a00 */
[----:B-1----:R-:W-:-:S03]  /*5ceb0*/  MOV R0, R143 ;  /* 0x0000008f00007202 */ /* 0x002fc60000000f00 */
[----:B------:R-:W2:Y:S04]  /*5cec0*/  LDL.LU.64 R134, [R1+0xe18] ;  /* 0x000e180001867983 */ /* 0x000ea80000300a00 */
[----:B------:R1:W-:Y:S04]  /*5ced0*/  STL [R1+0x177c], R0 ;  /* 0x00177c0001007387 */ /* 0x0003e80000100800 */
[----:B---3--:R-:W-:Y:S04]  /*5cee0*/  STL [R1+0x1788], R144 ;  /* 0x0017889001007387 */ /* 0x008fe80000100800 */
[----:B------:R-:W3:Y:S01]  /*5cef0*/  LDL.LU.64 R136, [R1+0xe20] ;  /* 0x000e200001887983 */ /* 0x000ee20000300a00 */
[----:B-1----:R-:W-:-:S03]  /*5cf00*/  IMAD.MOV.U32 R0, RZ, RZ, R145 ;  /* 0x000000ffff007224 */ /* 0x002fc600078e0091 */
[----:B------:R-:W3:Y:S04]  /*5cf10*/  LDL.LU.64 R138, [R1+0xe28] ;  /* 0x000e2800018a7983 */ /* 0x000ee80000300a00 */
[----:B------:R1:W-:Y:S04]  /*5cf20*/  STL [R1+0x1784], R0 ;  /* 0x0017840001007387 */ /* 0x0003e80000100800 */
[----:B----4-:R-:W-:Y:S04]  /*5cf30*/  STL [R1+0x1790], R146 ;  /* 0x0017909201007387 */ /* 0x010fe80000100800 */
[----:B------:R-:W4:Y:S01]  /*5cf40*/  LDL.LU.64 R140, [R1+0xe30] ;  /* 0x000e3000018c7983 */ /* 0x000f220000300a00 */
[----:B-1----:R-:W-:-:S03]  /*5cf50*/  IMAD.MOV.U32 R0, RZ, RZ, R147 ;  /* 0x000000ffff007224 */ /* 0x002fc600078e0093 */
[----:B------:R-:W4:Y:S04]  /*5cf60*/  LDL.LU.64 R142, [R1+0xe38] ;  /* 0x000e3800018e7983 */ /* 0x000f280000300a00 */
[----:B------:R1:W-:Y:S04]  /*5cf70*/  STL [R1+0x178c], R0 ;  /* 0x00178c0001007387 */ /* 0x0003e80000100800 */
[----:B------:R1:W-:Y:S04]  /*5cf80*/  STL [R1+0x1798], R148 ;  /* 0x0017989401007387 */ /* 0x0003e80000100800 */
[----:B------:R-:W4:Y:S01]  /*5cf90*/  LDL.LU.64 R144, [R1+0xe40] ;  /* 0x000e400001907983 */ /* 0x000f220000300a00 */
[----:B-1----:R-:W-:-:S03]  /*5cfa0*/  MOV R0, R149 ;  /* 0x0000009500007202 */ /* 0x002fc60000000f00 */
[----:B------:R-:W4:Y:S04]  /*5cfb0*/  LDL.LU.64 R146, [R1+0xe48] ;  /* 0x000e480001927983 */ /* 0x000f280000300a00 */
[----:B------:R1:W-:Y:S04]  /*5cfc0*/  STL [R1+0x1794], R0 ;  /* 0x0017940001007387 */ /* 0x0003e80000100800 */
[----:B------:R1:W-:Y:S04]  /*5cfd0*/  STL [R1+0x17a0], R150 ;  /* 0x0017a09601007387 */ /* 0x0003e80000100800 */
[----:B------:R-:W4:Y:S01]  /*5cfe0*/  LDL.LU.64 R148, [R1+0xe50] ;  /* 0x000e500001947983 */ /* 0x000f220000300a00 */
[----:B-1----:R-:W-:-:S03]  /*5cff0*/  IMAD.MOV.U32 R0, RZ, RZ, R151 ;  /* 0x000000ffff007224 */ /* 0x002fc600078e0097 */
[----:B------:R-:W4:Y:S04]  /*5d000*/  LDL.LU.64 R150, [R1+0xe58] ;  /* 0x000e580001967983 */ /* 0x000f280000300a00 */
[----:B------:R1:W-:Y:S04]  /*5d010*/  STL [R1+0x179c], R0 ;  /* 0x00179c0001007387 */ /* 0x0003e80000100800 */
[----:B------:R-:W-:Y:S01]  /*5d020*/  STL [R1+0x17a8], R124 ;  /* 0x0017a87c01007387 */ /* 0x000fe20000100800 */
[----:B-1----:R-:W-:-:S03]  /*5d030*/  IMAD.MOV.U32 R0, RZ, RZ, R125 ;  /* 0x000000ffff007224 */ /* 0x002fc600078e007d */
[----:B------:R-:W-:Y:S04]  /*5d040*/  STL [R1+0x17b0], R126 ;  /* 0x0017b07e01007387 */ /* 0x000fe80000100800 */
[----:B------:R1:W-:Y:S04]  /*5d050*/  STL [R1+0x17a4], R0 ;  /* 0x0017a40001007387 */ /* 0x0003e80000100800 */
[----:B------:R-:W-:Y:S01]  /*5d060*/  STL [R1+0x17b8], R246 ;  /* 0x0017b8f601007387 */ /* 0x000fe20000100800 */
[----:B-1----:R-:W-:-:S05]  /*5d070*/  MOV R0, R127 ;  /* 0x0000007f00007202 */ /* 0x002fca0000000f00 */
[----:B------:R1:W-:Y:S04]  /*5d080*/  STL [R1+0x17ac], R0 ;  /* 0x0017ac0001007387 */ /* 0x0003e80000100800 */
[----:B------:R-:W-:Y:S04]  /*5d090*/  STL [R1+0x17b4], R247 ;  /* 0x0017b4f701007387 */ /* 0x000fe80000100800 */
[----:B------:R-:W-:Y:S04]  /*5d0a0*/  STL [R1+0x17c0], R248 ;  /* 0x0017c0f801007387 */ /* 0x000fe80000100800 */
[----:B------:R-:W-:Y:S01]  /*5d0b0*/  STL [R1+0x17bc], R249 ;  /* 0x0017bcf901007387 */ /* 0x000fe20000100800 */
[----:B-1----:R-:W-:-:S03]  /*5d0c0*/  IMAD.MOV.U32 R0, RZ, RZ, R129 ;  /* 0x000000ffff007224 */ /* 0x002fc600078e0081 */
[----:B------:R-:W-:Y:S04]  /*5d0d0*/  STL [R1+0x17c8], R128 ;  /* 0x0017c88001007387 */ /* 0x000fe80000100800 */
[----:B------:R-:W-:Y:S04]  /*5d0e0*/  STL [R1+0x17d0], R130 ;  /* 0x0017d08201007387 */ /* 0x000fe80000100800 */
[----:B------:R1:W-:Y:S02]  /*5d0f0*/  STL [R1+0x17c4], R0 ;  /* 0x0017c40001007387 */ /* 0x0003e40000100800 */
[----:B-1----:R-:W-:-:S02]  /*5d100*/  IMAD.MOV.U32 R0, RZ, RZ, R131 ;  /* 0x000000ffff007224 */ /* 0x002fc400078e0083 */
[----:B--2---:R-:W-:Y:S04]  /*5d110*/  STL [R1+0x17d8], R132 ;  /* 0x0017d88401007387 */ /* 0x004fe80000100800 */
[----:B------:R1:W-:Y:S04]  /*5d120*/  STL [R1+0x17cc], R0 ;  /* 0x0017cc0001007387 */ /* 0x0003e80000100800 */
[----:B------:R-:W-:Y:S01]  /*5d130*/  STL [R1+0x17e0], R134 ;  /* 0x0017e08601007387 */ /* 0x000fe20000100800 */
[----:B-1----:R-:W-:-:S05]  /*5d140*/  MOV R0, R133 ;  /* 0x0000008500007202 */ /* 0x002fca0000000f00 */
[----:B------:R1:W-:Y:S04]  /*5d150*/  STL [R1+0x17d4], R0 ;  /* 0x0017d40001007387 */ /* 0x0003e80000100800 */
[----:B---3--:R-:W-:Y:S01]  /*5d160*/  STL [R1+0x17e8], R136 ;  /* 0x0017e88801007387 */ /* 0x008fe20000100800 */
[----:B-1----:R-:W-:-:S05]  /*5d170*/  IMAD.MOV.U32 R0, RZ, RZ, R135 ;  /* 0x000000ffff007224 */ /* 0x002fca00078e0087 */
[----:B------:R1:W-:Y:S04]  /*5d180*/  STL [R1+0x17dc], R0 ;  /* 0x0017dc0001007387 */ /* 0x0003e80000100800 */
[----:B------:R-:W-:Y:S01]  /*5d190*/  STL [R1+0x17f0], R138 ;  /* 0x0017f08a01007387 */ /* 0x000fe20000100800 */
[----:B-1----:R-:W-:-:S05]  /*5d1a0*/  IMAD.MOV.U32 R0, RZ, RZ, R137 ;  /* 0x000000ffff007224 */ /* 0x002fca00078e0089 */
[----:B------:R1:W-:Y:S04]  /*5d1b0*/  STL [R1+0x17e4], R0 ;  /* 0x0017e40001007387 */ /* 0x0003e80000100800 */
[----:B----4-:R-:W-:Y:S01]  /*5d1c0*/  STL [R1+0x17f8], R140 ;  /* 0x0017f88c01007387 */ /* 0x010fe20000100800 */
[----:B-1----:R-:W-:-:S05]  /*5d1d0*/  MOV R0, R139 ;  /* 0x0000008b00007202 */ /* 0x002fca0000000f00 */
[----:B------:R1:W-:Y:S04]  /*5d1e0*/  STL [R1+0x17ec], R0 ;  /* 0x0017ec0001007387 */ /* 0x0003e80000100800 */
[----:B------:R-:W-:Y:S01]  /*5d1f0*/  STL [R1+0x1800], R142 ;  /* 0x0018008e01007387 */ /* 0x000fe20000100800 */
[----:B-1----:R-:W-:-:S05]  /*5d200*/  IMAD.MOV.U32 R0, RZ, RZ, R141 ;  /* 0x000000ffff007224 */ /* 0x002fca00078e008d */
[----:B------:R1:W-:Y:S04]  /*5d210*/  STL [R1+0x17f4], R0 ;  /* 0x0017f40001007387 */ /* 0x0003e80000100800 */
[----:B------:R-:W-:Y:S01]  /*5d220*/  STL [R1+0x1808], R144 ;  /* 0x0018089001007387 */ /* 0x000fe20000100800 */
[----:B-1----:R-:W-:-:S05]  /*5d230*/  IMAD.MOV.U32 R0, RZ, RZ, R143 ;  /* 0x000000ffff007224 */ /* 0x002fca00078e008f */
[----:B------:R1:W-:Y:S04]  /*5d240*/  STL [R1+0x17fc], R0 ;  /* 0x0017fc0001007387 */ /* 0x0003e80000100800 */
[----:B------:R-:W-:Y:S01]  /*5d250*/  STL [R1+0x1810], R146 ;  /* 0x0018109201007387 */ /* 0x000fe20000100800 */
        /* <DEDUP_REMOVED lines=11> */
[----:B------:R-:W-:Y:S04]  /*5d310*/  STL [R1+0x1824], R243 ;  /* 0x001824f301007387 */ /* 0x000fe80000100800 */
        /* <DEDUP_REMOVED lines=14> */
[----:B------:R-:W2:Y:S04]  /*5d400*/  LDL.LU.64 R132, [R1+0x1498] ;  /* 0x0014980001847983 */ /* 0x000ea80000300a00 */
[----:B------:R-:W-:Y:S04]  /*5d410*/  STL [R1+0x1868], R226 ;  /* 0x001868e201007387 */ /* 0x000fe80000100800 */
[----:B------:R-:W-:Y:S04]  /*5d420*/  STL [R1+0x1864], R227 ;  /* 0x001864e301007387 */ /* 0x000fe80000100800 */
[----:B------:R-:W3:Y:S04]  /*5d430*/  LDL.LU.64 R134, [R1+0x18c0] ;  /* 0x0018c00001867983 */ /* 0x000ee80000300a00 */
[----:B------:R-:W-:Y:S04]  /*5d440*/  STL [R1+0x1870], R224 ;  /* 0x001870e001007387 */ /* 0x000fe80000100800 */
[----:B------:R-:W-:Y:S04]  /*5d450*/  STL [R1+0x186c], R225 ;  /* 0x00186ce101007387 */ /* 0x000fe80000100800 */
[----:B------:R-:W4:Y:S04]  /*5d460*/  LDL.LU.64 R130, [R1+0x18c8] ;  /* 0x0018c80001827983 */ /* 0x000f280000300a00 */
        /* <DEDUP_REMOVED lines=298> */
[----:B-1----:R-:W-:-:S05]  /*5e710*/  MOV R0, R131 ;  /* 0x0000008300007202 */ /* 0x002fca0000000f00 */
[----:B------:R1:W-:Y:S04]  /*5e720*/  STL [R1+0x1ad4], R0 ;  /* 0x001ad40001007387 */ /* 0x0003e80000100800 */
[----:B------:R1:W-:Y:S02]  /*5e730*/  STL [R1+0x1ae0], R136 ;  /* 0x001ae08801007387 */ /* 0x0003e40000100800 */
[----:B-1----:R-:W-:Y:S02]  /*5e740*/  IMAD.MOV.U32 R0, RZ, RZ, R137 ;  /* 0x000000ffff007224 */ /* 0x002fe400078e0089 */
[----:B------:R-:W4:Y:S04]  /*5e750*/  LDL.LU.64 R136, [R1+0x1240] ;  /* 0x0012400001887983 */ /* 0x000f280000300a00 */
        /* <DEDUP_REMOVED lines=14> */
[----:B------:R-:W4:Y:S01]  /*5e840*/  LDL.LU.64 R140, [R1+0x1260] ;  /* 0x00126000018c7983 */ /* 0x000f220000300a00 */
[----:B-1----:R-:W-:-:S03]  /*5e850*/  IMAD.MOV.U32 R0, RZ, RZ, R143 ;  /* 0x000000ffff007224 */ /* 0x002fc600078e008f */
[----:B------:R-:W-:Y:S04]  /*5e860*/  STL [R1+0x1b08], R144 ;  /* 0x001b089001007387 */ /* 0x000fe80000100800 */
        /* <DEDUP_REMOVED lines=11> */
[----:B--2---:R-:W-:Y:S04]  /*5e920*/  STL [R1+0x1b20], R132 ;  /* 0x001b208401007387 */ /* 0x004fe80000100800 */
[----:B------:R1:W-:Y:S04]  /*5e930*/  STL [R1+0x1b14], R0 ;  /* 0x001b140001007387 */ /* 0x0003e80000100800 */
[----:B------:R-:W2:Y:S01]  /*5e940*/  LDL.LU.64 R148, [R1+0x1280] ;  /* 0x0012800001947983 */ /* 0x000ea20000300a00 */
[----:B-1----:R-:W-:-:S03]  /*5e950*/  MOV R0, R133 ;  /* 0x0000008500007202 */ /* 0x002fc60000000f00 */
[----:B---3--:R-:W-:Y:S04]  /*5e960*/  STL [R1+0x1b28], R134 ;  /* 0x001b288601007387 */ /* 0x008fe80000100800 */
[----:B------:R1:W-:Y:S04]  /*5e970*/  STL [R1+0x1b1c], R0 ;  /* 0x001b1c0001007387 */ /* 0x0003e80000100800 */
[----:B------:R-:W3:Y:S01]  /*5e980*/  LDL.LU.64 R132, [R1+0x1288] ;  /* 0x0012880001847983 */ /* 0x000ee20000300a00 */
[----:B-1----:R-:W-:-:S03]  /*5e990*/  IMAD.MOV.U32 R0, RZ, RZ, R135 ;  /* 0x000000ffff007224 */ /* 0x002fc600078e0087 */
[----:B----4-:R-:W-:Y:S04]  /*5e9a0*/  STL [R1+0x1b30], R128 ;  /* 0x001b308001007387 */ /* 0x010fe80000100800 */
        /* <DEDUP_REMOVED lines=39> */
[----:B---3--:R-:W-:Y:S04]  /*5ec20*/  STL [R1+0x1b80], R132 ;  /* 0x001b808401007387 */ /* 0x008fe80000100800 */
[----:B------:R-:W3:Y:S01]  /*5ec30*/  LDL.LU.64 R126, [R1+0x1138] ;  /* 0x00113800017e7983 */ /* 0x000ee20000300a00 */
[----:B-1----:R-:W-:-:S05]  /*5ec40*/  MOV R0, R133 ;  /* 0x0000008500007202 */ /* 0x002fca0000000f00 */
        /* <DEDUP_REMOVED lines=40> */
[----:B---3--:R-:W-:Y:S01]  /*5eed0*/  STL [R1+0x1bd0], R126 ;  /* 0x001bd07e01007387 */ /* 0x008fe20000100800 */
[----:B-1----:R-:W-:-:S03]  /*5eee0*/  IMAD.MOV.U32 R0, RZ, RZ, R127 ;  /* 0x000000ffff007224 */ /* 0x002fc600078e007f */
[----:B----4-:R-:W-:Y:S04]  /*5eef0*/  STL [R1+0x1bd8], R128 ;  /* 0x001bd88001007387 */ /* 0x010fe80000100800 */
[----:B------:R1:W-:Y:S04]  /*5ef00*/  STL [R1+0x1bcc], R0 ;  /* 0x001bcc0001007387 */ /* 0x0003e80000100800 */
[----:B------:R-:W-:Y:S01]  /*5ef10*/  STL [R1+0x1be0], R130 ;  /* 0x001be08201007387 */ /* 0x000fe20000100800 */
[----:B-1----:R-:W-:-:S05]  /*5ef20*/  IMAD.MOV.U32 R0, RZ, RZ, R129 ;  /* 0x000000ffff007224 */ /* 0x002fca00078e0081 */
[----:B------:R1:W-:Y:S02]  /*5ef30*/  STL [R1+0x1bd4], R0 ;  /* 0x001bd40001007387 */ /* 0x0003e40000100800 */
[----:B-1----:R-:W-:Y:S02]  /*5ef40*/  MOV R0, R131 ;  /* 0x0000008300007202 */ /* 0x002fe40000000f00 */
[----:B------:R-:W-:Y:S04]  /*5ef50*/  STL [R1+0x1be8], R132 ;  /* 0x001be88401007387 */ /* 0x000fe80000100800 */
        /* <DEDUP_REMOVED lines=10> */
[----:B------:R-:W3:Y:S01]  /*5f000*/  LDL.LU.64 R134, [R1+0xfe0] ;  /* 0x000fe00001867983 */ /* 0x000ee20000300a00 */
[----:B-1----:R-:W-:-:S05]  /*5f010*/  IMAD.MOV.U32 R0, RZ, RZ, R139 ;  /* 0x000000ffff007224 */ /* 0x002fca00078e008b */
[----:B------:R1:W-:Y:S04]  /*5f020*/  STL [R1+0x1bfc], R0 ;  /* 0x001bfc0001007387 */ /* 0x0003e80000100800 */
[----:B------:R4:W-:Y:S01]  /*5f030*/  STL [R1+0x1c08], R150 ;  /* 0x001c089601007387 */ /* 0x0009e20000100800 */
[----:B-1----:R-:W-:-:S03]  /*5f040*/  IMAD.MOV.U32 R0, RZ, RZ, R151 ;  /* 0x000000ffff007224 */ /* 0x002fc600078e0097 */
[----:B----4-:R-:W4:Y:S04]  /*5f050*/  LDL.LU.64 R150, [R1+0xff8] ;  /* 0x000ff80001967983 */ /* 0x010f280000300a00 */
[----:B------:R1:W-:Y:S04]  /*5f060*/  STL [R1+0x1c04], R0 ;  /* 0x001c040001007387 */ /* 0x0003e80000100800 */
[----:B------:R-:W-:Y:S04]  /*5f070*/  STL [R1+0x1c10], R140 ;  /* 0x001c108c01007387 */ /* 0x000fe80000100800 */
[----:B------:R-:W4:Y:S01]  /*5f080*/  LDL.LU.64 R136, [R1+0x1090] ;  /* 0x0010900001887983 */ /* 0x000f220000300a00 */
[----:B-1----:R-:W-:-:S05]  /*5f090*/  MOV R0, R141 ;  /* 0x0000008d00007202 */ /* 0x002fca0000000f00 */
[----:B------:R1:W-:Y:S04]  /*5f0a0*/  STL [R1+0x1c0c], R0 ;  /* 0x001c0c0001007387 */ /* 0x0003e80000100800 */
[----:B------:R-:W-:Y:S04]  /*5f0b0*/  STL [R1+0x1c18], R142 ;  /* 0x001c188e01007387 */ /* 0x000fe80000100800 */
[----:B------:R-:W4:Y:S01]  /*5f0c0*/  LDL.LU.64 R138, [R1+0x1098] ;  /* 0x00109800018a7983 */ /* 0x000f220000300a00 */
[----:B-1----:R-:W-:-:S05]  /*5f0d0*/  IMAD.MOV.U32 R0, RZ, RZ, R143 ;  /* 0x000000ffff007224 */ /* 0x002fca00078e008f */
[----:B------:R1:W-:Y:S04]  /*5f0e0*/  STL [R1+0x1c14], R0 ;  /* 0x001c140001007387 */ /* 0x0003e80000100800 */
[----:B------:R-:W-:Y:S04]  /*5f0f0*/  STL [R1+0x1c20], R144 ;  /* 0x001c209001007387 */ /* 0x000fe80000100800 */
[----:B------:R-:W4:Y:S01]  /*5f100*/  LDL.LU.64 R140, [R1+0x10a0] ;  /* 0x0010a000018c7983 */ /* 0x000f220000300a00 */
[----:B-1----:R-:W-:-:S05]  /*5f110*/  IMAD.MOV.U32 R0, RZ, RZ, R145 ;  /* 0x000000ffff007224 */ /* 0x002fca00078e0091 */
[----:B------:R1:W-:Y:S04]  /*5f120*/  STL [R1+0x1c1c], R0 ;  /* 0x001c1c0001007387 */ /* 0x0003e80000100800 */
[----:B------:R-:W-:Y:S01]  /*5f130*/  STL [R1+0x1c28], R146 ;  /* 0x001c289201007387 */ /* 0x000fe20000100800 */
[----:B-1----:R-:W-:-:S03]  /*5f140*/  MOV R0, R147 ;  /* 0x0000009300007202 */ /* 0x002fc60000000f00 */
[----:B------:R-:W4:Y:S04]  /*5f150*/  LDL.LU.64 R130, [R1+0x10a8] ;  /* 0x0010a80001827983 */ /* 0x000f280000300a00 */
[----:B------:R1:W-:Y:S04]  /*5f160*/  STL [R1+0x1c24], R0 ;  /* 0x001c240001007387 */ /* 0x0003e80000100800 */
[----:B--2---:R2:W-:Y:S04]  /*5f170*/  STL [R1+0x1c30], R148 ;  /* 0x001c309401007387 */ /* 0x0045e80000100800 */
[----:B------:R-:W4:Y:S01]  /*5f180*/  LDL.LU.64 R132, [R1+0x10b0] ;  /* 0x0010b00001847983 */ /* 0x000f220000300a00 */
[----:B-1----:R-:W-:-:S05]  /*5f190*/  IMAD.MOV.U32 R0, RZ, RZ, R149 ;  /* 0x000000ffff007224 */ /* 0x002fca00078e0095 */
[----:B------:R1:W-:Y:S04]  /*5f1a0*/  STL [R1+0x1c2c], R0 ;  /* 0x001c2c0001007387 */ /* 0x0003e80000100800 */
        /* <DEDUP_REMOVED lines=11> */
[----:B--2---:R-:W2:Y:S04]  /*5f260*/  LDL.LU.64 R148, [R1+0x1108] ;  /* 0x0011080001947983 */ /* 0x004ea80000300a00 */
        /* <DEDUP_REMOVED lines=36> */
[----:B------:R2:W-:Y:S01]  /*5f4b0*/  STL [R1+0x1ca0], R146 ;  /* 0x001ca09201007387 */ /* 0x0005e20000100800 */
[----:B-1----:R-:W-:-:S03]  /*5f4c0*/  IMAD.MOV.U32 R0, RZ, RZ, R147 ;  /* 0x000000ffff007224 */ /* 0x002fc600078e0093 */
[----:B--2---:R-:W2:Y:S04]  /*5f4d0*/  LDL.LU.64 R146, [R1+0x1cf8] ;  /* 0x001cf80001927983 */ /* 0x004ea80000300a00 */
[----:B------:R1:W-:Y:S04]  /*5f4e0*/  STL [R1+0x1c9c], R0 ;  /* 0x001c9c0001007387 */ /* 0x0003e80000100800 */
[----:B------:R1:W-:Y:S02]  /*5f4f0*/  STL [R1+0x1ca8], R148 ;  /* 0x001ca89401007387 */ /* 0x0003e40000100800 */
[----:B-1----:R-:W-:-:S02]  /*5f500*/  MOV R0, R149 ;  /* 0x0000009500007202 */ /* 0x002fc40000000f00 */
[----:B------:R-:W2:Y:S04]  /*5f510*/  LDL.LU.64 R148, [R1+0x1d00] ;  /* 0x001d000001947983 */ /* 0x000ea80000300a00 */
        /* <DEDUP_REMOVED lines=41> */
[----:B------:R1:W-:Y:S02]  /*5f7b0*/  STL [R1+0x1d00], R148 ;  /* 0x001d009401007387 */ /* 0x0003e40000100800 */
[----:B-1----:R-:W-:-:S02]  /*5f7c0*/  IMAD.MOV.U32 R0, RZ, RZ, R149 ;  /* 0x000000ffff007224 */ /* 0x002fc400078e0095 */
[----:B------:R-:W2:Y:S04]  /*5f7d0*/  LDL.LU.64 R148, [R1+0x1d58] ;  /* 0x001d580001947983 */ /* 0x000ea80000300a00 */
        /* <DEDUP_REMOVED lines=41> */
[----:B------:R1:W-:Y:S02]  /*5fa70*/  STL [R1+0x1d58], R148 ;  /* 0x001d589401007387 */ /* 0x0003e40000100800 */
[----:B-1----:R-:W-:-:S02]  /*5fa80*/  IMAD.MOV.U32 R0, RZ, RZ, R149 ;  /* 0x000000ffff007224 */ /* 0x002fc400078e0095 */
[----:B------:R-:W2:Y:S04]  /*5fa90*/  LDL.LU.64 R148, [R1+0x1db0] ;  /* 0x001db00001947983 */ /* 0x000ea80000300a00 */
        /* <DEDUP_REMOVED lines=132> */
[----:B------:R3:W-:Y:S02]  /*602e0*/  STL [R1+0x1e5c], R0 ;  /* 0x001e5c0001007387 */ /* 0x0007e40000100800 */
[----:B---3--:R-:W-:Y:S02]  /*602f0*/  IMAD.MOV.U32 R0, RZ, RZ, R135 ;  /* 0x000000ffff007224 */ /* 0x008fe400078e0087 */
[----:B------:R-:W-:Y:S04]  /*60300*/  STL [R1+0x1e68], R134 ;  /* 0x001e688601007387 */ /* 0x000fe80000100800 */
[----:B------:R-:W3:Y:S04]  /*60310*/  LDL.LU.64 R132, [R1+0x1ec0] ;  /* 0x001ec00001847983 */ /* 0x000ee80000300a00 */
[----:B------:R4:W-:Y:S02]  /*60320*/  STL [R1+0x1e64], R0 ;  /* 0x001e640001007387 */ /* 0x0009e40000100800 */
[----:B----4-:R-:W-:-:S02]  /*60330*/  MOV R0, R151 ;  /* 0x0000009700007202 */ /* 0x010fc40000000f00 */
[----:B------:R-:W-:Y:S04]  /*60340*/  STL [R1+0x1e70], R150 ;  /* 0x001e709601007387 */ /* 0x000fe80000100800 */
[----:B------:R-:W4:Y:S04]  /*60350*/  LDL.LU.64 R134, [R1+0x1ec8] ;  /* 0x001ec80001867983 */ /* 0x000f280000300a00 */
[----:B------:R1:W-:Y:S04]  /*60360*/  STL [R1+0x1e6c], R0 ;  /* 0x001e6c0001007387 */ /* 0x0003e80000100800 */
[----:B------:R1:W-:Y:S02]  /*60370*/  STL [R1+0x1e78], R136 ;  /* 0x001e788801007387 */ /* 0x0003e40000100800 */
[----:B-1----:R-:W-:-:S02]  /*60380*/  IMAD.MOV.U32 R0, RZ, RZ, R137 ;  /* 0x000000ffff007224 */ /* 0x002fc400078e0089 */
[----:B------:R-:W4:Y:S04]  /*60390*/  LDL.LU.64 R150, [R1+0x1ed0] ;  /* 0x001ed00001967983 */ /* 0x000f280000300a00 */
        /* <DEDUP_REMOVED lines=36> */
[----:B------:R4:W-:Y:S02]  /*605e0*/  STL [R1+0x1ebc], R0 ;  /* 0x001ebc0001007387 */ /* 0x0009e40000100800 */
[----:B----4-:R-:W-:Y:S02]  /*605f0*/  IMAD.MOV.U32 R0, RZ, RZ, R135 ;  /* 0x000000ffff007224 */ /* 0x010fe400078e0087 */
[----:B------:R1:W-:Y:S04]  /*60600*/  STL [R1+0x1ec8], R134 ;  /* 0x001ec88601007387 */ /* 0x0003e80000100800 */
[----:B------:R-:W-:Y:S04]  /*60610*/  STL [R1+0x1ed0], R150 ;  /* 0x001ed09601007387 */ /* 0x000fe80000100800 */
[----:B------:R4:W-:Y:S04]  /*60620*/  STL [R1+0x1ec4], R0 ;  /* 0x001ec40001007387 */ /* 0x0009e80000100800 */
[----:B-1----:R-:W3:Y:S01]  /*60630*/  LDL.LU.64 R134, [R1+0x1f20] ;  /* 0x001f200001867983 */ /* 0x002ee20000300a00 */
[----:B----4-:R-:W-:-:S03]  /*60640*/  MOV R0, R151 ;  /* 0x0000009700007202 */ /* 0x010fc60000000f00 */
        /* <DEDUP_REMOVED lines=14> */
[----:B------:R-:W4:Y:S04]  /*60730*/  LDL.LU.64 R140, [R1+0x1f40] ;  /* 0x001f4000018c7983 */ /* 0x000f280000300a00 */
[----:B------:R-:W4:Y:S01]  /*60740*/  LDL.LU.64 R128, [R1+0x1f48] ;  /* 0x001f480001807983 */ /* 0x000f220000300a00 */
[----:B-1----:R-:W-:-:S05]  /*60750*/  IMAD.MOV.U32 R0, RZ, RZ, R131 ;  /* 0x000000ffff007224 */ /* 0x002fca00078e0083 */
[----:B------:R1:W-:Y:S04]  /*60760*/  STL [R1+0x1eec], R0 ;  /* 0x001eec0001007387 */ /* 0x0003e80000100800 */
        /* <DEDUP_REMOVED lines=8> */
[----:B--2---:R2:W-:Y:S04]  /*607f0*/  STL [R1+0x1f08], R146 ;  /* 0x001f089201007387 */ /* 0x0045e80000100800 */
[----:B------:R-:W4:Y:S01]  /*60800*/  LDL.LU.64 R130, [R1+0x1f60] ;  /* 0x001f600001827983 */ /* 0x000f220000300a00 */
[----:B-1----:R-:W-:-:S03]  /*60810*/  IMAD.MOV.U32 R0, RZ, RZ, R147 ;  /* 0x000000ffff007224 */ /* 0x002fc600078e0093 */
[----:B------:R-:W-:Y:S04]  /*60820*/  STL [R1+0x1f10], R148 ;  /* 0x001f109401007387 */ /* 0x000fe80000100800 */
[----:B------:R1:W-:Y:S04]  /*60830*/  STL [R1+0x1f04], R0 ;  /* 0x001f040001007387 */ /* 0x0003e80000100800 */
[----:B--2---:R-:W2:Y:S01]  /*60840*/  LDL.LU.64 R146, [R1+0x1f68] ;  /* 0x001f680001927983 */ /* 0x004ea20000300a00 */
[----:B-1----:R-:W-:-:S03]  /*60850*/  IMAD.MOV.U32 R0, RZ, RZ, R149 ;  /* 0x000000ffff007224 */ /* 0x002fc600078e0095 */
[----:B---3--:R-:W-:Y:S04]  /*60860*/  STL [R1+0x1f18], R132 ;  /* 0x001f188401007387 */ /* 0x008fe80000100800 */
[----:B------:R1:W-:Y:S04]  /*60870*/  STL [R1+0x1f0c], R0 ;  /* 0x001f0c0001007387 */ /* 0x0003e80000100800 */
[----:B------:R-:W3:Y:S01]  /*60880*/  LDL.LU.64 R148, [R1+0x1f70] ;  /* 0x001f700001947983 */ /* 0x000ee20000300a00 */
[----:B-1----:R-:W-:-:S03]  /*60890*/  MOV R0, R133 ;  /* 0x0000008500007202 */ /* 0x002fc60000000f00 */
[----:B------:R-:W3:Y:S04]  /*608a0*/  LDL.LU.64 R132, [R1+0x1f78] ;  /* 0x001f780001847983 */ /* 0x000ee80000300a00 */
[----:B------:R1:W-:Y:S04]  /*608b0*/  STL [R1+0x1f14], R0 ;  /* 0x001f140001007387 */ /* 0x0003e80000100800 */
[----:B------:R1:W-:Y:S02]  /*608c0*/  STL [R1+0x1f20], R134 ;  /* 0x001f208601007387 */ /* 0x0003e40000100800 */
[----:B-1----:R-:W-:-:S02]  /*608d0*/  IMAD.MOV.U32 R0, RZ, RZ, R135 ;  /* 0x000000ffff007224 */ /* 0x002fc400078e0087 */
[----:B------:R-:W3:Y:S04]  /*608e0*/  LDL.LU.64 R134, [R1+0x1f80] ;  /* 0x001f800001867983 */ /* 0x000ee80000300a00 */
        /* <DEDUP_REMOVED lines=12> */
[----:B------:R1:W-:Y:S02]  /*609b0*/  STL [R1+0x1f34], R0 ;  /* 0x001f340001007387 */ /* 0x0003e40000100800 */
[----:B-1----:R-:W-:Y:S02]  /*609c0*/  IMAD.MOV.U32 R0, RZ, RZ, R141 ;  /* 0x000000ffff007224 */ /* 0x002fe400078e008d */
[----:B------:R1:W-:Y:S04]  /*609d0*/  STL [R1+0x1f40], R140 ;  /* 0x001f408c01007387 */ /* 0x0003e80000100800 */
[----:B------:R-:W-:Y:S04]  /*609e0*/  STL [R1+0x1f48], R128 ;  /* 0x001f488001007387 */ /* 0x000fe80000100800 */
[----:B------:R1:W-:Y:S04]  /*609f0*/  STL [R1+0x1f3c], R0 ;  /* 0x001f3c0001007387 */ /* 0x0003e80000100800 */
[----:B-1----:R-:W4:Y:S01]  /*60a00*/  LDL.LU.64 R140, [R1+0x1fa0] ;  /* 0x001fa000018c7983 */ /* 0x002f220000300a00 */
[----:B------:R-:W-:-:S03]  /*60a10*/  MOV R0, R129 ;  /* 0x0000008100007202 */ /* 0x000fc60000000f00 */
[----:B------:R-:W-:Y:S04]  /*60a20*/  STL [R1+0x1f50], R142 ;  /* 0x001f508e01007387 */ /* 0x000fe80000100800 */
[----:B------:R1:W-:Y:S02]  /*60a30*/  STL [R1+0x1f44], R0 ;  /* 0x001f440001007387 */ /* 0x0003e40000100800 */
[----:B-1----:R-:W-:Y:S02]  /*60a40*/  IMAD.MOV.U32 R0, RZ, RZ, R143 ;  /* 0x000000ffff007224 */ /* 0x002fe400078e008f */
[----:B------:R-:W4:Y:S04]  /*60a50*/  LDL.LU.64 R142, [R1+0x1fa8] ;  /* 0x001fa800018e7983 */ /* 0x000f280000300a00 */
[----:B------:R1:W-:Y:S04]  /*60a60*/  STL [R1+0x1f4c], R0 ;  /* 0x001f4c0001007387 */ /* 0x0003e80000100800 */
[----:B------:R1:W-:Y:S02]  /*60a70*/  STL [R1+0x1f58], R144 ;  /* 0x001f589001007387 */ /* 0x0003e40000100800 */
[----:B-1----:R-:W-:-:S02]  /*60a80*/  IMAD.MOV.U32 R0, RZ, RZ, R145 ;  /* 0x000000ffff007224 */ /* 0x002fc400078e0091 */
[----:B------:R-:W-:Y:S04]  /*60a90*/  STL [R1+0x1f60], R130 ;  /* 0x001f608201007387 */ /* 0x000fe80000100800 */
[----:B------:R1:W-:Y:S04]  /*60aa0*/  STL [R1+0x1f54], R0 ;  /* 0x001f540001007387 */ /* 0x0003e80000100800 */
[----:B------:R-:W4:Y:S01]  /*60ab0*/  LDL.LU.64 R144, [R1+0x1fb0] ;  /* 0x001fb00001907983 */ /* 0x000f220000300a00 */
[----:B-1----:R-:W-:-:S03]  /*60ac0*/  MOV R0, R131 ;  /* 0x0000008300007202 */ /* 0x002fc60000000f00 */
[----:B--2---:R-:W-:Y:S04]  /*60ad0*/  STL [R1+0x1f68], R146 ;  /* 0x001f689201007387 */ /* 0x004fe80000100800 */
[----:B------:R1:W-:Y:S02]  /*60ae0*/  STL [R1+0x1f5c], R0 ;  /* 0x001f5c0001007387 */ /* 0x0003e40000100800 */
[----:B-1----:R-:W-:Y:S02]  /*60af0*/  IMAD.MOV.U32 R0, RZ, RZ, R147 ;  /* 0x000000ffff007224 */ /* 0x002fe400078e0093 */
[----:B------:R-:W2:Y:S04]  /*60b00*/  LDL.LU.64 R146, [R1+0x1fb8] ;  /* 0x001fb80001927983 */ /* 0x000ea80000300a00 */
[----:B------:R1:W-:Y:S04]  /*60b10*/  STL [R1+0x1f64], R0 ;  /* 0x001f640001007387 */ /* 0x0003e80000100800 */
[----:B---3--:R3:W-:Y:S01]  /*60b20*/  STL [R1+0x1f70], R148 ;  /* 0x001f709401007387 */ /* 0x0087e20000100800 */
[----:B-1----:R-:W-:-:S03]  /*60b30*/  IMAD.MOV.U32 R0, RZ, RZ, R149 ;  /* 0x000000ffff007224 */ /* 0x002fc600078e0095 */
[----:B------:R-:W-:Y:S04]  /*60b40*/  STL [R1+0x1f78], R132 ;  /* 0x001f788401007387 */ /* 0x000fe80000100800 */
[----:B------:R1:W-:Y:S04]  /*60b50*/  STL [R1+0x1f6c], R0 ;  /* 0x001f6c0001007387 */ /* 0x0003e80000100800 */
[----:B---3--:R-:W3:Y:S01]  /*60b60*/  LDL.LU.64 R148, [R1+0x1fc0] ;  /* 0x001fc00001947983 */ /* 0x008ee20000300a00 */
[----:B-1----:R-:W-:-:S03]  /*60b70*/  MOV R0, R133 ;  /* 0x0000008500007202 */ /* 0x002fc60000000f00 */
[----:B------:R-:W-:Y:S04]  /*60b80*/  STL [R1+0x1f80], R134 ;  /* 0x001f808601007387 */ /* 0x000fe80000100800 */
[----:B------:R1:W-:Y:S04]  /*60b90*/  STL [R1+0x1f74], R0 ;  /* 0x001f740001007387 */ /* 0x0003e80000100800 */
[----:B------:R-:W3:Y:S01]  /*60ba0*/  LDL.LU.64 R120, [R1+0x1fc8] ;  /* 0x001fc80001787983 */ /* 0x000ee20000300a00 */
[----:B-1----:R-:W-:-:S05]  /*60bb0*/  IMAD.MOV.U32 R0, RZ, RZ, R135 ;  /* 0x000000ffff007224 */ /* 0x002fca00078e0087 */
[----:B------:R1:W-:Y:S04]  /*60bc0*/  STL [R1+0x1f7c], R0 ;  /* 0x001f7c0001007387 */ /* 0x0003e80000100800 */
[----:B----4-:R4:W-:Y:S04]  /*60bd0*/  STL [R1+0x1f88], R150 ;  /* 0x001f889601007387 */ /* 0x0109e80000100800 */
[----:B------:R-:W3:Y:S01]  /*60be0*/  LDL.LU.64 R122, [R1+0x1fd0] ;  /* 0x001fd000017a7983 */ /* 0x000ee20000300a00 */
[----:B-1----:R-:W-:-:S05]  /*60bf0*/  IMAD.MOV.U32 R0, RZ, RZ, R151 ;  /* 0x000000ffff007224 */ /* 0x002fca00078e0097 */
[----:B------:R1:W-:Y:S04]  /*60c00*/  STL [R1+0x1f84], R0 ;  /* 0x001f840001007387 */ /* 0x0003e80000100800 */
[----:B------:R-:W-:Y:S04]  /*60c10*/  STL [R1+0x1f90], R136 ;  /* 0x001f908801007387 */ /* 0x000fe80000100800 */
[----:B----4-:R-:W4:Y:S01]  /*60c20*/  LDL.LU.64 R150, [R1+0x1fd8] ;  /* 0x001fd80001967983 */ /* 0x010f220000300a00 */
[----:B-1----:R-:W-:-:S03]  /*60c30*/  MOV R0, R137 ;  /* 0x0000008900007202 */ /* 0x002fc60000000f00 */
        /* <DEDUP_REMOVED lines=9> */
[----:B------:R-:W4:Y:S04]  /*60cd0*/  LDL.LU.64 R130, [R1+0x1ff8] ;  /* 0x001ff80001827983 */ /* 0x000f280000300a00 */
[----:B------:R1:W-:Y:S04]  /*60ce0*/  STL [R1+0x1f9c], R0 ;  /* 0x001f9c0001007387 */ /* 0x0003e80000100800 */
[----:B------:R-:W-:Y:S04]  /*60cf0*/  STL [R1+0x1fa8], R142 ;  /* 0x001fa88e01007387 */ /* 0x000fe80000100800 */
[----:B------:R-:W4:Y:S01]  /*60d00*/  LDL.LU.64 R132, [R1+0x2000] ;  /* 0x0020000001847983 */ /* 0x000f220000300a00 */
[----:B-1----:R-:W-:-:S03]  /*60d10*/  MOV R0, R143 ;  /* 0x0000008f00007202 */ /* 0x002fc60000000f00 */
[----:B------:R-:W4:Y:S04]  /*60d20*/  LDL.LU.64 R134, [R1+0x2008] ;  /* 0x0020080001867983 */ /* 0x000f280000300a00 */
[----:B------:R1:W-:Y:S04]  /*60d30*/  STL [R1+0x1fa4], R0 ;  /* 0x001fa40001007387 */ /* 0x0003e80000100800 */
[----:B------:R-:W-:Y:S04]  /*60d40*/  STL [R1+0x1fb0], R144 ;  /* 0x001fb09001007387 */ /* 0x000fe80000100800 */
[----:B------:R-:W4:Y:S01]  /*60d50*/  LDL.LU.64 R136, [R1+0x2010] ;  /* 0x0020100001887983 */ /* 0x000f220000300a00 */
[----:B-1----:R-:W-:-:S03]  /*60d60*/  IMAD.MOV.U32 R0, RZ, RZ, R145 ;  /* 0x000000ffff007224 */ /* 0x002fc600078e0091 */
[----:B------:R-:W4:Y:S04]  /*60d70*/  LDL.LU.64 R138, [R1+0x2018] ;  /* 0x00201800018a7983 */ /* 0x000f280000300a00 */
[----:B------:R1:W-:Y:S04]  /*60d80*/  STL [R1+0x1fac], R0 ;  /* 0x001fac0001007387 */ /* 0x0003e80000100800 */
[----:B--2---:R-:W-:Y:S04]  /*60d90*/  STL [R1+0x1fb8], R146 ;  /* 0x001fb89201007387 */ /* 0x004fe80000100800 */
[----:B------:R-:W2:Y:S01]  /*60da0*/  LDL.LU.64 R140, [R1+0x2020] ;  /* 0x00202000018c7983 */ /* 0x000ea20000300a00 */
[----:B-1----:R-:W-:-:S03]  /*60db0*/  IMAD.MOV.U32 R0, RZ, RZ, R147 ;  /* 0x000000ffff007224 */ /* 0x002fc600078e0093 */
[----:B------:R-:W2:Y:S04]  /*60dc0*/  LDL.LU.64 R142, [R1+0x2028] ;  /* 0x00202800018e7983 */ /* 0x000ea80000300a00 */
[----:B------:R1:W-:Y:S04]  /*60dd0*/  STL [R1+0x1fb4], R0 ;  /* 0x001fb40001007387 */ /* 0x0003e80000100800 */
[----:B---3--:R-:W-:Y:S01]  /*60de0*/  STL [R1+0x1fc0], R148 ;  /* 0x001fc09401007387 */ /* 0x008fe20000100800 */
[----:B-1----:R-:W-:-:S03]  /*60df0*/  MOV R0, R149 ;  /* 0x0000009500007202 */ /* 0x002fc60000000f00 */
[----:B------:R-:W3:Y:S04]  /*60e00*/  LDL.LU.64 R144, [R1+0x2030] ;  /* 0x0020300001907983 */ /* 0x000ee80000300a00 */
[----:B------:R-:W3:Y:S04]  /*60e10*/  LDL.LU.64 R146, [R1+0x2038] ;  /* 0x0020380001927983 */ /* 0x000ee80000300a00 */
[----:B------:R1:W-:Y:S02]  /*60e20*/  STL [R1+0x1fbc], R0 ;  /* 0x001fbc0001007387 */ /* 0x0003e40000100800 */
[----:B-1----:R-:W-:-:S02]  /*60e30*/  IMAD.MOV.U32 R0, RZ, RZ, R121 ;  /* 0x000000ffff007224 */ /* 0x002fc400078e0079 */
[----:B------:R-:W-:Y:S04]  /*60e40*/  STL [R1+0x1fc8], R120 ;  /* 0x001fc87801007387 */ /* 0x000fe80000100800 */
[----:B------:R-:W3:Y:S04]  /*60e50*/  LDL.LU.64 R148, [R1+0x2040] ;  /* 0x0020400001947983 */ /* 0x000ee80000300a00 */
[----:B------:R-:W-:Y:S04]  /*60e60*/  STL [R1+0x1fd0], R122 ;  /* 0x001fd07a01007387 */ /* 0x000fe80000100800 */
[----:B------:R1:W-:Y:S02]  /*60e70*/  STL [R1+0x1fc4], R0 ;  /* 0x001fc40001007387 */ /* 0x0003e40000100800 */
[----:B-1----:R-:W-:-:S02]  /*60e80*/  IMAD.MOV.U32 R0, RZ, RZ, R123 ;  /* 0x000000ffff007224 */ /* 0x002fc400078e007b */
[----:B----4-:R-:W-:Y:S04]  /*60e90*/  STL [R1+0x1fd8], R150 ;  /* 0x001fd89601007387 */ /* 0x010fe80000100800 */
[----:B------:R1:W-:Y:S02]  /*60ea0*/  STL [R1+0x1fcc], R0 ;  /* 0x001fcc0001007387 */ /* 0x0003e40000100800 */
[----:B-1----:R-:W-:Y:S02]  /*60eb0*/  MOV R0, R151 ;  /* 0x0000009700007202 */ /* 0x002fe40000000f00 */
[----:B------:R-:W4:Y:S04]  /*60ec0*/  LDL.LU.64 R150, [R1+0x2058] ;  /* 0x0020580001967983 */ /* 0x000f280000300a00 */
[----:B------:R1:W-:Y:S04]  /*60ed0*/  STL [R1+0x1fd4], R0 ;  /* 0x001fd40001007387 */ /* 0x0003e80000100800 */
[----:B------:R-:W-:Y:S01]  /*60ee0*/  STL [R1+0x1fe0], R124 ;  /* 0x001fe07c01007387 */ /* 0x000fe20000100800 */
[----:B-1----:R-:W-:-:S03]  /*60ef0*/  IMAD.MOV.U32 R0, RZ, RZ, R125 ;  /* 0x000000ffff007224 */ /* 0x002fc600078e007d */
[----:B------:R-:W-:Y:S04]  /*60f00*/  STL [R1+0x1fe8], R126 ;  /* 0x001fe87e01007387 */ /* 0x000fe80000100800 */
[----:B------:R1:W-:Y:S02]  /*60f10*/  STL [R1+0x1fdc], R0 ;  /* 0x001fdc0001007387 */ /* 0x0003e40000100800 */
[----:B-1----:R-:W-:Y:S02]  /*60f20*/  IMAD.MOV.U32 R0, RZ, RZ, R127 ;  /* 0x000000ffff007224 */ /* 0x002fe400078e007f */
[----:B------:R-:W-:Y:S04]  /*60f30*/  STL [R1+0x1ff0], R128 ;  /* 0x001ff08001007387 */ /* 0x000fe80000100800 */
[----:B------:R1:W-:Y:S04]  /*60f40*/  STL [R1+0x1fe4], R0 ;  /* 0x001fe40001007387 */ /* 0x0003e80000100800 */
[----:B------:R-:W-:Y:S01]  /*60f50*/  STL [R1+0x1ff8], R130 ;  /* 0x001ff88201007387 */ /* 0x000fe20000100800 */
[----:B-1----:R-:W-:-:S05]  /*60f60*/  MOV R0, R129 ;  /* 0x0000008100007202 */ /* 0x002fca0000000f00 */
[----:B------:R1:W-:Y:S02]  /*60f70*/  STL [R1+0x1fec], R0 ;  /* 0x001fec0001007387 */ /* 0x0003e40000100800 */
[----:B-1----:R-:W-:Y:S02]  /*60f80*/  IMAD.MOV.U32 R0, RZ, RZ, R131 ;  /* 0x000000ffff007224 */ /* 0x002fe400078e0083 */
[----:B------:R-:W-:Y:S04]  /*60f90*/  STL [R1+0x2000], R132 ;  /* 0x0020008401007387 */ /* 0x000fe80000100800 */
        /* <DEDUP_REMOVED lines=9> */
[----:B------:R1:W-:Y:S02]  /*61030*/  STL [R1+0x200c], R0 ;  /* 0x00200c0001007387 */ /* 0x0003e40000100800 */
[----:B-1----:R-:W-:Y:S02]  /*61040*/  IMAD.MOV.U32 R0, RZ, RZ, R139 ;  /* 0x000000ffff007224 */ /* 0x002fe400078e008b */
        /* <DEDUP_REMOVED lines=17> */
[----:B------:R-:W-:Y:S04]  /*61160*/  STL [R1+0x2044], R161 ;  /* 0x002044a101007387 */ /* 0x000fe80000100800 */
[----:B------:R-:W-:Y:S04]  /*61170*/  STL [R1+0x2050], R162 ;  /* 0x002050a201007387 */ /* 0x000fe80000100800 */
[----:B------:R-:W-:Y:S01]  /*61180*/  STL [R1+0x204c], R163 ;  /* 0x00204ca301007387 */ /* 0x000fe20000100800 */
[----:B----4-:R-:W-:-:S03]  /*61190*/  IMAD.MOV.U32 R0, RZ, RZ, R151 ;  /* 0x000000ffff007224 */ /* 0x010fc600078e0097 */
[----:B------:R1:W-:Y:S04]  /*611a0*/  STL [R1+0x2058], R150 ;  /* 0x0020589601007387 */ /* 0x0003e80000100800 */
[----:B------:R-:W-:Y:S04]  /*611b0*/  STL [R1+0x2060], R166 ;  /* 0x002060a601007387 */ /* 0x000fe80000100800 */
[----:B------:R2:W-:Y:S04]  /*611c0*/  STL [R1+0x2054], R0 ;  /* 0x0020540001007387 */ /* 0x0005e80000100800 */
        /* <DEDUP_REMOVED lines=25> */
[----:B-1----:R-:W4:Y:S04]  /*61360*/  LDL.LU.64 R150, [R1+0x20f8] ;  /* 0x0020f80001967983 */ /* 0x002f280000300a00 */
[----:B------:R-:W-:Y:S04]  /*61370*/  STL [R1+0x20a8], R184 ;  /* 0x0020a8b801007387 */ /* 0x000fe80000100800 */
[----:B------:R-:W-:Y:S04]  /*61380*/  STL [R1+0x20a4], R185 ;  /* 0x0020a4b901007387 */ /* 0x000fe80000100800 */
[----:B------:R-:W4:Y:S04]  /*61390*/  LDL.LU.64 R130, [R1+0x2100] ;  /* 0x0021000001827983 */ /* 0x000f280000300a00 */
[----:B------:R-:W-:Y:S04]  /*613a0*/  STL [R1+0x20b0], R186 ;  /* 0x0020b0ba01007387 */ /* 0x000fe80000100800 */
[----:B------:R-:W-:Y:S04]  /*613b0*/  STL [R1+0x20ac], R187 ;  /* 0x0020acbb01007387 */ /* 0x000fe80000100800 */
[----:B------:R-:W4:Y:S04]  /*613c0*/  LDL.LU.64 R138, [R1+0x2108] ;  /* 0x00210800018a7983 */ /* 0x000f280000300a00 */
[----:B---3--:R1:W-:Y:S01]  /*613d0*/  STL [R1+0x20b8], R140 ;  /* 0x0020b88c01007387 */ /* 0x0083e20000100800 */
[----:B--2---:R-:W-:-:S03]  /*613e0*/  MOV R0, R141 ;  /* 0x0000008d00007202 */ /* 0x004fc60000000f00 */
[----:B-1----:R-:W2:Y:S04]  /*613f0*/  LDL.LU.64 R140, [R1+0x2110] ;  /* 0x00211000018c7983 */ /* 0x002ea80000300a00 */
[----:B------:R1:W-:Y:S04]  /*61400*/  STL [R1+0x20b4], R0 ;  /* 0x0020b40001007387 */ /* 0x0003e80000100800 */
[----:B----4-:R3:W-:Y:S01]  /*61410*/  STL [R1+0x20c0], R132 ;  /* 0x0020c08401007387 */ /* 0x0107e20000100800 */
[----:B-1----:R-:W-:-:S03]  /*61420*/  IMAD.MOV.U32 R0, RZ, RZ, R133 ;  /* 0x000000ffff007224 */ /* 0x002fc600078e0085 */
[----:B---3--:R-:W3:Y:S04]  /*61430*/  LDL.LU.64 R132, [R1+0x2118] ;  /* 0x0021180001847983 */ /* 0x008ee80000300a00 */
[----:B------:R1:W-:Y:S04]  /*61440*/  STL [R1+0x20bc], R0 ;  /* 0x0020bc0001007387 */ /* 0x0003e80000100800 */
[----:B------:R4:W-:Y:S01]  /*61450*/  STL [R1+0x20c8], R134 ;  /* 0x0020c88601007387 */ /* 0x0009e20000100800 */
        /* <DEDUP_REMOVED lines=175> */
[----:B----4-:R-:W-:Y:S04]  /*61f50*/  STL [R1+0x2228], R134 ;  /* 0x0022288601007387 */ /* 0x010fe80000100800 */
        /* <DEDUP_REMOVED lines=24> */
[----:B------:R1:W-:Y:S04]  /*620e0*/  STL [R1+0x2258], R150 ;  /* 0x0022589601007387 */ /* 0x0003e80000100800 */
[----:B-1----:R-:W4:Y:S04]  /*620f0*/  LDL.LU.64 R150, [R1+0x22b0] ;  /* 0x0022b00001967983 */ /* 0x002f280000300a00 */
[----:B------:R1:W-:Y:S04]  /*62100*/  STL [R1+0x2254], R0 ;  /* 0x0022540001007387 */ /* 0x0003e80000100800 */
[----:B------:R1:W-:Y:S04]  /*62110*/  STL [R1+0x2260], R130 ;  /* 0x0022608201007387 */ /* 0x0003e80000100800 */
[----:B------:R-:W4:Y:S01]  /*62120*/  LDL.LU.64 R136, [R1+0x22b8] ;  /* 0x0022b80001887983 */ /* 0x000f220000300a00 */
[----:B-1----:R-:W-:-:S03]  /*62130*/  IMAD.MOV.U32 R0, RZ, RZ, R131 ;  /* 0x000000ffff007224 */ /* 0x002fc600078e0083 */
[----:B------:R-:W-:Y:S04]  /*62140*/  STL [R1+0x2268], R138 ;  /* 0x0022688a01007387 */ /* 0x000fe80000100800 */
[----:B------:R1:W-:Y:S04]  /*62150*/  STL [R1+0x225c], R0 ;  /* 0x00225c0001007387 */ /* 0x0003e80000100800 */
[----:B------:R-:W4:Y:S01]  /*62160*/  LDL.LU.64 R130, [R1+0x22c0] ;  /* 0x0022c00001827983 */ /* 0x000f220000300a00 */
[----:B-1----:R-:W-:-:S03]  /*62170*/  MOV R0, R139 ;  /* 0x0000008b00007202 */ /* 0x002fc60000000f00 */
[----:B--2---:R-:W-:Y:S04]  /*62180*/  STL [R1+0x2270], R140 ;  /* 0x0022708c01007387 */ /* 0x004fe80000100800 */
[----:B------:R1:W-:Y:S04]  /*62190*/  STL [R1+0x2264], R0 ;  /* 0x0022640001007387 */ /* 0x0003e80000100800 */
[----:B------:R-:W2:Y:S01]  /*621a0*/  LDL.LU.64 R138, [R1+0x22c8] ;  /* 0x0022c800018a7983 */ /* 0x000ea20000300a00 */
[----:B-1----:R-:W-:-:S03]  /*621b0*/  IMAD.MOV.U32 R0, RZ, RZ, R141 ;  /* 0x000000ffff007224 */ /* 0x002fc600078e008d */
[----:B---3--:R-:W-:Y:S04]  /*621c0*/  STL [R1+0x2278], R132 ;  /* 0x0022788401007387 */ /* 0x008fe80000100800 */
[----:B------:R1:W-:Y:S04]  /*621d0*/  STL [R1+0x226c], R0 ;  /* 0x00226c0001007387 */ /* 0x0003e80000100800 */
[----:B------:R-:W3:Y:S01]  /*621e0*/  LDL.LU.64 R140, [R1+0x22d0] ;  /* 0x0022d000018c7983 */ /* 0x000ee20000300a00 */
[----:B-1----:R-:W-:-:S03]  /*621f0*/  IMAD.MOV.U32 R0, RZ, RZ, R133 ;  /* 0x000000ffff007224 */ /* 0x002fc600078e0085 */
[----:B----4-:R-:W-:Y:S04]  /*62200*/  STL [R1+0x2280], R128 ;  /* 0x0022808001007387 */ /* 0x010fe80000100800 */
[----:B------:R1:W-:Y:S04]  /*62210*/  STL [R1+0x2274], R0 ;  /* 0x0022740001007387 */ /* 0x0003e80000100800 */
[----:B------:R-:W4:Y:S01]  /*62220*/  LDL.LU.64 R132, [R1+0x22d8] ;  /* 0x0022d80001847983 */ /* 0x000f220000300a00 */
[----:B-1----:R-:W-:-:S03]  /*62230*/  MOV R0, R129 ;  /* 0x0000008100007202 */ /* 0x002fc60000000f00 */
[----:B------:R-:W-:Y:S04]  /*62240*/  STL [R1+0x2288], R142 ;  /* 0x0022888e01007387 */ /* 0x000fe80000100800 */
        /* <DEDUP_REMOVED lines=40> */
[----:B------:R-:W4:Y:S04]  /*624d0*/  LDL.LU.64 R140, [R1+0x2328] ;  /* 0x00232800018c7983 */ /* 0x000f280000300a00 */
        /* <DEDUP_REMOVED lines=28> */
[----:B------:R2:W-:Y:S01]  /*626a0*/  STL [R1+0x2310], R136 ;  /* 0x0023108801007387 */ /* 0x0005e20000100800 */
[----:B-1----:R-:W-:-:S03]  /*626b0*/  MOV R0, R137 ;  /* 0x0000008900007202 */ /* 0x002fc60000000f00 */
[----:B------:R-:W4:Y:S04]  /*626c0*/  LDL.LU.64 R134, [R1+0x2370] ;  /* 0x0023700001867983 */ /* 0x000f280000300a00 */
[----:B------:R1:W-:Y:S04]  /*626d0*/  STL [R1+0x230c], R0 ;  /* 0x00230c0001007387 */ /* 0x0003e80000100800 */
[----:B--2---:R-:W-:Y:S04]  /*626e0*/  STL [R1+0x2318], R126 ;  /* 0x0023187e01007387 */ /* 0x004fe80000100800 */
[----:B------:R-:W2:Y:S01]  /*626f0*/  LDL.LU.64 R136, [R1+0x2378] ;  /* 0x0023780001887983 */ /* 0x000ea20000300a00 */
[----:B-1----:R-:W-:-:S03]  /*62700*/  IMAD.MOV.U32 R0, RZ, RZ, R127 ;  /* 0x000000ffff007224 */ /* 0x002fc600078e007f */
[----:B---3--:R-:W-:Y:S04]  /*62710*/  STL [R1+0x2320], R138 ;  /* 0x0023208a01007387 */ /* 0x008fe80000100800 */
[----:B------:R1:W-:Y:S02]  /*62720*/  STL [R1+0x2314], R0 ;  /* 0x0023140001007387 */ /* 0x0003e40000100800 */
[----:B-1----:R-:W-:Y:S02]  /*62730*/  IMAD.MOV.U32 R0, RZ, RZ, R139 ;  /* 0x000000ffff007224 */ /* 0x002fe400078e008b */
[----:B------:R-:W3:Y:S04]  /*62740*/  LDL.LU.64 R138, [R1+0x2380] ;  /* 0x00238000018a7983 */ /* 0x000ee80000300a00 */
[----:B------:R1:W-:Y:S04]  /*62750*/  STL [R1+0x231c], R0 ;  /* 0x00231c0001007387 */ /* 0x0003e80000100800 */
[----:B----4-:R4:W-:Y:S01]  /*62760*/  STL [R1+0x2328], R140 ;  /* 0x0023288c01007387 */ /* 0x0109e20000100800 */
[----:B-1----:R-:W-:-:S03]  /*62770*/  MOV R0, R141 ;  /* 0x0000008d00007202 */ /* 0x002fc60000000f00 */
[----:B------:R-:W-:Y:S04]  /*62780*/  STL [R1+0x2330], R128 ;  /* 0x0023308001007387 */ /* 0x000fe80000100800 */
[----:B------:R1:W-:Y:S04]  /*62790*/  STL [R1+0x2324], R0 ;  /* 0x0023240001007387 */ /* 0x0003e80000100800 */
[----:B----4-:R-:W4:Y:S01]  /*627a0*/  LDL.LU.64 R140, [R1+0x2388] ;  /* 0x00238800018c7983 */ /* 0x010f220000300a00 */
        /* <DEDUP_REMOVED lines=28> */
[----:B------:R-:W-:Y:S01]  /*62970*/  STL [R1+0x2370], R134 ;  /* 0x0023708601007387 */ /* 0x000fe20000100800 */
[----:B-1----:R-:W-:-:S03]  /*62980*/  MOV R0, R135 ;  /* 0x0000008700007202 */ /* 0x002fc60000000f00 */
[----:B--2---:R-:W-:Y:S04]  /*62990*/  STL [R1+0x2378], R136 ;  /* 0x0023788801007387 */ /* 0x004fe80000100800 */
[----:B------:R1:W-:Y:S04]  /*629a0*/  STL [R1+0x236c], R0 ;  /* 0x00236c0001007387 */ /* 0x0003e80000100800 */
[----:B------:R-:W2:Y:S04]  /*629b0*/  LDL.LU.64 R120, [R1+0x23b8] ;  /* 0x0023b80001787983 */ /* 0x000ea80000300a00 */
[----:B------:R-:W2:Y:S01]  /*629c0*/  LDL.LU.64 R122, [R1+0x23c0] ;  /* 0x0023c000017a7983 */ /* 0x000ea20000300a00 */
[----:B-1----:R-:W-:-:S05]  /*629d0*/  IMAD.MOV.U32 R0, RZ, RZ, R137 ;  /* 0x000000ffff007224 */ /* 0x002fca00078e0089 */
        /* <DEDUP_REMOVED lines=35> */
[----:B------:R2:W-:Y:S02]  /*62c10*/  STL [R1+0x23ac], R0 ;  /* 0x0023ac0001007387 */ /* 0x0005e40000100800 */
[----:B--2---:R-:W-:Y:S02]  /*62c20*/  MOV R0, R121 ;  /* 0x0000007900007202 */ /* 0x004fe40000000f00 */
[----:B------:R-:W-:Y:S04]  /*62c30*/  STL [R1+0x23b8], R120 ;  /* 0x0023b87801007387 */ /* 0x000fe80000100800 */
[----:B------:R-:W-:Y:S04]  /*62c40*/  STL [R1+0x23c0], R122 ;  /* 0x0023c07a01007387 */ /* 0x000fe80000100800 */
[----:B------:R1:W-:Y:S02]  /*62c50*/  STL [R1+0x23b4], R0 ;  /* 0x0023b40001007387 */ /* 0x0003e40000100800 */
[----:B-1----:R-:W-:-:S02]  /*62c60*/  IMAD.MOV.U32 R0, RZ, RZ, R123 ;  /* 0x000000ffff007224 */ /* 0x002fc400078e007b */
[----:B---3--:R-:W-:Y:S04]  /*62c70*/  STL [R1+0x23c8], R124 ;  /* 0x0023c87c01007387 */ /* 0x008fe80000100800 */
        /* <DEDUP_REMOVED lines=44> */
[----:B------:R-:W1:Y:S04]  /*62f40*/  LDL.LU.64 R150, [R1+0x24b8] ;  /* 0x0024b80001967983 */ /* 0x000e680000300a00 */
        /* <DEDUP_REMOVED lines=29> */
[----:B------:R-:W-:Y:S01]  /*63120*/  STL [R1+0x24ac], R217 ;  /* 0x0024acd901007387 */ /* 0x000fe20000100800 */
[----:B-1----:R-:W-:-:S03]  /*63130*/  IMAD.MOV.U32 R0, RZ, RZ, R151 ;  /* 0x000000ffff007224 */ /* 0x002fc600078e0097 */
[----:B------:R-:W-:Y:S04]  /*63140*/  STL [R1+0x24b8], R150 ;  /* 0x0024b89601007387 */ /* 0x000fe80000100800 */
[----:B------:R-:W2:Y:S04]  /*63150*/  LDL.LU.64 R10, [R1+0x27b0] ;  /* 0x0027b000010a7983 */ /* 0x000ea80000300a00 */
[----:B------:R-:W-:Y:S04]  /*63160*/  STL [R1+0x24b4], R0 ;  /* 0x0024b40001007387 */ /* 0x000fe80000100800 */
[----:B------:R-:W3:Y:S04]  /*63170*/  LDL.LU.64 R8, [R1+0x26f0] ;  /* 0x0026f00001087983 */ /* 0x000ee80000300a00 */
[----:B--2---:R1:W-:Y:S04]  /*63180*/  STL.64 [R1+0x1440], R10 ;  /* 0x0014400a01007387 */ /* 0x0043e80000100a00 */
[----:B-1----:R-:W2:Y:S04]  /*63190*/  LDL.LU.64 R10, [R1+0x2638] ;  /* 0x00263800010a7983 */ /* 0x002ea80000300a00 */
[----:B---3--:R1:W-:Y:S04]  /*631a0*/  STL.64 [R1+0x1438], R8 ;  /* 0x0014380801007387 */ /* 0x0083e80000100a00 */
[----:B-1----:R-:W3:Y:S04]  /*631b0*/  LDL.LU.64 R8, [R1+0x25a0] ;  /* 0x0025a00001087983 */ /* 0x002ee80000300a00 */
[----:B--2---:R1:W-:Y:S04]  /*631c0*/  STL.64 [R1+0x1430], R10 ;  /* 0x0014300a01007387 */ /* 0x0043e80000100a00 */
[----:B-1----:R-:W2:Y:S04]  /*631d0*/  LDL.LU.64 R10, [R1+0x2530] ;  /* 0x00253000010a7983 */ /* 0x002ea80000300a00 */
[----:B---3--:R1:W-:Y:S04]  /*631e0*/  STL.64 [R1+0x1428], R8 ;  /* 0x0014280801007387 */ /* 0x0083e80000100a00 */
[----:B-1----:R-:W3:Y:S04]  /*631f0*/  LDL.LU.64 R8, [R1+0x24e0] ;  /* 0x0024e00001087983 */ /* 0x002ee80000300a00 */
[----:B--2---:R-:W-:Y:S04]  /*63200*/  STL.64 [R1+0x1420], R10 ;  /* 0x0014200a01007387 */ /* 0x004fe80000100a00 */
[----:B------:R1:W-:Y:S04]  /*63210*/  STL.64 [R1+0x1410], R2 ;  /* 0x0014100201007387 */ /* 0x0003e80000100a00 */
[----:B---3--:R2:W-:Y:S04]  /*63220*/  STL.64 [R1+0x1418], R8 ;  /* 0x0014180801007387 */ /* 0x0085e80000100a00 */
[----:B-1----:R-:W3:Y:S04]  /*63230*/  LDL.LU.64 R2, [R1+0x28d8] ;  /* 0x0028d80001027983 */ /* 0x002ee80000300a00 */
[----:B--2---:R-:W2:Y:S04]  /*63240*/  LDL.LU.64 R8, [R1+0x27e0] ;  /* 0x0027e00001087983 */ /* 0x004ea80000300a00 */
[----:B---3--:R1:W-:Y:S04]  /*63250*/  STL.64 [R1+0x1408], R2 ;  /* 0x0014080201007387 */ /* 0x0083e80000100a00 */
[----:B-1----:R-:W3:Y:S04]  /*63260*/  LDL.LU.64 R2, [R1+0x2720] ;  /* 0x0027200001027983 */ /* 0x002ee80000300a00 */
        /* <DEDUP_REMOVED lines=8> */
[----:B--2---:R1:W-:Y:S04]  /*632f0*/  STL.64 [R1+0x13e0], R8 ;  /* 0x0013e00801007387 */ /* 0x0043e80000100a00 */
[----:B------:R-:W-:Y:S04]  /*63300*/  STL.64 [R1+0x13d0], R244 ;  /* 0x0013d0f401007387 */ /* 0x000fe80000100a00 */
        /* <DEDUP_REMOVED lines=370> */
[----:B-1----:R-:W2:Y:S01]  /*64a30*/  LDL.LU.64 R2, [R1+0x2c90] ;  /* 0x002c900001027983 */ /* 0x002ea20000300a00 */
[----:B------:R-:W-:Y:S01]  /*64a40*/  UMOV UR7, 0x4 ;  /* 0x0000000400077882 */ /* 0x000fe20000000000 */
[----:B------:R-:W-:-:S02]  /*64a50*/  UMOV UR5, 0xffffffff ;  /* 0xffffffff00057882 */ /* 0x000fc40000000000 */
[----:B---3--:R-:W-:Y:S04]  /*64a60*/  STL.64 [R1+0xe08], R8 ;  /* 0x000e080801007387 */ /* 0x008fe80000100a00 */
[----:B------:R1:W5:Y:S04]  /*64a70*/  LDL.LU.64 R250, [R1+0x2c88] ;  /* 0x002c880001fa7983 */ /* 0x0003680000300a00 */
[----:B--2---:R2:W-:Y:S04]  /*64a80*/  STL.64 [R1+0xe00], R2 ;  /* 0x000e000201007387 */ /* 0x0045e80000100a00 */
[----:B------:R1:W5:Y:S04]  /*64a90*/  LDL.LU.64 R248, [R1+0x2c80] ;  /* 0x002c800001f87983 */ /* 0x0003680000300a00 */
        /* <DEDUP_REMOVED lines=43> */
[----:B------:R1:W5:Y:S01]  /*64d50*/  LDL.LU.64 R160, [R1+0x2848] ;  /* 0x0028480001a07983 */ /* 0x0003620000300a00 */
[----:B--2---:R-:W-:-:S03]  /*64d60*/  IMAD.U32 R3, RZ, RZ, UR7 ;  /* 0x00000007ff037e24 */ /* 0x004fc6000f8e00ff */
        /* <DEDUP_REMOVED lines=8> */
[----:B------:R2:W-:Y:S02]  /*64df0*/  STL [R1+0x24c0], R3 ;  /* 0x0024c00301007387 */ /* 0x0005e40000100800 */
[----:B--2---:R-:W-:-:S05]  /*64e00*/  IMAD.U32 R3, RZ, RZ, UR5 ;  /* 0x00000005ff037e24 */ /* 0x004fca000f8e00ff */
[----:B------:R2:W-:Y:S04]  /*64e10*/  STL [R1+0x24bc], R3 ;  /* 0x0024bc0301007387 */ /* 0x0005e80000100800 */
[----:B------:R-:W-:Y:S04]  /*64e20*/  STL [R1+0xc00], RZ ;  /* 0x000c00ff01007387 */ /* 0x000fe80000100800 */
        /* <DEDUP_REMOVED lines=767> */
[----:B------:R-:W-:Y:S04]  /*67e20*/  STL [R1], RZ ;  /* 0x000000ff01007387 */ /* 0x000fe80000100800 */
        /* <DEDUP_REMOVED lines=79> */
[----:B------:R-:W-:Y:S01]  /*68320*/  STL [R1+0x140], RZ ;  /* 0x000140ff01007387 */ /* 0x000fe20000100800 */
[----:B------:R-:W-:-:S03]  /*68330*/  USHF.R.S32.HI UR4, URZ, 0x1f, UR6 ;  /* 0x0000001f3f047899 */ /* 0x000fc60008011406 */
[----:B------:R-:W-:Y:S04]  /*68340*/  STL [R1+0x144], RZ ;  /* 0x000144ff01007387 */ /* 0x000fe80000100800 */
[----:B------:R-:W-:Y:S04]  /*68350*/  STL [R1+0x148], RZ ;  /* 0x000148ff01007387 */ /* 0x000fe80000100800 */
[----:B------:R-:W-:Y:S04]  /*68360*/  STL [R1+0x14c], RZ ;  /* 0x00014cff01007387 */ /* 0x000fe80000100800 */
[----:B------:R-:W-:Y:S01]  /*68370*/  STL [R1+0x150], RZ ;  /* 0x000150ff01007387 */ /* 0x000fe20000100800 */
[----:B------:R-:W-:-:S03]  /*68380*/  ULEA.HI UR4, UR4, UR6, URZ, 0x7 ;  /* 0x0000000604047291 */ /* 0x000fc6000f8f383f */
        /* <DEDUP_REMOVED lines=8> */
[----:B------:R-:W-:Y:S04]  /*68410*/  STL [R1+0x170], RZ ;  /* 0x000170ff01007387 */ /* 0x000fe80000100800 */
[----:B------:R-:W-:Y:S04]  /*68420*/  STL [R1+0x174], RZ ;  /* 0x000174ff01007387 */ /* 0x000fe80000100800 */
[----:B------:R-:W-:Y:S01]  /*68430*/  STL [R1+0x178], RZ ;  /* 0x000178ff01007387 */ /* 0x000fe20000100800 */
[----:B--2---:R-:W-:-:S03]  /*68440*/  MOV R3, UR4 ;  /* 0x0000000400037c02 */ /* 0x004fc60008000f00 */
        /* <DEDUP_REMOVED lines=8> */
[----:B------:R2:W-:Y:S04]  /*684d0*/  STL [R1+0x24c4], R3 ;  /* 0x0024c40301007387 */ /* 0x0005e80000100800 */
        /* <DEDUP_REMOVED lines=24> */
[----:B------:R1:W-:Y:S01]  /*68660*/  STL [R1+0x1fc], RZ ;  /* 0x0001fcff01007387 */ /* 0x0003e20000100800 */
[----:B------:R-:W-:-:S02]  /*68670*/  SHF.R.S32.HI R0, RZ, 0x1f, R4 ;  /* 0x0000001fff007819 */ /* 0x000fc40000011404 */
[----:B------:R-:W-:Y:S01]  /*68680*/  SHF.R.S32.HI R2, RZ, 0x1f, R5 ;  /* 0x0000001fff027819 */ /* 0x000fe20000011405 */
[----:B------:R-:W-:Y:S01]  /*68690*/  UMOV UR4, URZ ;  /* 0x0000003f00047c82 */ /* 0x000fe20008000000 */
[C---:B------:R-:W-:Y:S02]  /*686a0*/  SHF.L.U64.HI R0, R4.reuse, 0x2, R0 ;  /* 0x0000000204007819 */ /* 0x040fe40000010200 */
[----:B------:R-:W-:Y:S02]  /*686b0*/  CS2R R24, SRZ ;  /* 0x0000000000187805 */ /* 0x000fe4000001ff00 */
[C---:B------:R-:W-:Y:S01]  /*686c0*/  SHF.L.U64.HI R2, R5.reuse, 0x2, R2 ;  /* 0x0000000205027819 */ /* 0x040fe20000010202 */
[----:B------:R-:W-:Y:S01]  /*686d0*/  IMAD.SHL.U32 R5, R5, 0x4, RZ ;  /* 0x0000000405057824 */ /* 0x000fe200078e00ff */
[----:B------:R-:W-:Y:S02]  /*686e0*/  SHF.L.U32 R4, R4, 0x2, RZ ;  /* 0x0000000204047819 */ /* 0x000fe400000006ff */
        /* <DEDUP_REMOVED lines=62> */
[----:B------:R-:W-:Y:S01]  /*68ad0*/  CS2R R150, SRZ ;  /* 0x0000000000967805 */ /* 0x000fe2000001ff00 */
[----:B-12---:R-:W-:-:S07]  /*68ae0*/  IMAD.U32 R3, RZ, RZ, UR4 ;  /* 0x00000004ff037e24 */ /* 0x006fce000f8e00ff */
.L_x_1:
[----:B------:R-:W2:Y:S01]  /*68af0*/  LDL.LU R6, [R1+0x24bc] ;  /* 0x0024bc0001067983 */ /* 0x000ea20000300800 */
[----:B------:R-:W-:-:S04]  /*68b00*/  DEPBAR.LE SB0, 0x8 ;  /* 0x000082000000791a */ /* 0x000fc80000000000 */
[----:B------:R-:W3:Y:S04]  /*68b10*/  LDL R5, [R1+0x24cc] ;  /* 0x0024cc0001057983 */ /* 0x000ee80000100800 */
[----:B-----5:R-:W-:Y:S04]  /*68b20*/  STL.64 [R1+0x2fc8], R150 ;  /* 0x002fc89601007387 */ /* 0x020fe80000100a00 */
[----:B------:R-:W-:Y:S04]  /*68b30*/  STL.64 [R1+0x2fc0], R148 ;  /* 0x002fc09401007387 */ /* 0x000fe80000100a00 */
        /* <DEDUP_REMOVED lines=61> */
[----:B------:R1:W-:Y:S04]  /*68f10*/  STL.64 [R1+0x2dd0], R24 ;  /* 0x002dd01801007387 */ /* 0x0003e80000100a00 */
[----:B-1----:R-:W4:Y:S04]  /*68f20*/  LDL.LU.64 R24, [R1+0xc00] ;  /* 0x000c000001187983 */ /* 0x002f280000300a00 */
        /* <DEDUP_REMOVED lines=62> */
[----:B------:R-:W4:Y:S01]  /*69310*/  LDL.LU.64 R150, [R1+0xdf8] ;  /* 0x000df80001967983 */ /* 0x000f220000300a00 */
[----:B--2---:R-:W-:Y:S01]  /*69320*/  R2UR UR4, R6 ;  /* 0x00000000060472ca */ /* 0x004fe200000e0000 */
[----:B------:R-:W-:Y:S01]  /*69330*/  UMOV UR7, 0x40000040 ;  /* 0x4000004000077882 */ /* 0x000fe20000000000 */
[----:B---3--:R-:W-:Y:S01]  /*69340*/  R2UR UR44, R5 ;  /* 0x00000000052c72ca */ /* 0x008fe200000e0000 */
[----:B------:R-:W-:Y:S06]  /*69350*/  BAR.SYNC.DEFER_BLOCKING 0x0 ;  /* 0x0000000000007b1d */ /* 0x000fec0000010000 */
[----:B-----5:R-:W-:Y:S04]  /*69360*/  STL.64 [R1+0x2dc8], R10 ;  /* 0x002dc80a01007387 */ /* 0x020fe80000100a00 */
[----:B------:R-:W-:Y:S01]  /*69370*/  UIADD3 UR4, UR4, 0x1, URZ ;  /* 0x0000000104047890 */ /* 0x000fe2000fffe03f */
[----:B------:R-:W-:Y:S03]  /*69380*/  STL [R1+0x2dc4], R9 ;  /* 0x002dc40901007387 */ /* 0x000fe60000100800 */
[----:B------:R-:W-:Y:S01]  /*69390*/  UISETP.GT.AND UP0, UPT, UR4, 0x5, UPT ;  /* 0x000000050400788c */ /* 0x000fe2000bf04270 */
[----:B------:R-:W-:Y:S03]  /*693a0*/  STL [R1+0x2db0], R158 ;  /* 0x002db09e01007387 */ /* 0x000fe60000100800 */
[----:B------:R-:W-:Y:S01]  /*693b0*/  USEL UR6, UR4, URZ, !UP0 ;  /* 0x0000003f04067287 */ /* 0x000fe2000c000000 */
[----:B------:R-:W-:Y:S03]  /*693c0*/  STL [R1+0x2dac], R157 ;  /* 0x002dac9d01007387 */ /* 0x000fe60000100800 */
[----:B------:R-:W-:-:S02]  /*693d0*/  ULEA UR5, UR6, UR44, 0x11 ;  /* 0x0000002c06057291 */ /* 0x000fc4000f8e883f */
[----:B------:R-:W-:Y:S02]  /*693e0*/  ULEA UR4, UR6, UR44, 0x12 ;  /* 0x0000002c06047291 */ /* 0x000fe4000f8e903f */
[----:B------:R-:W-:Y:S01]  /*693f0*/  IMAD.U32 R5, RZ, RZ, UR6 ;  /* 0x00000006ff057e24 */ /* 0x000fe2000f8e00ff */
[----:B------:R-:W-:Y:S01]  /*69400*/  UIADD3 UR5, UR5, 0x180000, URZ ;  /* 0x0018000005057890 */ /* 0x000fe2000fffe03f */
[----:B------:R-:W-:Y:S01]  /*69410*/  STL [R1+0x2da8], R155 ;  /* 0x002da89b01007387 */ /* 0x000fe20000100800 */
[----:B------:R-:W-:Y:S02]  /*69420*/  USHF.R.U32.HI UR4, URZ, 0x4, UR4 ;  /* 0x000000043f047899 */ /* 0x000fe40008011604 */
[----:B------:R-:W-:Y:S01]  /*69430*/  USHF.R.U32.HI UR5, URZ, 0x4, UR5 ;  /* 0x000000043f057899 */ /* 0x000fe20008011605 */
[----:B------:R-:W-:Y:S01]  /*69440*/  STL.64 [R1+0x2ce8], R152 ;  /* 0x002ce89801007387 */ /* 0x000fe20000100a00 */
[----:B------:R-:W-:Y:S02]  /*69450*/  USGXT.U32 UR4, UR4, 0xe ;  /* 0x0000000e0404789a */ /* 0x000fe40008000000 */
[----:B------:R-:W-:Y:S01]  /*69460*/  USGXT.U32 UR6, UR5, 0xe ;  /* 0x0000000e0506789a */ /* 0x000fe20008000000 */
[----:B------:R-:W-:Y:S01]  /*69470*/  STL [R1+0x24bc], R5 ;  /* 0x0024bc0501007387 */ /* 0x000fe20000100800 */
[----:B------:R-:W-:Y:S01]  /*69480*/  UIADD3 UR8, UP0, UR4, 0x2, URZ ;  /* 0x0000000204087890 */ /* 0x000fe2000ff1e03f */
[----:B------:R-:W-:Y:S01]  /*69490*/  UMOV UR5, 0x40000040 ;  /* 0x4000004000057882 */ /* 0x000fe20000000000 */
[----:B------:R-:W-:Y:S01]  /*694a0*/  UIADD3 UR10, UP1, UR6, 0x2, URZ ;  /* 0x00000002060a7890 */ /* 0x000fe2000ff3e03f */
[----:B----4-:R-:W-:-:S06]  /*694b0*/  WARPGROUP.ARRIVE ;  /* 0x00000000000079c5 */ /* 0x010fcc0000000000 */
[----:B------:R-:W-:Y:S01]  /*694c0*/  HGMMA.64x256x8.F32.TF32 R24, gdesc[UR4], R24, gsb0 ;  /* 0x07e00000041879f0 */ /* 0x000fe20008002818 */
[----:B------:R-:W-:Y:S01]  /*694d0*/  UMOV UR4, URZ ;  /* 0x0000003f00047c82 */ /* 0x000fe20008000000 */
[----:B------:R-:W-:Y:S01]  /*694e0*/  UMOV UR5, URZ ;  /* 0x0000003f00057c82 */ /* 0x000fe20008000000 */
[----:B------:R-:W-:Y:S02]  /*694f0*/  UIADD3.X UR9, UR4, 0x40000040, URZ, UP0, !UPT ;  /* 0x4000004004097890 */ /* 0x000fe400087fe43f */
[----:B------:R-:W-:Y:S02]  /*69500*/  UIADD3.X UR11, UR5, 0x40000040, URZ, UP1, !UPT ;  /* 0x40000040050b7890 */ /* 0x000fe40008ffe43f */
[----:B------:R-:W-:Y:S02]  /*69510*/  UIADD3.64 UR12, UR8, 0x2, URZ ;  /* 0x00000002080c7897 */ /* 0x000fe4000fffe03f */
[----:B------:R-:W-:Y:S02]  /*69520*/  UIADD3.64 UR14, UR10, 0x2, URZ ;  /* 0x000000020a0e7897 */ /* 0x000fe4000fffe03f */
[----:B------:R-:W-:-:S02]  /*69530*/  UIADD3.64 UR16, UR8, 0x1002, URZ ;  /* 0x0000100208107897 */ /* 0x000fc4000fffe03f */
[----:B------:R-:W-:Y:S02]  /*69540*/  UIADD3.64 UR18, UR10, 0x802, URZ ;  /* 0x000008020a127897 */ /* 0x000fe4000fffe03f */
[----:B------:R-:W-:Y:S02]  /*69550*/  UIADD3.64 UR20, UR8, 0x1004, URZ ;  /* 0x0000100408147897 */ /* 0x000fe4000fffe03f */
[----:B------:R-:W-:Y:S02]  /*69560*/  UIADD3.64 UR22, UR10, 0x804, URZ ;  /* 0x000008040a167897 */ /* 0x000fe4000fffe03f */
        /* <DEDUP_REMOVED lines=14> */
[----:B------:R-:W-:Y:S01]  /*69650*/  UIADD3.64 UR54, UR10, 0x1804, URZ ;  /* 0x000018040a367897 */ /* 0x000fe2000fffe03f */
[----:B------:R-:W-:-:S02]  /*69660*/  WARPGROUP.DEPBAR.LE gsb0, 0x0 ;  /* 0x00008000000079c5 */ /* 0x000fc40000010000 */
[----:B------:R-:W-:-:S06]  /*69670*/  WARPGROUP.ARRIVE ;  /* 0x00000000000079c5 */ /* 0x000fcc0000000000 */
[----:B------:R-:W-:Y:S03]  /*69680*/  HGMMA.64x256x8.F32.TF32 R24, gdesc[UR8], R24, gsb0 ;  /* 0x07e00000081879f0 */ /* 0x000fe60008002818 */
[----:B------:R-:W-:Y:S02]  /*69690*/  WARPGROUP.DEPBAR.LE gsb0, 0x0 ;  /* 0x00008000000079c5 */ /* 0x000fe40000010000 */
[----:B------:R-:W-:-:S15]  /*696a0*/  WARPGROUP.ARRIVE ;  /* 0x00000000000079c5 */ /* 0x000fde0000000000 */
[----:B------:R-:W-:-:S08]  /*696b0*/  NOP ;  /* 0x0000000000007918 */ /* 0x000fd00000000000 */
[----:B------:R-:W-:Y:S01]  /*696c0*/  HGMMA.64x256x8.F32.TF32 R24, gdesc[UR12], R24, gsb0 ;  /* 0x07e000000c1879f0 */ /* 0x000fe20008002818 */
[----:B------:R-:W-:Y:S02]  /*696d0*/  UIADD3.64 UR12, UR8, 0x4, URZ ;  /* 0x00000004080c7897 */ /* 0x000fe4000fffe03f */
[----:B------:R-:W-:Y:S01]  /*696e0*/  UIADD3.64 UR14, UR10, 0x4, URZ ;  /* 0x000000040a0e7897 */ /* 0x000fe2000fffe03f */
[----:B------:R-:W-:Y:S02]  /*696f0*/  WARPGROUP.DEPBAR.LE gsb0, 0x0 ;  /* 0x00008000000079c5 */ /* 0x000fe40000010000 */
[----:B------:R-:W-:-:S15]  /*69700*/  WARPGROUP.ARRIVE ;  /* 0x00000000000079c5 */ /* 0x000fde0000000000 */
[----:B------:R-:W-:-:S07]  /*69710*/  NOP ;  /* 0x0000000000007918 */ /* 0x000fce0000000000 */
        /* <DEDUP_REMOVED lines=12> */
[----:B------:R-:W-:Y:S03]  /*697e0*/  HGMMA.64x256x8.F32.TF32 R24, gdesc[UR12], R24, gsb0 ;  /* 0x07e000000c1879f0 */ /* 0x000fe60008002818 */
[----:B------:R-:W-:Y:S02]  /*697f0*/  WARPGROUP.DEPBAR.LE gsb0, 0x0 ;  /* 0x00008000000079c5 */ /* 0x000fe40000010000 */
[----:B------:R-:W-:-:S15]  /*69800*/  WARPGROUP.ARRIVE ;  /* 0x00000000000079c5 */ /* 0x000fde0000000000 */
[----:B------:R-:W-:-:S08]  /*69810*/  NOP ;  /* 0x0000000000007918 */ /* 0x000fd00000000000 */
        /* <DEDUP_REMOVED lines=24> */
[----:B------:R-:W-:Y:S01]  /*699a0*/  HGMMA.64x256x8.F32.TF32 R24, gdesc[UR40], R24, gsb0 ;  /* 0x07e00000281879f0 */ /* 0x000fe20008002818 */
[----:B------:R-:W-:Y:S01]  /*699b0*/  UMOV UR41, UR44 ;  /* 0x0000002c00297c82 */ /* 0x000fe20008000000 */
[----:B------:R-:W-:Y:S01]  /*699c0*/  UIADD3.64 UR44, UR8, 0x3000, URZ ;  /* 0x00003000082c7897 */ /* 0x000fe2000fffe03f */
        /* <DEDUP_REMOVED lines=13> */
[----:B------:R1:W-:Y:S04]  /*69aa0*/  STL.64 [R1+0xc00], R24 ;  /* 0x000c001801007387 */ /* 0x0003e80000100a00 */
        /* <DEDUP_REMOVED lines=63> */
[----:B-1----:R-:W4:Y:S04]  /*69ea0*/  LDL.LU.64 R24, [R1+0x800] ;  /* 0x0008000001187983 */ /* 0x002f280000300a00 */
[----:B--2---:R-:W2:Y:S04]  /*69eb0*/  LDL.LU.64 R26, [R1+0x808] ;  /* 0x00080800011a7983 */ /* 0x004ea80000300a00 */
[----:B---3--:R-:W3:Y:S04]  /*69ec0*/  LDL.LU.64 R28, [R1+0x810] ;  /* 0x00081000011c7983 */ /* 0x008ee80000300a00 */
[----:B----4-:R-:W4:Y:S04]  /*69ed0*/  LDL.LU.64 R30, [R1+0x818] ;  /* 0x00081800011e7983 */ /* 0x010f280000300a00 */
[----:B------:R-:W2:Y:S04]  /*69ee0*/  LDL.LU.64 R32, [R1+0x820] ;  /* 0x0008200001207983 */ /* 0x000ea80000300a00 */
[----:B------:R-:W3:Y:S04]  /*69ef0*/  LDL.LU.64 R34, [R1+0x828] ;  /* 0x0008280001227983 */ /* 0x000ee80000300a00 */
[----:B------:R-:W4:Y:S04]  /*69f00*/  LDL.LU.64 R36, [R1+0x830] ;  /* 0x0008300001247983 */ /* 0x000f280000300a00 */
        /* <DEDUP_REMOVED lines=57> */
[----:B----4-:R-:W-:Y:S04]  /*6a2a0*/  STL.64 [R1+0x35c8], R150 ;  /* 0x0035c89601007387 */ /* 0x010fe80000100a00 */
[----:B---3--:R-:W-:Y:S04]  /*6a2b0*/  STL.64 [R1+0x35c0], R148 ;  /* 0x0035c09401007387 */ /* 0x008fe80000100a00 */
[----:B--2---:R-:W-:Y:S04]  /*6a2c0*/  STL.64 [R1+0x35b8], R146 ;  /* 0x0035b89201007387 */ /* 0x004fe80000100a00 */
        /* <DEDUP_REMOVED lines=57> */
[----:B-1----:R-:W2:Y:S04]  /*6a660*/  LDL.LU.64 R32, [R1+0xa00] ;  /* 0x000a000001207983 */ /* 0x002ea80000300a00 */
        /* <DEDUP_REMOVED lines=63> */
[----:B------:R-:W-:-:S02]  /*6aa60*/  UIADD3.64 UR4, UR8, 0x1fe, URZ ;  /* 0x000001fe08047897 */ /* 0x000fc4000fffe03f */
[----:B------:R-:W-:Y:S01]  /*6aa70*/  UIADD3.64 UR56, UR8, 0x200, URZ ;  /* 0x0000020008387897 */ /* 0x000fe2000fffe03f */
[----:B------:R-:W-:Y:S01]  /*6aa80*/  STL.64 [R1+0x33e8], R30 ;  /* 0x0033e81e01007387 */ /* 0x000fe20000100a00 */
[----:B------:R-:W-:Y:S01]  /*6aa90*/  UMOV UR58, UR10 ;  /* 0x0000000a003a7c82 */ /* 0x000fe20008000000 */
[----:B------:R-:W-:Y:S01]  /*6aaa0*/  UMOV UR59, UR11 ;  /* 0x0000000b003b7c82 */ /* 0x000fe20008000000 */
[----:B------:R-:W-:Y:S01]  /*6aab0*/  UIADD3.64 UR12, UR10, 0x2, URZ ;  /* 0x000000020a0c7897 */ /* 0x000fe2000fffe03f */
[----:B------:R-:W-:Y:S01]  /*6aac0*/  STL.64 [R1+0x33e0], R28 ;  /* 0x0033e01c01007387 */ /* 0x000fe20000100a00 */
[----:B------:R-:W-:Y:S02]  /*6aad0*/  UIADD3.64 UR16, UR10, 0x4, URZ ;  /* 0x000000040a107897 */ /* 0x000fe4000fffe03f */
[----:B------:R-:W-:Y:S01]  /*6aae0*/  UIADD3.64 UR20, UR8, 0x1204, URZ ;  /* 0x0000120408147897 */ /* 0x000fe2000fffe03f */
[----:B------:R-:W-:Y:S01]  /*6aaf0*/  STL.64 [R1+0x33d8], R26 ;  /* 0x0033d81a01007387 */ /* 0x000fe20000100a00 */
[----:B------:R-:W-:-:S02]  /*6ab00*/  UIADD3.64 UR24, UR8, 0x21fe, URZ ;  /* 0x000021fe08187897 */ /* 0x000fc4000fffe03f */
[----:B------:R-:W-:Y:S01]  /*6ab10*/  UIADD3.64 UR28, UR8, 0x2200, URZ ;  /* 0x00002200081c7897 */ /* 0x000fe2000fffe03f */
[----:B------:R-:W-:Y:S01]  /*6ab20*/  STL.64 [R1+0x33d0], R24 ;  /* 0x0033d01801007387 */ /* 0x000fe20000100a00 */
[----:B------:R-:W-:Y:S02]  /*6ab30*/  UIADD3.64 UR32, UR8, 0x2202, URZ ;  /* 0x0000220208207897 */ /* 0x000fe4000fffe03f */
[----:B------:R-:W-:Y:S02]  /*6ab40*/  UIADD3.64 UR36, UR8, 0x2204, URZ ;  /* 0x0000220408247897 */ /* 0x000fe4000fffe03f */
[----:B------:R-:W-:Y:S02]  /*6ab50*/  UIADD3.64 UR44, UR8, 0x3200, URZ ;  /* 0x00003200082c7897 */ /* 0x000fe4000fffe03f */
[----:B------:R-:W-:Y:S02]  /*6ab60*/  UIADD3.64 UR48, UR8, 0x3202, URZ ;  /* 0x0000320208307897 */ /* 0x000fe4000fffe03f */
[----:B------:R-:W-:Y:S01]  /*6ab70*/  UIADD3.64 UR52, UR8, 0x3204, URZ ;  /* 0x0000320408347897 */ /* 0x000fe2000fffe03f */
[----:B--2---:R-:W-:-:S06]  /*6ab80*/  WARPGROUP.ARRIVE ;  /* 0x00000000000079c5 */ /* 0x004fcc0000000000 */
[----:B------:R-:W-:Y:S03]  /*6ab90*/  HGMMA.64x256x8.F32.TF32 R32, gdesc[UR4], R32, gsb0 ;  /* 0x07e00000042079f0 */ /* 0x000fe60008002820 */
[----:B------:R-:W-:Y:S02]  /*6aba0*/  WARPGROUP.DEPBAR.LE gsb0, 0x0 ;  /* 0x00008000000079c5 */ /* 0x000fe40000010000 */
[----:B------:R-:W-:-:S15]  /*6abb0*/  WARPGROUP.ARRIVE ;  /* 0x00000000000079c5 */ /* 0x000fde0000000000 */
[----:B------:R-:W-:-:S08]  /*6abc0*/  NOP ;  /* 0x0000000000007918 */ /* 0x000fd00000000000 */
[----:B------:R-:W-:Y:S01]  /*6abd0*/  HGMMA.64x256x8.F32.TF32 R32, gdesc[UR56], R32, gsb0 ;  /* 0x07e00000382079f0 */ /* 0x000fe20008002820 */
[----:B------:R-:W-:Y:S01]  /*6abe0*/  UIADD3.64 UR56, UR8, 0x202, URZ ;  /* 0x0000020208387897 */ /* 0x000fe2000fffe03f */
[----:B------:R-:W-:Y:S01]  /*6abf0*/  UMOV UR58, UR12 ;  /* 0x0000000c003a7c82 */ /* 0x000fe20008000000 */
[----:B------:R-:W-:Y:S01]  /*6ac00*/  UMOV UR59, UR13 ;  /* 0x0000000d003b7c82 */ /* 0x000fe20008000000 */
[----:B------:R-:W-:Y:S01]  /*6ac10*/  UIADD3.64 UR12, UR10, 0x7fe, URZ ;  /* 0x000007fe0a0c7897 */ /* 0x000fe2000fffe03f */
[----:B------:R-:W-:Y:S02]  /*6ac20*/  WARPGROUP.DEPBAR.LE gsb0, 0x0 ;  /* 0x00008000000079c5 */ /* 0x000fe40000010000 */
[----:B------:R-:W-:-:S15]  /*6ac30*/  WARPGROUP.ARRIVE ;  /* 0x00000000000079c5 */ /* 0x000fde0000000000 */
[----:B------:R-:W-:-:S06]  /*6ac40*/  NOP ;  /* 0x0000000000007918 */ /* 0x000fcc0000000000 */
        /* <DEDUP_REMOVED lines=124> */
[----:B------:R-:W-:Y:S04]  /*6b410*/  STL.64 [R1+0xbe0], R152 ;  /* 0x000be09801007387 */ /* 0x000fe80000100a00 */
[----:B------:R-:W-:Y:S04]  /*6b420*/  STL.64 [R1+0xbe8], R154 ;  /* 0x000be89a01007387 */ /* 0x000fe80000100a00 */
[----:B------:R-:W-:Y:S04]  /*6b430*/  STL.64 [R1+0xbf0], R156 ;  /* 0x000bf09c01007387 */ /* 0x000fe80000100a00 */
[----:B------:R-:W-:Y:S04]  /*6b440*/  STL.64 [R1+0xbf8], R158 ;  /* 0x000bf89e01007387 */ /* 0x000fe80000100a00 */
        /* <DEDUP_REMOVED lines=66> */
[----:B------:R-:W-:Y:S01]  /*6b870*/  UMOV UR58, UR10 ;  /* 0x0000000a003a7c82 */ /* 0x000fe20008000000 */
[----:B------:R-:W-:Y:S01]  /*6b880*/  UMOV UR59, UR11 ;  /* 0x0000000b003b7c82 */ /* 0x000fe20008000000 */
        /* <DEDUP_REMOVED lines=717> */
[----:B-1----:R-:W4:Y:S04]  /*6e560*/  LDL.LU.64 R24, [R1] ;  /* 0x0000000001187983 */ /* 0x002f280000300a00 */
        /* <DEDUP_REMOVED lines=441> */
[----:B------:R-:W-:Y:S02]  /*70100*/  WARPGROUP.DEPBAR.LE gsb0, 0x0 ;  /* 0x00008000000079c5 */ /* 0x000fe40000010000 */
[----:B------:R-:W-:-:S15]  /*70110*/  WARPGROUP.ARRIVE ;  /* 0x00000000000079c5 */ /* 0x000fde0000000000 */
[----:B------:R-:W-:-:S07]  /*70120*/  NOP ;  /* 0x0000000000007918 */ /* 0x000fce0000000000 */
        /* <DEDUP_REMOVED lines=8> */
[----:B------:R-:W-:Y:S01]  /*701b0*/  UMOV UR56, UR12 ;  /* 0x0000000c00387c82 */ /* 0x000fe20008000000 */
[----:B------:R-:W-:Y:S01]  /*701c0*/  UMOV UR57, UR13 ;  /* 0x0000000d00397c82 */ /* 0x000fe20008000000 */
[----:B------:R-:W-:Y:S01]  /*701d0*/  UIADD3.64 UR12, UR8, 0x1c00, URZ ;  /* 0x00001c00080c7897 */ /* 0x000fe2000fffe03f */
[----:B------:R-:W-:Y:S01]  /*701e0*/  UMOV UR59, UR21 ;  /* 0x00000015003b7c82 */ /* 0x000fe20008000000 */
[----:B------:R-:W-:Y:S01]  /*701f0*/  UIADD3.64 UR20, UR8, 0x1c04, URZ ;  /* 0x00001c0408147897 */ /* 0x000fe2000fffe03f */
[----:B------:R-:W-:Y:S02]  /*70200*/  WARPGROUP.DEPBAR.LE gsb0, 0x0 ;  /* 0x00008000000079c5 */ /* 0x000fe40000010000 */
[----:B------:R-:W-:-:S15]  /*70210*/  WARPGROUP.ARRIVE ;  /* 0x00000000000079c5 */ /* 0x000fde0000000000 */
[----:B------:R-:W-:-:S05]  /*70220*/  NOP ;  /* 0x0000000000007918 */ /* 0x000fca0000000000 */
[----:B------:R-:W-:Y:S01]  /*70230*/  HGMMA.64x256x8.F32.TF32 R24, gdesc[UR12], R24, gsb0 ;  /* 0x07e000000c1879f0 */ /* 0x000fe20008002818 */
[----:B------:R-:W-:Y:S01]  /*70240*/  UMOV UR12, UR16 ;  /* 0x00000010000c7c82 */ /* 0x000fe20008000000 */
[----:B------:R-:W-:Y:S01]  /*70250*/  UMOV UR13, UR17 ;  /* 0x00000011000d7c82 */ /* 0x000fe20008000000 */
        /* <DEDUP_REMOVED lines=42> */
[----:B------:R-:W-:Y:S04]  /*70500*/  STL.64 [R1], R24 ;  /* 0x0000001801007387 */ /* 0x000fe80000100a00 */
        /* <DEDUP_REMOVED lines=129> */
[----:B------:R-:W3:Y:S01]  /*70d20*/  LDL R9, [R1+0x24c8] ;  /* 0x0024c80001097983 */ /* 0x000ee20000100800 */
[----:B------:R-:W-:Y:S02]  /*70d30*/  UIADD3.64 UR20, UR8, 0x1e04, URZ ;  /* 0x00001e0408147897 */ /* 0x000fe4000fffe03f */
[----:B------:R-:W-:Y:S01]  /*70d40*/  UIADD3.64 UR24, UR8, 0x2dfe, URZ ;  /* 0x00002dfe08187897 */ /* 0x000fe2000fffe03f */
[----:B------:R-:W4:Y:S01]  /*70d50*/  LDL.LU R6, [R1+0x24c0] ;  /* 0x0024c00001067983 */ /* 0x000f220000300800 */
[----:B------:R-:W-:Y:S02]  /*70d60*/  UIADD3.64 UR28, UR8, 0x2e00, URZ ;  /* 0x00002e00081c7897 */ /* 0x000fe4000fffe03f */
[----:B------:R-:W-:Y:S01]  /*70d70*/  UIADD3.64 UR32, UR8, 0x2e02, URZ ;  /* 0x00002e0208207897 */ /* 0x000fe2000fffe03f */
[----:B------:R-:W4:Y:S01]  /*70d80*/  LDL R5, [R1+0x24c4] ;  /* 0x0024c40001057983 */ /* 0x000f220000100800 */
[----:B--2---:R-:W-:Y:S01]  /*70d90*/  WARPGROUP.ARRIVE ;  /* 0x00000000000079c5 */ /* 0x004fe20000000000 */
[----:B------:R-:W-:-:S02]  /*70da0*/  UIADD3.64 UR36, UR8, 0x2e04, URZ ;  /* 0x00002e0408247897 */ /* 0x000fc4000fffe03f */
[----:B------:R-:W-:Y:S01]  /*70db0*/  UIADD3.64 UR40, UR8, 0x3dfe, URZ ;  /* 0x00003dfe08287897 */ /* 0x000fe2000fffe03f */
[----:B---3--:R-:W-:Y:S02]  /*70dc0*/  R2UR UR53, R9 ;  /* 0x00000000093572ca */ /* 0x008fe400000e0000 */
[----:B------:R-:W-:Y:S01]  /*70dd0*/  HGMMA.64x256x8.F32.TF32 R24, gdesc[UR4], R24, gsb0 ;  /* 0x07e00000041879f0 */ /* 0x000fe20008002818 */
[----:B------:R-:W-:Y:S01]  /*70de0*/  UIADD3.64 UR4, UR8, 0xe00, URZ ;  /* 0x00000e0008047897 */ /* 0x000fe2000fffe03f */
[----:B----4-:R-:W-:Y:S01]  /*70df0*/  R2UR UR52, R6 ;  /* 0x00000000063472ca */ /* 0x010fe200000e0000 */
[----:B------:R-:W-:Y:S01]  /*70e00*/  UMOV UR6, UR10 ;  /* 0x0000000a00067c82 */ /* 0x000fe20008000000 */
[----:B------:R-:W-:Y:S01]  /*70e10*/  UMOV UR7, UR11 ;  /* 0x0000000b00077c82 */ /* 0x000fe20008000000 */
[----:B------:R-:W-:Y:S02]  /*70e20*/  WARPGROUP.DEPBAR.LE gsb0, 0x0 ;  /* 0x00008000000079c5 */ /* 0x000fe40000010000 */
[----:B------:R-:W-:Y:S01]  /*70e30*/  WARPGROUP.ARRIVE ;  /* 0x00000000000079c5 */ /* 0x000fe20000000000 */
[----:B------:R-:W-:-:S02]  /*70e40*/  UIADD3.64 UR44, UR8, 0x3e00, URZ ;  /* 0x00003e00082c7897 */ /* 0x000fc4000fffe03f */
[----:B------:R-:W-:Y:S01]  /*70e50*/  UIADD3.64 UR48, UR8, 0x3e02, URZ ;  /* 0x00003e0208307897 */ /* 0x000fe2000fffe03f */
[----:B------:R-:W-:-:S15]  /*70e60*/  R2UR UR10, R3 ;  /* 0x00000000030a72ca */ /* 0x000fde00000e0000 */
[----:B------:R-:W-:-:S02]  /*70e70*/  NOP ;  /* 0x0000000000007918 */ /* 0x000fc40000000000 */
[----:B------:R-:W-:Y:S01]  /*70e80*/  HGMMA.64x256x8.F32.TF32 R24, gdesc[UR4], R24, gsb0 ;  /* 0x07e00000041879f0 */ /* 0x000fe20008002818 */
[----:B------:R-:W-:Y:S01]  /*70e90*/  UIADD3.64 UR4, UR8, 0xe02, URZ ;  /* 0x00000e0208047897 */ /* 0x000fe2000fffe03f */
[----:B------:R-:W-:Y:S01]  /*70ea0*/  R2UR UR11, R5 ;  /* 0x00000000050b72ca */ /* 0x000fe200000e0000 */
[----:B------:R-:W-:Y:S01]  /*70eb0*/  UMOV UR6, UR16 ;  /* 0x0000001000067c82 */ /* 0x000fe20008000000 */
[----:B------:R-:W-:Y:S01]  /*70ec0*/  UMOV UR7, UR17 ;  /* 0x0000001100077c82 */ /* 0x000fe20008000000 */
[----:B------:R-:W-:Y:S02]  /*70ed0*/  WARPGROUP.DEPBAR.LE gsb0, 0x0 ;  /* 0x00008000000079c5 */ /* 0x000fe40000010000 */
[----:B------:R-:W-:Y:S01]  /*70ee0*/  WARPGROUP.ARRIVE ;  /* 0x00000000000079c5 */ /* 0x000fe20000000000 */
[----:B------:R-:W2:Y:S01]  /*70ef0*/  LDL.LU R5, [R1+0x14b4] ;  /* 0x0014b40001057983 */ /* 0x000ea20000300800 */
[----:B------:R-:W-:-:S03]  /*70f00*/  UIADD3.64 UR16, UR8, 0x1e02, URZ ;  /* 0x00001e0208107897 */ /* 0x000fc6000fffe03f */
[----:B------:R-:W3:-:S15]  /*70f10*/  LDL.LU R252, [R1+0x14b8] ;  /* 0x0014b80001fc7983 */ /* 0x000ede0000300800 */
[----:B------:R-:W-:-:S01]  /*70f20*/  NOP ;  /* 0x0000000000007918 */ /* 0x000fc20000000000 */
[----:B------:R-:W-:Y:S01]  /*70f30*/  HGMMA.64x256x8.F32.TF32 R24, gdesc[UR4], R24, gsb0 ;  /* 0x07e00000041879f0 */ /* 0x000fe20008002818 */
[----:B------:R-:W-:Y:S01]  /*70f40*/  UIADD3.64 UR4, UR8, 0xe04, URZ ;  /* 0x00000e0408047897 */ /* 0x000fe2000fffe03f */
[----:B------:R-:W-:Y:S01]  /*70f50*/  UMOV UR6, UR12 ;  /* 0x0000000c00067c82 */ /* 0x000fe20008000000 */
[----:B------:R-:W-:Y:S01]  /*70f60*/  UMOV UR7, UR13 ;  /* 0x0000000d00077c82 */ /* 0x000fe20008000000 */
[----:B------:R-:W4:Y:S01]  /*70f70*/  LDL.LU R159, [R1+0x14bc] ;  /* 0x0014bc00019f7983 */ /* 0x000f220000300800 */
[----:B------:R-:W-:Y:S02]  /*70f80*/  WARPGROUP.DEPBAR.LE gsb0, 0x0 ;  /* 0x00008000000079c5 */ /* 0x000fe40000010000 */
[----:B------:R-:W-:Y:S01]  /*70f90*/  WARPGROUP.ARRIVE ;  /* 0x00000000000079c5 */ /* 0x000fe20000000000 */
[----:B------:R-:W-:Y:S01]  /*70fa0*/  UIADD3.64 UR12, UR8, 0x1e00, URZ ;  /* 0x00001e00080c7897 */ /* 0x000fe2000fffe03f */
[----:B------:R-:W4:-:S15]  /*70fb0*/  LDL.LU R158, [R1+0x14c0] ;  /* 0x0014c000019e7983 */ /* 0x000f1e0000300800 */
[----:B------:R-:W-:-:S04]  /*70fc0*/  NOP ;  /* 0x0000000000007918 */ /* 0x000fc80000000000 */
[----:B------:R-:W-:Y:S01]  /*70fd0*/  HGMMA.64x256x8.F32.TF32 R24, gdesc[UR4], R24, gsb0 ;  /* 0x07e00000041879f0 */ /* 0x000fe20008002818 */
[----:B------:R-:W-:Y:S01]  /*70fe0*/  UIADD3.64 UR4, UR8, 0x1dfe, URZ ;  /* 0x00001dfe08047897 */ /* 0x000fe2000fffe03f */
[----:B------:R-:W-:Y:S01]  /*70ff0*/  UMOV UR6, UR56 ;  /* 0x0000003800067c82 */ /* 0x000fe20008000000 */
[----:B------:R-:W-:Y:S01]  /*71000*/  UMOV UR7, UR57 ;  /* 0x0000003900077c82 */ /* 0x000fe20008000000 */
        /* <DEDUP_REMOVED lines=36> */
[----:B------:R-:W-:Y:S02]  /*71250*/  UIMAD UR6, UR10, -0x80, UR53 ;  /* 0xffffff800a0678a4 */ /* 0x000fe4000f8e0235 */
[----:B------:R-:W-:Y:S02]  /*71260*/  UIADD3 UR5, UR11, -0x5, URZ ;  /* 0xfffffffb0b057890 */ /* 0x000fe4000fffe03f */
[----:B------:R-:W-:Y:S02]  /*71270*/  UISETP.GT.AND UP1, UPT, UR6, URZ, UPT ;  /* 0x0000003f0600728c */ /* 0x000fe4000bf24270 */
[----:B------:R-:W-:Y:S02]  /*71280*/  UIADD3 UR4, UR52, 0x1, URZ ;  /* 0x0000000134047890 */ /* 0x000fe4000fffe03f */
[----:B------:R-:W-:Y:S02]  /*71290*/  UISETP.GE.AND UP0, UPT, UR10, UR5, UPT ;  /* 0x000000050a00728c */ /* 0x000fe4000bf06270 */
[----:B------:R-:W-:-:S02]  /*712a0*/  USEL UR5, URZ, 0x4, !UP1 ;  /* 0x000000043f057887 */ /* 0x000fc4000c800000 */
[----:B------:R-:W-:Y:S01]  /*712b0*/  UISETP.GT.AND UP1, UPT, UR4, 0x5, UPT ;  /* 0x000000050400788c */ /* 0x000fe2000bf24270 */
[----:B------:R-:W-:Y:S02]  /*712c0*/  WARPGROUP.DEPBAR.LE gsb0, 0x0 ;  /* 0x00008000000079c5 */ /* 0x000fe40000010000 */
[----:B------:R-:W-:-:S12]  /*712d0*/  WARPGROUP.ARRIVE ;  /* 0x00000000000079c5 */ /* 0x000fd80000000000 */
[----:B------:R-:W-:Y:S01]  /*712e0*/  HGMMA.64x256x8.F32.TF32 R24, gdesc[UR44], R24, gsb0 ;  /* 0x07e000002c1879f0 */ /* 0x000fe20008002818 */
[----:B------:R-:W-:-:S06]  /*712f0*/  USEL UR7, UR4, URZ, !UP1 ;  /* 0x0000003f04077287 */ /* 0x000fcc000c800000 */
[----:B------:R-:W-:-:S05]  /*71300*/  IMAD.U32 R3, RZ, RZ, UR7 ;  /* 0x00000007ff037e24 */ /* 0x000fca000f8e00ff */
[----:B------:R-:W-:Y:S04]  /*71310*/  STL [R1+0x24c0], R3 ;  /* 0x0024c00301007387 */ /* 0x000fe80000100800 */
[----:B------:R-:W4:Y:S04]  /*71320*/  LDL.LU R157, [R1+0x14c4] ;  /* 0x0014c400019d7983 */ /* 0x000f280000300800 */
[----:B------:R-:W4:Y:S01]  /*71330*/  LDL.LU R11, [R1+0x14c8] ;  /* 0x0014c800010b7983 */ /* 0x000f220000300800 */
[----:B------:R-:W-:Y:S01]  /*71340*/  UIADD3.64 UR52, UR8, 0x3e04, URZ ;  /* 0x00003e0408347897 */ /* 0x000fe2000fffe03f */
[----:B------:R-:W1:Y:S01]  /*71350*/  S2R R154, SR_TID.X ;  /* 0x00000000009a7919 */ /* 0x000e620000002100 */
[----:B---3--:R-:W-:Y:S01]  /*71360*/  IADD3 R252, P1, R252, R4, RZ ;  /* 0x00000004fcfc7210 */ /* 0x008fe20007f3e0ff */
[----:B------:R-:W3:Y:S01]  /*71370*/  LDL.LU R156, [R1+0x14cc] ;  /* 0x0014cc00019c7983 */ /* 0x000ee20000300800 */
[----:B------:R-:W-:-:S02]  /*71380*/  WARPGROUP.DEPBAR.LE gsb0, 0x0 ;  /* 0x00008000000079c5 */ /* 0x000fc40000010000 */
[----:B------:R-:W-:Y:S01]  /*71390*/  WARPGROUP.ARRIVE ;  /* 0x00000000000079c5 */ /* 0x000fe20000000000 */
[----:B-1----:R-:W-:Y:S01]  /*713a0*/  LOP3.LUT R10, R154, 0x7f, RZ, 0xc0, !PT ;  /* 0x0000007f9a0a7812 */ /* 0x002fe200078ec0ff */
[----:B------:R-:W3:Y:S04]  /*713b0*/  LDL.LU R155, [R1+0x14d0] ;  /* 0x0014d000019b7983 */ /* 0x000ee80000300800 */
[----:B------:R-:W-:Y:S01]  /*713c0*/  HGMMA.64x256x8.F32.TF32 R24, gdesc[UR48], R24, gsb0 ;  /* 0x07e00000301879f0 */ /* 0x000fe20008002818 */
[----:B------:R-:W3:Y:S01]  /*713d0*/  LDL.LU R154, [R1+0x14d4] ;  /* 0x0014d400019a7983 */ /* 0x000ee20000300800 */
[----:B--2---:R-:W-:-:S03]  /*713e0*/  IADD3.X R5, R5, R0, RZ, P1, !PT ;  /* 0x0000000005057210 */ /* 0x004fc60000ffe4ff */
[----:B------:R-:W2:Y:S04]  /*713f0*/  LDL.LU R153, [R1+0x14d8] ;  /* 0x0014d80001997983 */ /* 0x000ea80000300800 */
[----:B------:R-:W2:Y:S04]  /*71400*/  LDL.LU R152, [R1+0x14dc] ;  /* 0x0014dc0001987983 */ /* 0x000ea80000300800 */
[----:B------:R-:W2:Y:S04]  /*71410*/  LDL.LU R9, [R1+0x14e0] ;  /* 0x0014e00001097983 */ /* 0x000ea80000300800 */
[----:B------:R-:W-:Y:S04]  /*71420*/  STL [R1+0x14b8], R252 ;  /* 0x0014b8fc01007387 */ /* 0x000fe80000100800 */
[----:B------:R-:W-:Y:S01]  /*71430*/  STL [R1+0x14b4], R5 ;  /* 0x0014b40501007387 */ /* 0x000fe20000100800 */
[----:B----4-:R-:W-:-:S04]  /*71440*/  IADD3 R158, P1, R158, R4, RZ ;  /* 0x000000049e9e7210 */ /* 0x010fc80007f3e0ff */
[----:B------:R-:W-:Y:S02]  /*71450*/  IADD3.X R159, R159, R0, RZ, P1, !PT ;  /* 0x000000009f9f7210 */ /* 0x000fe40000ffe4ff */
[----:B------:R-:W-:-:S05]  /*71460*/  IADD3 R11, P2, R11, R4, RZ ;  /* 0x000000040b0b7210 */ /* 0x000fca0007f5e0ff */
[----:B------:R-:W-:Y:S01]  /*71470*/  IMAD.X R157, R157, 0x1, R0, P2 ;  /* 0x000000019d9d7824 */ /* 0x000fe200010e0600 */
[----:B------:R-:W-:Y:S02]  /*71480*/  WARPGROUP.DEPBAR.LE gsb0, 0x0 ;  /* 0x00008000000079c5 */ /* 0x000fe40000010000 */
[----:B------:R-:W-:-:S06]  /*71490*/  WARPGROUP.ARRIVE ;  /* 0x00000000000079c5 */ /* 0x000fcc0000000000 */
[----:B------:R-:W-:Y:S03]  /*714a0*/  HGMMA.64x256x8.F32.TF32 R24, gdesc[UR52], R24, gsb0 ;  /* 0x07e00000341879f0 */ /* 0x000fe60008002818 */
[----:B------:R-:W1:Y:S01]  /*714b0*/  S2R R6, SR_TID.X ;  /* 0x0000000000067919 */ /* 0x000e620000002100 */
[----:B------:R-:W-:Y:S02]  /*714c0*/  WARPGROUP.DEPBAR.LE gsb0, 0x0 ;  /* 0x00008000000079c5 */ /* 0x000fe40000010000 */
[----:B------:R-:W-:Y:S04]  /*714d0*/  STL [R1+0x2dc0], R102 ;  /* 0x002dc06601007387 */ /* 0x000fe80000100800 */
[----:B------:R-:W-:Y:S04]  /*714e0*/  STL [R1+0x2dbc], R103 ;  /* 0x002dbc6701007387 */ /* 0x000fe80000100800 */
[----:B------:R4:W-:Y:S04]  /*714f0*/  STL [R1+0x2db8], R104 ;  /* 0x002db86801007387 */ /* 0x0009e80000100800 */
[----:B------:R3:W-:Y:S04]  /*71500*/  STL [R1+0x2db4], R105 ;  /* 0x002db46901007387 */ /* 0x0007e80000100800 */
[----:B------:R-:W-:Y:S04]  /*71510*/  STL.64 [R1+0x2da0], R106 ;  /* 0x002da06a01007387 */ /* 0x000fe80000100a00 */
[----:B------:R1:W-:Y:S04]  /*71520*/  STL.64 [R1+0x2d98], R108 ;  /* 0x002d986c01007387 */ /* 0x0003e80000100a00 */
        /* <DEDUP_REMOVED lines=21> */
[----:B------:R-:W-:Y:S04]  /*71680*/  STL [R1+0x14c0], R158 ;  /* 0x0014c09e01007387 */ /* 0x000fe80000100800 */
[----:B------:R-:W-:Y:S04]  /*71690*/  STL [R1+0x14bc], R159 ;  /* 0x0014bc9f01007387 */ /* 0x000fe80000100800 */
[----:B------:R2:W-:Y:S04]  /*716a0*/  STL [R1+0x14c8], R11 ;  /* 0x0014c80b01007387 */ /* 0x0005e80000100800 */
[----:B----4-:R-:W4:Y:S04]  /*716b0*/  LDL.LU R104, [R1+0x14e8] ;  /* 0x0014e80001687983 */ /* 0x010f280000300800 */
[----:B------:R-:W-:Y:S04]  /*716c0*/  STL [R1+0x14c4], R157 ;  /* 0x0014c49d01007387 */ /* 0x000fe80000100800 */
[----:B---3--:R-:W3:Y:S01]  /*716d0*/  LDL.LU R105, [R1+0x14e4] ;  /* 0x0014e40001697983 */ /* 0x008ee20000300800 */
[----:B------:R-:W-:Y:S01]  /*716e0*/  USEL UR5, UR5, URZ, !UP0 ;  /* 0x0000003f05057287 */ /* 0x000fe2000c000000 */
[----:B-1----:R-:W-:Y:S01]  /*716f0*/  SHF.L.U32 R6, R6, 0x4, RZ ;  /* 0x0000000406067819 */ /* 0x002fe200000006ff */
[----:B------:R-:W-:Y:S01]  /*71700*/  IMAD.MOV.U32 R102, RZ, RZ, R252 ;  /* 0x000000ffff667224 */ /* 0x000fe200078e00fc */
[----:B------:R-:W-:Y:S01]  /*71710*/  MOV R103, R5 ;  /* 0x0000000500677202 */ /* 0x000fe20000000f00 */
[----:B------:R-:W3:Y:S01]  /*71720*/  LDL.LU R108, [R1+0x14f0] ;  /* 0x0014f000016c7983 */ /* 0x000ee20000300800 */
[----:B------:R-:W-:Y:S01]  /*71730*/  LOP3.LUT R6, R6, 0x70, RZ, 0xc0, !PT ;  /* 0x0000007006067812 */ /* 0x000fe200078ec0ff */
[----:B------:R-:W-:Y:S01]  /*71740*/  UISETP.GT.AND UP1, UPT, UR6, 0x1, UPT ;  /* 0x000000010600788c */ /* 0x000fe2000bf24270 */
[----:B------:R-:W-:Y:S01]  /*71750*/  BAR.SYNC.DEFER_BLOCKING 0x0 ;  /* 0x0000000000007b1d */ /* 0x000fe20000010000 */
[----:B------:R-:W-:Y:S01]  /*71760*/  ISETP.NE.U32.AND P0, PT, RZ, UR5, PT ;  /* 0x00000005ff007c0c */ /* 0x000fe2000bf05070 */
[----:B------:R-:W-:Y:S01]  /*71770*/  ULEA UR5, UR7, UR59, 0x12 ;  /* 0x0000003b07057291 */ /* 0x000fe2000f8e903f */
[----:B------:R-:W-:Y:S01]  /*71780*/  IMAD R6, R10, 0x80, R6 ;  /* 0x000000800a067824 */ /* 0x000fe200078e0206 */
[----:B------:R-:W-:-:S02]  /*71790*/  IADD3 R155, P1, R155, R4, RZ ;  /* 0x000000049b9b7210 */ /* 0x000fc40007f3e0ff */
[----:B--2---:R-:W-:Y:S02]  /*717a0*/  IADD3 R9, P2, R9, R4, RZ ;  /* 0x0000000409097210 */ /* 0x004fe40007f5e0ff */
[----:B------:R-:W1:Y:S01]  /*717b0*/  LDC R5, c[0x0][0x23c] ;  /* 0x00008f00ff057b82 */ /* 0x000e620000000800 */
[----:B------:R-:W-:Y:S01]  /*717c0*/  VIADD R3, R6, UR5 ;  /* 0x0000000506037c36 */ /* 0x000fe20008000000 */
[----:B------:R-:W-:Y:S01]  /*717d0*/  IADD3.X R156, R156, R0, RZ, P1, !PT ;  /* 0x000000009c9c7210 */ /* 0x000fe20000ffe4ff */
[----:B------:R-:W-:-:S03]  /*717e0*/  USEL UR4, URZ, 0x4, !UP1 ;  /* 0x000000043f047887 */ /* 0x000fc6000c800000 */
[----:B------:R-:W-:Y:S01]  /*717f0*/  @!PT LDS RZ, [RZ] ;  /* 0x00000000fffff984 */ /* 0x000fe20000000800 */
[----:B------:R-:W-:Y:S01]  /*71800*/  @!PT LDS RZ, [RZ] ;  /* 0x00000000fffff984 */ /* 0x000fe20000000800 */
[----:B------:R-:W-:Y:S01]  /*71810*/  @!PT LDS RZ, [RZ] ;  /* 0x00000000fffff984 */ /* 0x000fe20000000800 */
[----:B------:R2:W-:Y:S02]  /*71820*/  LDGSTS.E [R3], desc[UR60][R102.64], P0 ;  /* 0x0000000066037fae */ /* 0x0005e4000812187c */
[----:B--2---:R-:W-:Y:S01]  /*71830*/  IMAD.MOV.U32 R102, RZ, RZ, R158 ;  /* 0x000000ffff667224 */ /* 0x004fe200078e009e */
[----:B------:R-:W-:-:S05]  /*71840*/  MOV R103, R159 ;  /* 0x0000009f00677202 */ /* 0x000fca0000000f00 */
[----:B------:R2:W-:Y:S01]  /*71850*/  LDGSTS.E [R3+0x4000], desc[UR60][R102.64], P0 ;  /* 0x0400000066037fae */ /* 0x0005e2000812187c */
[----:B------:R-:W-:Y:S01]  /*71860*/  IADD3 R153, P1, R153, R4, RZ ;  /* 0x0000000499997210 */ /* 0x000fe20007f3e0ff */
[----:B------:R-:W-:Y:S01]  /*71870*/  USEL UR4, UR4, URZ, !UP0 ;  /* 0x0000003f04047287 */ /* 0x000fe2000c000000 */
[----:B--2---:R-:W-:Y:S02]  /*71880*/  IMAD.MOV.U32 R102, RZ, RZ, R11 ;  /* 0x000000ffff667224 */ /* 0x004fe400078e000b */
[----:B------:R-:W-:Y:S01]  /*71890*/  IMAD.MOV.U32 R103, RZ, RZ, R157 ;  /* 0x000000ffff677224 */ /* 0x000fe200078e009d */
[----:B------:R-:W2:Y:S04]  /*718a0*/  LDL.LU R11, [R1+0x14f8] ;  /* 0x0014f800010b7983 */ /* 0x000ea80000300800 */
[----:B------:R-:W-:Y:S04]  /*718b0*/  STL [R1+0x14d0], R155 ;  /* 0x0014d09b01007387 */ /* 0x000fe80000100800 */
[----:B------:R-:W-:Y:S04]  /*718c0*/  STL [R1+0x14cc], R156 ;  /* 0x0014cc9c01007387 */ /* 0x000fe80000100800 */
[----:B------:R-:W2:Y:S04]  /*718d0*/  LDL.LU R110, [R1+0x14ec] ;  /* 0x0014ec00016e7983 */ /* 0x000ea80000300800 */
[----:B------:R1:W-:Y:S01]  /*718e0*/  LDGSTS.E [R3+0x8000], desc[UR60][R102.64], P0 ;  /* 0x0800000066037fae */ /* 0x0003e2000812187c */
[----:B------:R-:W-:-:S03]  /*718f0*/  IADD3.X R154, R154, R0, RZ, P1, !PT ;  /* 0x000000009a9a7210 */ /* 0x000fc60000ffe4ff */
[----:B------:R-:W2:Y:S01]  /*71900*/  LDL.LU R111, [R1+0x14f4] ;  /* 0x0014f400016f7983 */ /* 0x000ea20000300800 */
[----:B------:R-:W-:Y:S02]  /*71910*/  IMAD.X R152, R152, 0x1, R0, P2 ;  /* 0x0000000198987824 */ /* 0x000fe400010e0600 */
[----:B-1----:R-:W-:Y:S02]  /*71920*/  IMAD.MOV.U32 R102, RZ, RZ, R155 ;  /* 0x000000ffff667224 */ /* 0x002fe400078e009b */
[----:B------:R-:W-:-:S05]  /*71930*/  IMAD.MOV.U32 R103, RZ, RZ, R156 ;  /* 0x000000ffff677224 */ /* 0x000fca00078e009c */
[----:B------:R-:W-:Y:S01]  /*71940*/  LDGSTS.E [R3+0xc000], desc[UR60][R102.64], P0 ;  /* 0x0c00000066037fae */ /* 0x000fe2000812187c */
[----:B------:R-:W-:-:S03]  /*71950*/  ISETP.NE.U32.AND P0, PT, RZ, UR4, PT ;  /* 0x00000004ff007c0c */ /* 0x000fc6000bf05070 */
[----:B------:R-:W2:Y:S04]  /*71960*/  LDL.LU R103, [R1+0x1500] ;  /* 0x0015000001677983 */ /* 0x000ea80000300800 */
[----:B------:R-:W2:Y:S04]  /*71970*/  LDL.LU R102, [R1+0x1508] ;  /* 0x0015080001667983 */ /* 0x000ea80000300800 */
[----:B------:R-:W-:Y:S04]  /*71980*/  STL [R1+0x14d8], R153 ;  /* 0x0014d89901007387 */ /* 0x000fe80000100800 */
[----:B------:R-:W-:Y:S04]  /*71990*/  STL [R1+0x14d4], R154 ;  /* 0x0014d49a01007387 */ /* 0x000fe80000100800 */
[----:B------:R1:W-:Y:S04]  /*719a0*/  STL [R1+0x14e0], R9 ;  /* 0x0014e00901007387 */ /* 0x0003e80000100800 */
[----:B------:R-:W2:Y:S04]  /*719b0*/  LDL.LU R109, [R1+0x14fc] ;  /* 0x0014fc00016d7983 */ /* 0x000ea80000300800 */
[----:B------:R-:W-:Y:S04]  /*719c0*/  STL [R1+0x14dc], R152 ;  /* 0x0014dc9801007387 */ /* 0x000fe80000100800 */
[----:B------:R-:W2:Y:S01]  /*719d0*/  LDL.LU R106, [R1+0x1504] ;  /* 0x00150400016a7983 */ /* 0x000ea20000300800 */
[----:B------:R-:W-:Y:S01]  /*719e0*/  IMAD.MOV.U32 R112, RZ, RZ, R153 ;  /* 0x000000ffff707224 */ /* 0x000fe200078e0099 */
[----:B------:R-:W-:-:S05]  /*719f0*/  MOV R113, R154 ;  /* 0x0000009a00717202 */ /* 0x000fca0000000f00 */
[----:B------:R1:W-:Y:S02]  /*71a00*/  LDGSTS.E [R3+0x4], desc[UR60][R112.64], P0 ;  /* 0x0000400070037fae */ /* 0x0003e4000812187c */
[----:B-1----:R-:W-:Y:S02]  /*71a10*/  IMAD.MOV.U32 R112, RZ, RZ, R9 ;  /* 0x000000ffff707224 */ /* 0x002fe400078e0009 */
[----:B------:R-:W-:Y:S01]  /*71a20*/  IMAD.MOV.U32 R113, RZ, RZ, R152 ;  /* 0x000000ffff717224 */ /* 0x000fe200078e0098 */
[----:B------:R-:W2:Y:S04]  /*71a30*/  LDL.LU R9, [R1+0x1510] ;  /* 0x0015100001097983 */ /* 0x000ea80000300800 */
[----:B------:R1:W-:Y:S01]  /*71a40*/  LDGSTS.E [R3+0x4004], desc[UR60][R112.64], P0 ;  /* 0x0400400070037fae */ /* 0x0003e2000812187c */
[----:B----4-:R-:W-:-:S04]  /*71a50*/  IADD3 R104, P1, R104, R4, RZ ;  /* 0x0000000468687210 */ /* 0x010fc80007f3e0ff */
[----:B---3--:R-:W-:Y:S01]  /*71a60*/  IADD3.X R105, R105, R0, RZ, P1, !PT ;  /* 0x0000000069697210 */ /* 0x008fe20000ffe4ff */
[----:B------:R-:W-:Y:S04]  /*71a70*/  STL [R1+0x14e8], R104 ;  /* 0x0014e86801007387 */ /* 0x000fe80000100800 */
[----:B------:R3:W-:Y:S01]  /*71a80*/  STL [R1+0x14e4], R105 ;  /* 0x0014e46901007387 */ /* 0x0007e20000100800 */
[----:B-1----:R-:W-:-:S03]  /*71a90*/  IMAD.MOV.U32 R113, RZ, RZ, R105 ;  /* 0x000000ffff717224 */ /* 0x002fc600078e0069 */
[----:B---3--:R-:W3:Y:S01]  /*71aa0*/  LDL.LU R105, [R1+0x150c] ;  /* 0x00150c0001697983 */ /* 0x008ee20000300800 */
[----:B------:R-:W-:Y:S01]  /*71ab0*/  UISETP.GT.AND UP1, UPT, UR6, 0x2, UPT ;  /* 0x000000020600788c */ /* 0x000fe2000bf24270 */
[----:B------:R-:W-:Y:S01]  /*71ac0*/  IADD3 R108, P2, R108, R4, RZ ;  /* 0x000000046c6c7210 */ /* 0x000fe20007f5e0ff */
[----:B------:R-:W-:Y:S01]  /*71ad0*/  IMAD.MOV.U32 R112, RZ, RZ, R104 ;  /* 0x000000ffff707224 */ /* 0x000fe200078e0068 */
[----:B------:R-:W4:Y:S01]  /*71ae0*/  LDL.LU R107, [R1+0x1518] ;  /* 0x00151800016b7983 */ /* 0x000f220000300800 */
[----:B------:R-:W-:-:S03]  /*71af0*/  USEL UR4, URZ, 0x4, !UP1 ;  /* 0x000000043f047887 */ /* 0x000fc6000c800000 */
[----:B------:R1:W-:Y:S01]  /*71b00*/  LDGSTS.E [R3+0x8004], desc[UR60][R112.64], P0 ;  /* 0x0800400070037fae */ /* 0x0003e2000812187c */
[----:B------:R-:W-:-:S03]  /*71b10*/  USEL UR4, UR4, URZ, !UP0 ;  /* 0x0000003f04047287 */ /* 0x000fc6000c000000 */
[----:B------:R-:W4:Y:S03]  /*71b20*/  LDL.LU R104, [R1+0x1520] ;  /* 0x0015200001687983 */ /* 0x000f260000300800 */
[----:B------:R-:W-:Y:S01]  /*71b30*/  ISETP.NE.U32.AND P1, PT, RZ, UR4, PT ;  /* 0x00000004ff007c0c */ /* 0x000fe2000bf25070 */
[----:B------:R2:W-:Y:S01]  /*71b40*/  STL [R1+0x14f0], R108 ;  /* 0x0014f06c01007387 */ /* 0x0005e20000100800 */
[----:B-1----:R-:W-:Y:S01]  /*71b50*/  IMAD.MOV.U32 R112, RZ, RZ, R108 ;  /* 0x000000ffff707224 */ /* 0x002fe200078e006c */
[----:B--2---:R-:W-:Y:S02]  /*71b60*/  IADD3 R11, P3, R11, R4, RZ ;  /* 0x000000040b0b7210 */ /* 0x004fe40007f7e0ff */
[----:B------:R-:W-:-:S04]  /*71b70*/  IADD3.X R110, R110, R0, RZ, P2, !PT ;  /* 0x000000006e6e7210 */ /* 0x000fc800017fe4ff */
[----:B------:R-:W-:Y:S01]  /*71b80*/  MOV R113, R110 ;  /* 0x0000006e00717202 */ /* 0x000fe20000000f00 */
[----:B------:R1:W-:Y:S01]  /*71b90*/  STL [R1+0x14ec], R110 ;  /* 0x0014ec6e01007387 */ /* 0x0003e20000100800 */
[----:B------:R-:W-:-:S03]  /*71ba0*/  IMAD.X R111, R111, 0x1, R0, P3 ;  /* 0x000000016f6f7824 */ /* 0x000fc600018e0600 */
[----:B------:R2:W-:Y:S04]  /*71bb0*/  STL [R1+0x14f8], R11 ;  /* 0x0014f80b01007387 */ /* 0x0005e80000100800 */
[----:B------:R1:W-:Y:S04]  /*71bc0*/  LDGSTS.E [R3+0xc004], desc[UR60][R112.64], P0 ;  /* 0x0c00400070037fae */ /* 0x0003e8000812187c */
[----:B------:R-:W-:Y:S04]  /*71bd0*/  STL [R1+0x14f4], R111 ;  /* 0x0014f46f01007387 */ /* 0x000fe80000100800 */
[----:B------:R-:W4:Y:S01]  /*71be0*/  LDL.LU R108, [R1+0x1514] ;  /* 0x00151400016c7983 */ /* 0x000f220000300800 */
[----:B-1----:R-:W-:-:S03]  /*71bf0*/  IMAD.MOV.U32 R112, RZ, RZ, R11 ;  /* 0x000000ffff707224 */ /* 0x002fc600078e000b */
[----:B------:R-:W4:Y:S01]  /*71c00*/  LDL.LU R110, [R1+0x151c] ;  /* 0x00151c00016e7983 */ /* 0x000f220000300800 */
[----:B------:R-:W-:-:S03]  /*71c10*/  IMAD.MOV.U32 R113, RZ, RZ, R111 ;  /* 0x000000ffff717224 */ /* 0x000fc600078e006f */
[----:B--2---:R-:W2:Y:S04]  /*71c20*/  LDL.LU R11, [R1+0x1528] ;  /* 0x00152800010b7983 */ /* 0x004ea80000300800 */
[----:B------:R1:W-:Y:S01]  /*71c30*/  LDGSTS.E [R3+0x8], desc[UR60][R112.64], P1 ;  /* 0x0000800070037fae */ /* 0x0003e2000892187c */
[-C--:B------:R-:W-:Y:S02]  /*71c40*/  IADD3 R103, P0, R103, R4.reuse, RZ ;  /* 0x0000000467677210 */ /* 0x080fe40007f1e0ff */
[----:B------:R-:W-:-:S03]  /*71c50*/  IADD3 R102, P2, R102, R4, RZ ;  /* 0x0000000466667210 */ /* 0x000fc60007f5e0ff */
[----:B------:R1:W-:Y:S02]  /*71c60*/  STL [R1+0x1500], R103 ;  /* 0x0015006701007387 */ /* 0x0003e40000100800 */
[----:B-1----:R-:W-:Y:S01]  /*71c70*/  IMAD.MOV.U32 R112, RZ, RZ, R103 ;  /* 0x000000ffff707224 */ /* 0x002fe200078e0067 */
[----:B------:R-:W-:-:S05]  /*71c80*/  IADD3.X R109, R109, R0, RZ, P0, !PT ;  /* 0x000000006d6d7210 */ /* 0x000fca00007fe4ff */
[----:B------:R-:W-:Y:S01]  /*71c90*/  STL [R1+0x14fc], R109 ;  /* 0x0014fc6d01007387 */ /* 0x000fe20000100800 */
[----:B------:R-:W-:-:S03]  /*71ca0*/  IMAD.X R106, R106, 0x1, R0, P2 ;  /* 0x000000016a6a7824 */ /* 0x000fc600010e0600 */
[----:B------:R-:W-:Y:S04]  /*71cb0*/  STL [R1+0x1508], R102 ;  /* 0x0015086601007387 */ /* 0x000fe80000100800 */
[----:B------:R1:W-:Y:S04]  /*71cc0*/  STL [R1+0x1504], R106 ;  /* 0x0015046a01007387 */ /* 0x0003e80000100800 */
[----:B------:R-:W2:Y:S01]  /*71cd0*/  LDL.LU R103, [R1+0x1524] ;  /* 0x0015240001677983 */ /* 0x000ea20000300800 */
[----:B------:R-:W-:-:S05]  /*71ce0*/  MOV R113, R109 ;  /* 0x0000006d00717202 */ /* 0x000fca0000000f00 */
[----:B------:R1:W-:Y:S01]  /*71cf0*/  LDGSTS.E [R3+0x4008], desc[UR60][R112.64], P1 ;  /* 0x0400800070037fae */ /* 0x0003e2000892187c */
[----:B------:R-:W-:Y:S01]  /*71d00*/  IADD3 R9, P0, R9, R4, RZ ;  /* 0x0000000409097210 */ /* 0x000fe20007f1e0ff */
[----:B-1----:R-:W-:Y:S02]  /*71d10*/  IMAD.MOV.U32 R113, RZ, RZ, R106 ;  /* 0x000000ffff717224 */ /* 0x002fe400078e006a */
[----:B------:R-:W-:Y:S01]  /*71d20*/  IMAD.MOV.U32 R112, RZ, RZ, R102 ;  /* 0x000000ffff707224 */ /* 0x000fe200078e0066 */
[----:B------:R-:W2:Y:S04]  /*71d30*/  LDL.LU R106, [R1+0x1530] ;  /* 0x00153000016a7983 */ /* 0x000ea80000300800 */
[----:B------:R-:W2:Y:S04]  /*71d40*/  LDL.LU R102, [R1+0x18b8] ;  /* 0x0018b80001667983 */ /* 0x000ea80000300800 */
[----:B------:R-:W-:Y:S01]  /*71d50*/  STL [R1+0x1510], R9 ;  /* 0x0015100901007387 */ /* 0x000fe20000100800 */
[----:B------:R-:W-:-:S03]  /*71d60*/  UISETP.GT.AND UP1, UPT, UR6, 0x3, UPT ;  /* 0x000000030600788c */ /* 0x000fc6000bf24270 */
[----:B------:R1:W-:Y:S01]  /*71d70*/  LDGSTS.E [R3+0x8008], desc[UR60][R112.64], P1 ;  /* 0x0800800070037fae */ /* 0x0003e2000892187c */
[----:B---3--:R-:W-:-:S05]  /*71d80*/  IADD3.X R105, R105, R0, RZ, P0, !PT ;  /* 0x0000000069697210 */ /* 0x008fca00007fe4ff */
[----:B------:R3:W-:Y:S04]  /*71d90*/  STL [R1+0x150c], R105 ;  /* 0x00150c6901007387 */ /* 0x0007e80000100800 */
[----:B------:R-:W2:Y:S04]  /*71da0*/  LDL.LU R111, [R1+0x152c] ;  /* 0x00152c00016f7983 */ /* 0x000ea80000300800 */
[----:B------:R-:W2:Y:S01]  /*71db0*/  LDL.LU R109, [R1+0x18b4] ;  /* 0x0018b400016d7983 */ /* 0x000ea20000300800 */
[----:B------:R-:W-:Y:S01]  /*71dc0*/  USEL UR4, URZ, 0x4, !UP1 ;  /* 0x000000043f047887 */ /* 0x000fe2000c800000 */
[----:B-1----:R-:W-:-:S02]  /*71dd0*/  IMAD.MOV.U32 R112, RZ, RZ, R9 ;  /* 0x000000ffff707224 */ /* 0x002fc400078e0009 */
[----:B------:R-:W-:Y:S01]  /*71de0*/  IMAD.MOV.U32 R113, RZ, RZ, R105 ;  /* 0x000000ffff717224 */ /* 0x000fe200078e0069 */
[----:B------:R-:W-:Y:S01]  /*71df0*/  USEL UR4, UR4, URZ, !UP0 ;  /* 0x0000003f04047287 */ /* 0x000fe2000c000000 */
[-C--:B----4-:R-:W-:Y:S01]  /*71e00*/  IADD3 R104, P2, R104, R4.reuse, RZ ;  /* 0x0000000468687210 */ /* 0x090fe20007f5e0ff */
[----:B---3--:R-:W3:Y:S04]  /*71e10*/  LDL.LU R105, [R1+0x18c0] ;  /* 0x0018c00001697983 */ /* 0x008ee80000300800 */
[----:B------:R1:W-:Y:S01]  /*71e20*/  LDGSTS.E [R3+0xc008], desc[UR60][R112.64], P1 ;  /* 0x0c00800070037fae */ /* 0x0003e2000892187c */
[----:B------:R-:W-:Y:S02]  /*71e30*/  ISETP.NE.U32.AND P0, PT, RZ, UR4, PT ;  /* 0x00000004ff007c0c */ /* 0x000fe4000bf05070 */
[----:B------:R-:W-:Y:S01]  /*71e40*/  IADD3 R107, P1, R107, R4, RZ ;  /* 0x000000046b6b7210 */ /* 0x000fe20007f3e0ff */
[----:B------:R-:W4:Y:S04]  /*71e50*/  LDL.LU R9, [R1+0x18c8] ;  /* 0x0018c80001097983 */ /* 0x000f280000300800 */
[----:B------:R-:W-:Y:S01]  /*71e60*/  STL [R1+0x1518], R107 ;  /* 0x0015186b01007387 */ /* 0x000fe20000100800 */
[----:B-1----:R-:W-:Y:S01]  /*71e70*/  IMAD.MOV.U32 R112, RZ, RZ, R107 ;  /* 0x000000ffff707224 */ /* 0x002fe200078e006b */
[----:B------:R-:W-:-:S04]  /*71e80*/  IADD3.X R108, R108, R0, RZ, P1, !PT ;  /* 0x000000006c6c7210 */ /* 0x000fc80000ffe4ff */
[----:B------:R-:W-:Y:S01]  /*71e90*/  MOV R113, R108 ;  /* 0x0000006c00717202 */ /* 0x000fe20000000f00 */
[----:B------:R-:W-:Y:S01]  /*71ea0*/  IMAD.X R110, R110, 0x1, R0, P2 ;  /* 0x000000016e6e7824 */ /* 0x000fe200010e0600 */
[----:B------:R1:W-:Y:S01]  /*71eb0*/  STL [R1+0x1514], R108 ;  /* 0x0015146c01007387 */ /* 0x0003e20000100800 */
[----:B--2---:R-:W-:-:S03]  /*71ec0*/  IADD3 R11, P1, R11, R4, RZ ;  /* 0x000000040b0b7210 */ /* 0x004fc60007f3e0ff */
[----:B------:R-:W-:Y:S04]  /*71ed0*/  STL [R1+0x1520], R104 ;  /* 0x0015206801007387 */ /* 0x000fe80000100800 */
[----:B------:R2:W-:Y:S04]  /*71ee0*/  LDGSTS.E [R3+0xc], desc[UR60][R112.64], P0 ;  /* 0x0000c00070037fae */ /* 0x0005e8000812187c */
[----:B-1----:R-:W4:Y:S04]  /*71ef0*/  LDL.LU R108, [R1+0x18bc] ;  /* 0x0018bc00016c7983 */ /* 0x002f280000300800 */
[----:B------:R-:W-:Y:S01]  /*71f00*/  STL [R1+0x151c], R110 ;  /* 0x00151c6e01007387 */ /* 0x000fe20000100800 */
[----:B--2---:R-:W-:-:S03]  /*71f10*/  IMAD.MOV.U32 R112, RZ, RZ, R104 ;  /* 0x000000ffff707224 */ /* 0x004fc600078e0068 */
[----:B------:R-:W2:Y:S01]  /*71f20*/  LDL.LU R107, [R1+0x18c4] ;  /* 0x0018c400016b7983 */ /* 0x000ea20000300800 */
[----:B------:R-:W-:-:S03]  /*71f30*/  IMAD.MOV.U32 R113, RZ, RZ, R110 ;  /* 0x000000ffff717224 */ /* 0x000fc600078e006e */
[----:B------:R1:W-:Y:S04]  /*71f40*/  STL [R1+0x1528], R11 ;  /* 0x0015280b01007387 */ /* 0x0003e80000100800 */
[----:B------:R1:W-:Y:S01]  /*71f50*/  LDGSTS.E [R3+0x400c], desc[UR60][R112.64], P0 ;  /* 0x0400c00070037fae */ /* 0x0003e2000812187c */
[----:B------:R-:W-:Y:S01]  /*71f60*/  IADD3.X R103, R103, R0, RZ, P1, !PT ;  /* 0x0000000067677210 */ /* 0x000fe20000ffe4ff */
[----:B-1----:R-:W-:-:S04]  /*71f70*/  IMAD.MOV.U32 R112, RZ, RZ, R11 ;  /* 0x000000ffff707224 */ /* 0x002fc800078e000b */
[----:B------:R1:W-:Y:S04]  /*71f80*/  STL [R1+0x1524], R103 ;  /* 0x0015246701007387 */ /* 0x0003e80000100800 */
[----:B------:R-:W2:Y:S04]  /*71f90*/  LDL.LU R11, [R1+0x18d0] ;  /* 0x0018d000010b7983 */ /* 0x000ea80000300800 */
[----:B------:R-:W2:Y:S01]  /*71fa0*/  LDL.LU R104, [R1+0x18cc] ;  /* 0x0018cc0001687983 */ /* 0x000ea20000300800 */
[----:B------:R-:W-:-:S03]  /*71fb0*/  IMAD.MOV.U32 R113, RZ, RZ, R103 ;  /* 0x000000ffff717224 */ /* 0x000fc600078e0067 */
[----:B-1----:R-:W2:Y:S01]  /*71fc0*/  LDL.LU R103, [R1+0x18d8] ;  /* 0x0018d80001677983 */ /* 0x002ea20000300800 */
[----:B------:R-:W-:-:S03]  /*71fd0*/  IADD3 R106, P2, R106, R4, RZ ;  /* 0x000000046a6a7210 */ /* 0x000fc60007f5e0ff */
[----:B------:R-:W2:Y:S01]  /*71fe0*/  LDL.LU R110, [R1+0x18e0] ;  /* 0x0018e000016e7983 */ /* 0x000ea20000300800 */
[----:B------:R-:W-:-:S03]  /*71ff0*/  IADD3 R102, P3, R102, R4, RZ ;  /* 0x0000000466667210 */ /* 0x000fc60007f7e0ff */
[----:B------:R1:W-:Y:S04]  /*72000*/  STL [R1+0x1530], R106 ;  /* 0x0015306a01007387 */ /* 0x0003e80000100800 */
[----:B------:R1:W-:Y:S02]  /*72010*/  LDGSTS.E [R3+0x800c], desc[UR60][R112.64], P0 ;  /* 0x0800c00070037fae */ /* 0x0003e4000812187c */
[----:B-1----:R-:W-:Y:S01]  /*72020*/  IMAD.MOV.U32 R112, RZ, RZ, R106 ;  /* 0x000000ffff707224 */ /* 0x002fe200078e006a */
[----:B------:R-:W-:Y:S01]  /*72030*/  IADD3.X R111, R111, R0, RZ, P2, !PT ;  /* 0x000000006f6f7210 */ /* 0x000fe200017fe4ff */
[----:B------:R-:W-:-:S04]  /*72040*/  IMAD.X R109, R109, 0x1, R0, P3 ;  /* 0x000000016d6d7824 */ /* 0x000fc800018e0600 */
[----:B------:R1:W-:Y:S04]  /*72050*/  STL [R1+0x152c], R111 ;  /* 0x00152c6f01007387 */ /* 0x0003e80000100800 */
[----:B------:R4:W-:Y:S01]  /*72060*/  STL [R1+0x18b8], R102 ;  /* 0x0018b86601007387 */ /* 0x0009e20000100800 */
[----:B------:R-:W-:-:S03]  /*72070*/  MOV R113, R111 ;  /* 0x0000006f00717202 */ /* 0x000fc60000000f00 */
[----:B------:R4:W-:Y:S04]  /*72080*/  STL [R1+0x18b4], R109 ;  /* 0x0018b46d01007387 */ /* 0x0009e80000100800 */
[----:B------:R-:W2:Y:S04]  /*72090*/  LDL.LU R106, [R1+0x18d4] ;  /* 0x0018d400016a7983 */ /* 0x000ea80000300800 */
[----:B-1----:R-:W2:Y:S01]  /*720a0*/  LDL.LU R111, [R1+0x18dc] ;  /* 0x0018dc00016f7983 */ /* 0x002ea20000300800 */
[----:B------:R-:W-:-:S03]  /*720b0*/  UISETP.GT.AND UP1, UPT, UR6, 0x20, UPT ;  /* 0x000000200600788c */ /* 0x000fc6000bf24270 */
[----:B------:R1:W-:Y:S01]  /*720c0*/  LDGSTS.E [R3+0xc00c], desc[UR60][R112.64], P0 ;  /* 0x0c00c00070037fae */ /* 0x0003e2000812187c */
[----:B------:R-:W-:-:S04]  /*720d0*/  USEL UR4, URZ, 0x4, !UP1 ;  /* 0x000000043f047887 */ /* 0x000fc8000c800000 */
[----:B------:R-:W-:Y:S01]  /*720e0*/  USEL UR4, UR4, URZ, !UP0 ;  /* 0x0000003f04047287 */ /* 0x000fe2000c000000 */
[-C--:B---3--:R-:W-:Y:S02]  /*720f0*/  IADD3 R105, P0, R105, R4.reuse, RZ ;  /* 0x0000000469697210 */ /* 0x088fe40007f1e0ff */
[----:B----4-:R-:W-:-:S03]  /*72100*/  IADD3 R9, P2, R9, R4, RZ ;  /* 0x0000000409097210 */ /* 0x010fc60007f5e0ff */
[----:B------:R-:W-:Y:S01]  /*72110*/  ISETP.NE.U32.AND P1, PT, RZ, UR4, PT ;  /* 0x00000004ff007c0c */ /* 0x000fe2000bf25070 */
[----:B-1----:R-:W-:Y:S02]  /*72120*/  IMAD.MOV.U32 R112, RZ, RZ, R102 ;  /* 0x000000ffff707224 */ /* 0x002fe400078e0066 */
[----:B------:R-:W3:Y:S01]  /*72130*/  LDL.LU R102, [R1+0x18e8] ;  /* 0x0018e80001667983 */ /* 0x000ee20000300800 */
[----:B------:R-:W-:-:S03]  /*72140*/  IMAD.MOV.U32 R113, RZ, RZ, R109 ;  /* 0x000000ffff717224 */ /* 0x000fc600078e006d */
[----:B------:R-:W-:Y:S06]  /*72150*/  STL [R1+0x18c0], R105 ;  /* 0x0018c06901007387 */ /* 0x000fec0000100800 */
[----:B------:R-:W-:Y:S01]  /*72160*/  LDGSTS.E [R3+0x10000], desc[UR60][R112.64], P1 ;  /* 0x1000000070037fae */ /* 0x000fe2000892187c */
[----:B------:R-:W-:-:S05]  /*72170*/  IADD3.X R108, R108, R0, RZ, P0, !PT ;  /* 0x000000006c6c7210 */ /* 0x000fca00007fe4ff */
[----:B------:R1:W-:Y:S01]  /*72180*/  STL [R1+0x18bc], R108 ;  /* 0x0018bc6c01007387 */ /* 0x0003e20000100800 */
[----:B------:R-:W-:Y:S02]  /*72190*/  IMAD.MOV.U32 R109, RZ, RZ, R108 ;  /* 0x000000ffff6d7224 */ /* 0x000fe400078e006c */
[----:B--2---:R-:W-:Y:S01]  /*721a0*/  IMAD.X R107, R107, 0x1, R0, P2 ;  /* 0x000000016b6b7824 */ /* 0x004fe200010e0600 */
[----:B------:R-:W-:Y:S01]  /*721b0*/  STL [R1+0x18c8], R9 ;  /* 0x0018c80901007387 */ /* 0x000fe20000100800 */
[----:B-1----:R-:W-:-:S03]  /*721c0*/  MOV R108, R105 ;  /* 0x00000069006c7202 */ /* 0x002fc60000000f00 */
[----:B------:R1:W-:Y:S04]  /*721d0*/  STL [R1+0x18c4], R107 ;  /* 0x0018c46b01007387 */ /* 0x0003e80000100800 */
[----:B------:R-:W2:Y:S04]  /*721e0*/  LDL.LU R105, [R1+0x18e4] ;  /* 0x0018e40001697983 */ /* 0x000ea80000300800 */
[----:B------:R4:W-:Y:S02]  /*721f0*/  LDGSTS.E [R3+0x14000], desc[UR60][R108.64], P1 ;  /* 0x140000006c037fae */ /* 0x0009e4000892187c */
[----:B----4-:R-:W-:-:S02]  /*72200*/  IMAD.MOV.U32 R108, RZ, RZ, R9 ;  /* 0x000000ffff6c7224 */ /* 0x010fc400078e0009 */
[----:B------:R-:W-:Y:S01]  /*72210*/  IMAD.MOV.U32 R109, RZ, RZ, R107 ;  /* 0x000000ffff6d7224 */ /* 0x000fe200078e006b */
[----:B------:R-:W-:-:S04]  /*72220*/  IADD3 R11, P0, R11, R4, RZ ;  /* 0x000000040b0b7210 */ /* 0x000fc80007f1e0ff */
[----:B------:R-:W-:Y:S01]  /*72230*/  LDGSTS.E [R3+0x18000], desc[UR60][R108.64], P1 ;  /* 0x180000006c037fae */ /* 0x000fe2000892187c */
[----:B------:R-:W-:Y:S01]  /*72240*/  IADD3.X R104, R104, R0, RZ, P0, !PT ;  /* 0x0000000068687210 */ /* 0x000fe200007fe4ff */
[----:B------:R-:W-:-:S04]  /*72250*/  IMAD.MOV.U32 R112, RZ, RZ, R11 ;  /* 0x000000ffff707224 */ /* 0x000fc800078e000b */
[----:B------:R-:W-:Y:S01]  /*72260*/  IMAD.MOV.U32 R113, RZ, RZ, R104 ;  /* 0x000000ffff717224 */ /* 0x000fe200078e0068 */
[----:B------:R-:W4:Y:S04]  /*72270*/  LDL.LU R109, [R1+0x18ec] ;  /* 0x0018ec00016d7983 */ /* 0x000f280000300800 */
[----:B------:R-:W4:Y:S04]  /*72280*/  LDL.LU R108, [R1+0x18f0] ;  /* 0x0018f000016c7983 */ /* 0x000f280000300800 */
[----:B-1----:R-:W4:Y:S04]  /*72290*/  LDL.LU R107, [R1+0x18f4] ;  /* 0x0018f400016b7983 */ /* 0x002f280000300800 */
[----:B------:R-:W4:Y:S01]  /*722a0*/  LDL.LU R9, [R1+0x18f8] ;  /* 0x0018f80001097983 */ /* 0x000f220000300800 */
[----:B------:R-:W-:-:S03]  /*722b0*/  IADD3 R110, P2, R110, R4, RZ ;  /* 0x000000046e6e7210 */ /* 0x000fc60007f5e0ff */
[----:B------:R1:W-:Y:S01]  /*722c0*/  LDGSTS.E [R3+0x1c000], desc[UR60][R112.64], P1 ;  /* 0x1c00000070037fae */ /* 0x0003e2000892187c */
[----:B------:R-:W-:-:S03]  /*722d0*/  IADD3 R103, P1, R103, R4, RZ ;  /* 0x0000000467677210 */ /* 0x000fc60007f3e0ff */
[----:B------:R-:W-:Y:S04]  /*722e0*/  STL [R1+0x18d0], R11 ;  /* 0x0018d00b01007387 */ /* 0x000fe80000100800 */
[----:B------:R1:W-:Y:S02]  /*722f0*/  STL [R1+0x18cc], R104 ;  /* 0x0018cc6801007387 */ /* 0x0003e40000100800 */
[----:B-1----:R-:W-:Y:S02]  /*72300*/  IMAD.MOV.U32 R112, RZ, RZ, R103 ;  /* 0x000000ffff707224 */ /* 0x002fe400078e0067 */
[----:B------:R-:W4:Y:S04]  /*72310*/  LDL.LU R104, [R1+0x1900] ;  /* 0x0019000001687983 */ /* 0x000f280000300800 */
[----:B------:R-:W4:Y:S04]  /*72320*/  LDL.LU R11, [R1+0x1908] ;  /* 0x00190800010b7983 */ /* 0x000f280000300800 */
[----:B------:R-:W-:Y:S01]  /*72330*/  STL [R1+0x18d8], R103 ;  /* 0x0018d86701007387 */ /* 0x000fe20000100800 */
[----:B------:R-:W-:Y:S01]  /*72340*/  IADD3.X R106, R106, R0, RZ, P1, !PT ;  /* 0x000000006a6a7210 */ /* 0x000fe20000ffe4ff */
[----:B------:R-:W-:-:S04]  /*72350*/  IMAD.X R111, R111, 0x1, R0, P2 ;  /* 0x000000016f6f7824 */ /* 0x000fc800010e0600 */
[----:B------:R1:W-:Y:S01]  /*72360*/  STL [R1+0x18d4], R106 ;  /* 0x0018d46a01007387 */ /* 0x0003e20000100800 */
[----:B------:R-:W-:-:S03]  /*72370*/  MOV R113, R106 ;  /* 0x0000006a00717202 */ /* 0x000fc60000000f00 */
[----:B------:R3:W-:Y:S04]  /*72380*/  STL [R1+0x18e0], R110 ;  /* 0x0018e06e01007387 */ /* 0x0007e80000100800 */
[----:B-1----:R-:W4:Y:S04]  /*72390*/  LDL.LU R106, [R1+0x18fc] ;  /* 0x0018fc00016a7983 */ /* 0x002f280000300800 */
[----:B------:R-:W-:Y:S04]  /*723a0*/  STL [R1+0x18dc], R111 ;  /* 0x0018dc6f01007387 */ /* 0x000fe80000100800 */
[----:B------:R-:W4:Y:S01]  /*723b0*/  LDL.LU R103, [R1+0x1904] ;  /* 0x0019040001677983 */ /* 0x000f220000300800 */
[----:B------:R-:W-:-:S04]  /*723c0*/  UISETP.GT.AND UP1, UPT, UR6, 0x21, UPT ;  /* 0x000000210600788c */ /* 0x000fc8000bf24270 */
[----:B------:R-:W-:-:S04]  /*723d0*/  USEL UR4, URZ, 0x4, !UP1 ;  /* 0x000000043f047887 */ /* 0x000fc8000c800000 */
[----:B------:R-:W-:Y:S01]  /*723e0*/  USEL UR4, UR4, URZ, !UP0 ;  /* 0x0000003f04047287 */ /* 0x000fe2000c000000 */
[----:B---3--:R-:W-:-:S05]  /*723f0*/  IADD3 R102, P1, R102, R4, RZ ;  /* 0x0000000466667210 */ /* 0x008fca0007f3e0ff */
[----:B------:R-:W-:Y:S01]  /*72400*/  ISETP.NE.U32.AND P0, PT, RZ, UR4, PT ;  /* 0x00000004ff007c0c */ /* 0x000fe2000bf05070 */
[----:B------:R1:W-:-:S12]  /*72410*/  STL [R1+0x18e8], R102 ;  /* 0x0018e86601007387 */ /* 0x0003d80000100800 */
[----:B------:R-:W-:Y:S04]  /*72420*/  LDGSTS.E [R3+0x10004], desc[UR60][R112.64], P0 ;  /* 0x1000400070037fae */ /* 0x000fe8000812187c */
[----:B------:R3:W-:Y:S02]  /*72430*/  LDGSTS.E [R3+0x14004], desc[UR60][R110.64], P0 ;  /* 0x140040006e037fae */ /* 0x0007e4000812187c */
[----:B---3--:R-:W-:Y:S02]  /*72440*/  IMAD.MOV.U32 R110, RZ, RZ, R102 ;  /* 0x000000ffff6e7224 */ /* 0x008fe400078e0066 */
[----:B--2---:R-:W-:-:S05]  /*72450*/  IMAD.X R105, R105, 0x1, R0, P1 ;  /* 0x0000000169697824 */ /* 0x004fca00008e0600 */
[----:B------:R2:W-:Y:S04]  /*72460*/  STL [R1+0x18e4], R105 ;  /* 0x0018e46901007387 */ /* 0x0005e80000100800 */
[----:B-1----:R-:W3:Y:S01]  /*72470*/  LDL.LU R102, [R1+0x1910] ;  /* 0x0019100001667983 */ /* 0x002ee20000300800 */
[----:B------:R-:W-:-:S03]  /*72480*/  MOV R111, R105 ;  /* 0x00000069006f7202 */ /* 0x000fc60000000f00 */
[----:B--2---:R-:W2:Y:S04]  /*72490*/  LDL.LU R105, [R1+0x190c] ;  /* 0x00190c0001697983 */ /* 0x004ea80000300800 */
[----:B------:R-:W-:Y:S01]  /*724a0*/  LDGSTS.E [R3+0x18004], desc[UR60][R110.64], P0 ;  /* 0x180040006e037fae */ /* 0x000fe2000812187c */
[----:B----4-:R-:W-:-:S05]  /*724b0*/  IADD3 R108, P2, R108, R4, RZ ;  /* 0x000000046c6c7210 */ /* 0x010fca0007f5e0ff */
[--C-:B------:R-:W-:Y:S01]  /*724c0*/  IMAD.X R109, R109, 0x1, R0.reuse, P2 ;  /* 0x000000016d6d7824 */ /* 0x100fe200010e0600 */
[-C--:B------:R-:W-:Y:S01]  /*724d0*/  IADD3 R9, P3, R9, R4.reuse, RZ ;  /* 0x0000000409097210 */ /* 0x080fe20007f7e0ff */
[----:B------:R1:W-:Y:S04]  /*724e0*/  STL [R1+0x18f0], R108 ;  /* 0x0018f06c01007387 */ /* 0x0003e80000100800 */
[----:B------:R-:W-:Y:S01]  /*724f0*/  IMAD.X R107, R107, 0x1, R0, P3 ;  /* 0x000000016b6b7824 */ /* 0x000fe200018e0600 */
[----:B------:R4:W-:Y:S04]  /*72500*/  STL [R1+0x18ec], R109 ;  /* 0x0018ec6d01007387 */ /* 0x0009e80000100800 */
[----:B------:R1:W-:Y:S04]  /*72510*/  LDGSTS.E [R3+0x1c004], desc[UR60][R108.64], P0 ;  /* 0x1c0040006c037fae */ /* 0x0003e8000812187c */
[----:B------:R4:W-:Y:S04]  /*72520*/  STL [R1+0x18f8], R9 ;  /* 0x0018f80901007387 */ /* 0x0009e80000100800 */
[----:B------:R4:W-:Y:S01]  /*72530*/  STL [R1+0x18f4], R107 ;  /* 0x0018f46b01007387 */ /* 0x0009e20000100800 */
[----:B------:R-:W-:-:S03]  /*72540*/  IADD3 R104, P0, R104, R4, RZ ;  /* 0x0000000468687210 */ /* 0x000fc60007f1e0ff */
[----:B------:R-:W2:Y:S01]  /*72550*/  LDL.LU R112, [R1+0x1918] ;  /* 0x0019180001707983 */ /* 0x000ea20000300800 */
[----:B------:R-:W-:-:S03]  /*72560*/  IADD3 R11, P2, R11, R4, RZ ;  /* 0x000000040b0b7210 */ /* 0x000fc60007f5e0ff */
[----:B------:R-:W2:Y:S01]  /*72570*/  LDL.LU R110, [R1+0x1920] ;  /* 0x00192000016e7983 */ /* 0x000ea20000300800 */
[----:B-1----:R-:W-:-:S03]  /*72580*/  MOV R108, R9 ;  /* 0x00000009006c7202 */ /* 0x002fc60000000f00 */
[----:B------:R-:W2:Y:S01]  /*72590*/  LDL.LU R113, [R1+0x1914] ;  /* 0x0019140001717983 */ /* 0x000ea20000300800 */
[----:B----4-:R-:W-:-:S03]  /*725a0*/  IMAD.MOV.U32 R109, RZ, RZ, R107 ;  /* 0x000000ffff6d7224 */ /* 0x010fc600078e006b */
[----:B------:R-:W4:Y:S04]  /*725b0*/  LDL.LU R111, [R1+0x191c] ;  /* 0x00191c00016f7983 */ /* 0x000f280000300800 */
[----:B------:R-:W4:Y:S04]  /*725c0*/  LDL.LU R9, [R1+0x1928] ;  /* 0x0019280001097983 */ /* 0x000f280000300800 */
[----:B------:R-:W-:Y:S01]  /*725d0*/  STL [R1+0x1900], R104 ;  /* 0x0019006801007387 */ /* 0x000fe20000100800 */
[----:B------:R-:W-:-:S04]  /*725e0*/  IMAD.X R106, R106, 0x1, R0, P0 ;  /* 0x000000016a6a7824 */ /* 0x000fc800000e0600 */
[----:B------:R-:W-:Y:S01]  /*725f0*/  IMAD.MOV.U32 R107, RZ, RZ, R106 ;  /* 0x000000ffff6b7224 */ /* 0x000fe200078e006a */
[----:B------:R1:W-:Y:S01]  /*72600*/  STL [R1+0x18fc], R106 ;  /* 0x0018fc6a01007387 */ /* 0x0003e20000100800 */
[----:B------:R-:W-:-:S03]  /*72610*/  IADD3.X R103, R103, R0, RZ, P2, !PT ;  /* 0x0000000067677210 */ /* 0x000fc600017fe4ff */
[----:B------:R1:W-:Y:S04]  /*72620*/  STL [R1+0x1908], R11 ;  /* 0x0019080b01007387 */ /* 0x0003e80000100800 */
[----:B------:R1:W-:Y:S02]  /*72630*/  STL [R1+0x1904], R103 ;  /* 0x0019046701007387 */ /* 0x0003e40000100800 */
[----:B-1----:R-:W-:Y:S02]  /*72640*/  IMAD.MOV.U32 R106, RZ, RZ, R104 ;  /* 0x000000ffff6a7224 */ /* 0x002fe400078e0068 */
[----:B------:R-:W4:Y:S01]  /*72650*/  LDL.LU R104, [R1+0x1924] ;  /* 0x0019240001687983 */ /* 0x000f220000300800 */
[----:B------:R-:W-:-:S04]  /*72660*/  UISETP.GT.AND UP1, UPT, UR6, 0x22, UPT ;  /* 0x000000220600788c */ /* 0x000fc8000bf24270 */
[----:B------:R-:W-:-:S04]  /*72670*/  USEL UR4, URZ, 0x4, !UP1 ;  /* 0x000000043f047887 */ /* 0x000fc8000c800000 */
[----:B------:R-:W-:-:S06]  /*72680*/  USEL UR4, UR4, URZ, !UP0 ;  /* 0x0000003f04047287 */ /* 0x000fcc000c000000 */
[----:B------:R-:W-:Y:S01]  /*72690*/  ISETP.NE.U32.AND P1, PT, RZ, UR4, PT ;  /* 0x00000004ff007c0c */ /* 0x000fe2000bf25070 */
[----:B------:R-:W-:-:S12]  /*726a0*/  UISETP.GT.AND UP1, UPT, UR6, 0x23, UPT ;  /* 0x000000230600788c */ /* 0x000fd8000bf24270 */
[----:B------:R-:W-:Y:S04]  /*726b0*/  LDGSTS.E [R3+0x10008], desc[UR60][R108.64], P1 ;  /* 0x100080006c037fae */ /* 0x000fe8000892187c */
[----:B------:R1:W-:Y:S04]  /*726c0*/  LDGSTS.E [R3+0x14008], desc[UR60][R106.64], P1 ;  /* 0x140080006a037fae */ /* 0x0003e8000892187c */
[----:B------:R-:W4:Y:S01]  /*726d0*/  LDL.LU R109, [R1+0x192c] ;  /* 0x00192c00016d7983 */ /* 0x000f220000300800 */
[----:B-1----:R-:W-:Y:S01]  /*726e0*/  MOV R106, R11 ;  /* 0x0000000b006a7202 */ /* 0x002fe20000000f00 */
[----:B------:R-:W-:-:S02]  /*726f0*/  IMAD.MOV.U32 R107, RZ, RZ, R103 ;  /* 0x000000ffff6b7224 */ /* 0x000fc400078e0067 */
[----:B------:R-:W4:Y:S04]  /*72700*/  LDL.LU R11, [R1+0x1930] ;  /* 0x00193000010b7983 */ /* 0x000f280000300800 */
[----:B------:R-:W4:Y:S04]  /*72710*/  LDL.LU R108, [R1+0x1cb4] ;  /* 0x001cb400016c7983 */ /* 0x000f280000300800 */
[----:B------:R-:W4:Y:S01]  /*72720*/  LDL.LU R103, [R1+0x1cb8] ;  /* 0x001cb80001677983 */ /* 0x000f220000300800 */
[----:B------:R-:W-:-:S03]  /*72730*/  USEL UR4, URZ, 0x4, !UP1 ;  /* 0x000000043f047887 */ /* 0x000fc6000c800000 */
[----:B------:R1:W-:Y:S01]  /*72740*/  LDGSTS.E [R3+0x18008], desc[UR60][R106.64], P1 ;  /* 0x180080006a037fae */ /* 0x0003e2000892187c */
[----:B------:R-:W-:Y:S01]  /*72750*/  USEL UR4, UR4, URZ, !UP0 ;  /* 0x0000003f04047287 */ /* 0x000fe2000c000000 */
[----:B---3--:R-:W-:-:S05]  /*72760*/  IADD3 R102, P0, R102, R4, RZ ;  /* 0x0000000466667210 */ /* 0x008fca0007f1e0ff */
[----:B--2---:R-:W-:Y:S01]  /*72770*/  IMAD.X R105, R105, 0x1, R0, P0 ;  /* 0x0000000169697824 */ /* 0x004fe200000e0600 */
[----:B-1----:R-:W-:-:S03]  /*72780*/  MOV R106, R102 ;  /* 0x00000066006a7202 */ /* 0x002fc60000000f00 */
[----:B------:R-:W-:Y:S01]  /*72790*/  IMAD.MOV.U32 R107, RZ, RZ, R105 ;  /* 0x000000ffff6b7224 */ /* 0x000fe200078e0069 */
[----:B------:R-:W-:Y:S04]  /*727a0*/  STL [R1+0x1910], R102 ;  /* 0x0019106601007387 */ /* 0x000fe80000100800 */
[----:B------:R1:W-:Y:S04]  /*727b0*/  STL [R1+0x190c], R105 ;  /* 0x00190c6901007387 */ /* 0x0003e80000100800 */
[----:B------:R-:W-:Y:S01]  /*727c0*/  LDGSTS.E [R3+0x1c008], desc[UR60][R106.64], P1 ;  /* 0x1c0080006a037fae */ /* 0x000fe2000892187c */
[----:B------:R-:W-:-:S03]  /*727d0*/  ISETP.NE.U32.AND P0, PT, RZ, UR4, PT ;  /* 0x00000004ff007c0c */ /* 0x000fc6000bf05070 */
[----:B------:R-:W2:Y:S04]  /*727e0*/  LDL.LU R107, [R1+0x1cbc] ;  /* 0x001cbc00016b7983 */ /* 0x000ea80000300800 */
[----:B------:R-:W3:Y:S04]  /*727f0*/  LDL.LU R106, [R1+0x1cc0] ;  /* 0x001cc000016a7983 */ /* 0x000ee80000300800 */
[----:B-1----:R-:W2:Y:S04]  /*72800*/  LDL.LU R105, [R1+0x1cc4] ;  /* 0x001cc40001697983 */ /* 0x002ea80000300800 */
[----:B------:R-:W2:Y:S01]  /*72810*/  LDL.LU R102, [R1+0x1cc8] ;  /* 0x001cc80001667983 */ /* 0x000ea20000300800 */
[----:B------:R-:W-:-:S02]  /*72820*/  IADD3 R112, P1, R112, R4, RZ ;  /* 0x0000000470707210 */ /* 0x000fc40007f3e0ff */
[----:B------:R-:W-:-:S03]  /*72830*/  IADD3 R110, P2, R110, R4, RZ ;  /* 0x000000046e6e7210 */ /* 0x000fc60007f5e0ff */
[----:B------:R-:W-:Y:S01]  /*72840*/  IMAD.X R113, R113, 0x1, R0, P1 ;  /* 0x0000000171717824 */ /* 0x000fe200008e0600 */
[----:B------:R-:W-:Y:S01]  /*72850*/  STL [R1+0x1918], R112 ;  /* 0x0019187001007387 */ /* 0x000fe20000100800 */
[----:B----4-:R-:W-:Y:S02]  /*72860*/  IADD3.X R111, R111, R0, RZ, P2, !PT ;  /* 0x000000006f6f7210 */ /* 0x010fe400017fe4ff */
[----:B------:R-:W-:Y:S01]  /*72870*/  IADD3 R9, P1, R9, R4, RZ ;  /* 0x0000000409097210 */ /* 0x000fe20007f3e0ff */
[----:B------:R-:W-:Y:S04]  /*72880*/  STL [R1+0x1914], R113 ;  /* 0x0019147101007387 */ /* 0x000fe80000100800 */
[----:B------:R1:W-:Y:S04]  /*72890*/  STL [R1+0x1920], R110 ;  /* 0x0019206e01007387 */ /* 0x0003e80000100800 */
[----:B------:R-:W-:Y:S04]  /*728a0*/  LDGSTS.E [R3+0x1000c], desc[UR60][R112.64], P0 ;  /* 0x1000c00070037fae */ /* 0x000fe8000812187c */
[----:B------:R-:W-:Y:S04]  /*728b0*/  STL [R1+0x191c], R111 ;  /* 0x00191c6f01007387 */ /* 0x000fe80000100800 */
[----:B------:R1:W-:Y:S04]  /*728c0*/  LDGSTS.E [R3+0x1400c], desc[UR60][R110.64], P0 ;  /* 0x1400c0006e037fae */ /* 0x0003e8000812187c */
[----:B------:R4:W-:Y:S01]  /*728d0*/  STL [R1+0x1928], R9 ;  /* 0x0019280901007387 */ /* 0x0009e20000100800 */
[----:B-1----:R-:W-:-:S02]  /*728e0*/  IMAD.MOV.U32 R110, RZ, RZ, R9 ;  /* 0x000000ffff6e7224 */ /* 0x002fc400078e0009 */
[----:B------:R-:W-:-:S05]  /*728f0*/  IMAD.X R104, R104, 0x1, R0, P1 ;  /* 0x0000000168687824 */ /* 0x000fca00008e0600 */
[----:B------:R1:W-:Y:S04]  /*72900*/  STL [R1+0x1924], R104 ;  /* 0x0019246801007387 */ /* 0x0003e80000100800 */
[----:B----4-:R-:W4:Y:S01]  /*72910*/  LDL.LU R9, [R1+0x1cd0] ;  /* 0x001cd00001097983 */ /* 0x010f220000300800 */
[----:B------:R-:W-:-:S03]  /*72920*/  MOV R111, R104 ;  /* 0x00000068006f7202 */ /* 0x000fc60000000f00 */
[----:B-1----:R-:W4:Y:S01]  /*72930*/  LDL.LU R104, [R1+0x1ccc] ;  /* 0x001ccc0001687983 */ /* 0x002f220000300800 */
[----:B------:R-:W-:-:S03]  /*72940*/  UISETP.GT.AND UP1, UPT, UR6, 0x40, UPT ;  /* 0x000000400600788c */ /* 0x000fc6000bf24270 */
[----:B------:R1:W-:Y:S01]  /*72950*/  LDGSTS.E [R3+0x1800c], desc[UR60][R110.64], P0 ;  /* 0x1800c0006e037fae */ /* 0x0003e2000812187c */
[----:B------:R-:W-:-:S04]  /*72960*/  USEL UR4, URZ, 0x4, !UP1 ;  /* 0x000000043f047887 */ /* 0x000fc8000c800000 */
[----:B------:R-:W-:-:S06]  /*72970*/  USEL UR4, UR4, URZ, !UP0 ;  /* 0x0000003f04047287 */ /* 0x000fcc000c000000 */
[----:B------:R-:W-:Y:S02]  /*72980*/  ISETP.NE.U32.AND P1, PT, RZ, UR4, PT ;  /* 0x00000004ff007c0c */ /* 0x000fe4000bf25070 */
[----:B------:R-:W-:-:S05]  /*72990*/  IADD3 R11, P2, R11, R4, RZ ;  /* 0x000000040b0b7210 */ /* 0x000fca0007f5e0ff */
[----:B------:R-:W-:Y:S01]  /*729a0*/  IMAD.X R109, R109, 0x1, R0, P2 ;  /* 0x000000016d6d7824 */ /* 0x000fe200010e0600 */
[----:B------:R-:W-:Y:S01]  /*729b0*/  IADD3 R103, P3, R103, R4, RZ ;  /* 0x0000000467677210 */ /* 0x000fe20007f7e0ff */
[----:B------:R-:W-:Y:S01]  /*729c0*/  STL [R1+0x1930], R11 ;  /* 0x0019300b01007387 */ /* 0x000fe20000100800 */
[----:B-1----:R-:W-:-:S03]  /*729d0*/  MOV R110, R11 ;  /* 0x0000000b006e7202 */ /* 0x002fc60000000f00 */
[----:B------:R-:W-:Y:S01]  /*729e0*/  IMAD.X R108, R108, 0x1, R0, P3 ;  /* 0x000000016c6c7824 */ /* 0x000fe200018e0600 */
[----:B------:R1:W-:Y:S01]  /*729f0*/  STL [R1+0x192c], R109 ;  /* 0x00192c6d01007387 */ /* 0x0003e20000100800 */
[----:B------:R-:W-:-:S03]  /*72a00*/  IMAD.MOV.U32 R111, RZ, RZ, R109 ;  /* 0x000000ffff6f7224 */ /* 0x000fc600078e006d */
[----:B------:R-:W-:Y:S04]  /*72a10*/  STL [R1+0x1cb8], R103 ;  /* 0x001cb86701007387 */ /* 0x000fe80000100800 */
[----:B------:R1:W-:Y:S04]  /*72a20*/  STL [R1+0x1cb4], R108 ;  /* 0x001cb46c01007387 */ /* 0x0003e80000100800 */
[----:B------:R-:W4:Y:S01]  /*72a30*/  LDL.LU R112, [R1+0x1cd8] ;  /* 0x001cd80001707983 */ /* 0x000f220000300800 */
[----:B-1----:R-:W-:-:S03]  /*72a40*/  IMAD.MOV.U32 R109, RZ, RZ, R108 ;  /* 0x000000ffff6d7224 */ /* 0x002fc600078e006c */
[----:B------:R-:W-:Y:S04]  /*72a50*/  LDGSTS.E [R3+0x1c00c], desc[UR60][R110.64], P0 ;  /* 0x1c00c0006e037fae */ /* 0x000fe8000812187c */
[----:B------:R-:W4:Y:S01]  /*72a60*/  LDL.LU R11, [R1+0x1ce0] ;  /* 0x001ce000010b7983 */ /* 0x000f220000300800 */
[----:B------:R-:W-:-:S03]  /*72a70*/  MOV R108, R103 ;  /* 0x00000067006c7202 */ /* 0x000fc60000000f00 */
[----:B------:R-:W4:Y:S04]  /*72a80*/  LDL.LU R113, [R1+0x1cd4] ;  /* 0x001cd40001717983 */ /* 0x000f280000300800 */
[----:B------:R-:W4:Y:S04]  /*72a90*/  LDL.LU R103, [R1+0x1cdc] ;  /* 0x001cdc0001677983 */ /* 0x000f280000300800 */
[----:B------:R-:W-:Y:S01]  /*72aa0*/  LDGSTS.E [R3+0x20000], desc[UR60][R108.64], P1 ;  /* 0x200000006c037fae */ /* 0x000fe2000892187c */
[----:B---3--:R-:W-:-:S05]  /*72ab0*/  IADD3 R106, P0, R106, R4, RZ ;  /* 0x000000046a6a7210 */ /* 0x008fca0007f1e0ff */
[--C-:B--2---:R-:W-:Y:S01]  /*72ac0*/  IMAD.X R107, R107, 0x1, R0.reuse, P0 ;  /* 0x000000016b6b7824 */ /* 0x104fe200000e0600 */
[----:B------:R-:W-:Y:S01]  /*72ad0*/  IADD3 R102, P2, R102, R4, RZ ;  /* 0x0000000466667210 */ /* 0x000fe20007f5e0ff */
[----:B------:R1:W-:Y:S04]  /*72ae0*/  STL [R1+0x1cc0], R106 ;  /* 0x001cc06a01007387 */ /* 0x0003e80000100800 */
[----:B------:R-:W-:Y:S01]  /*72af0*/  IMAD.X R105, R105, 0x1, R0, P2 ;  /* 0x0000000169697824 */ /* 0x000fe200010e0600 */
[----:B------:R-:W-:Y:S04]  /*72b00*/  STL [R1+0x1cbc], R107 ;  /* 0x001cbc6b01007387 */ /* 0x000fe80000100800 */
[----:B------:R2:W-:Y:S04]  /*72b10*/  STL [R1+0x1cc8], R102 ;  /* 0x001cc86601007387 */ /* 0x0005e80000100800 */
[----:B------:R3:W-:Y:S04]  /*72b20*/  STL [R1+0x1cc4], R105 ;  /* 0x001cc46901007387 */ /* 0x0007e80000100800 */
[----:B------:R-:W3:Y:S04]  /*72b30*/  LDL.LU R110, [R1+0x1ce8] ;  /* 0x001ce800016e7983 */ /* 0x000ee80000300800 */
[----:B------:R1:W-:Y:S04]  /*72b40*/  LDGSTS.E [R3+0x24000], desc[UR60][R106.64], P1 ;  /* 0x240000006a037fae */ /* 0x0003e8000892187c */
[----:B------:R-:W3:Y:S04]  /*72b50*/  LDL.LU R111, [R1+0x1ce4] ;  /* 0x001ce400016f7983 */ /* 0x000ee80000300800 */
[----:B------:R-:W3:Y:S01]  /*72b60*/  LDL.LU R108, [R1+0x1cec] ;  /* 0x001cec00016c7983 */ /* 0x000ee20000300800 */
[----:B-1----:R-:W-:-:S03]  /*72b70*/  MOV R106, R102 ;  /* 0x00000066006a7202 */ /* 0x002fc60000000f00 */
[----:B--2---:R-:W2:Y:S01]  /*72b80*/  LDL.LU R102, [R1+0x1cf0] ;  /* 0x001cf00001667983 */ /* 0x004ea20000300800 */
[----:B------:R-:W-:-:S03]  /*72b90*/  IMAD.MOV.U32 R107, RZ, RZ, R105 ;  /* 0x000000ffff6b7224 */ /* 0x000fc600078e0069 */
[----:B------:R-:W2:Y:S04]  /*72ba0*/  LDL.LU R109, [R1+0x1cf4] ;  /* 0x001cf400016d7983 */ /* 0x000ea80000300800 */
[----:B------:R-:W-:Y:S04]  /*72bb0*/  LDGSTS.E [R3+0x28000], desc[UR60][R106.64], P1 ;  /* 0x280000006a037fae */ /* 0x000fe8000892187c */
[----:B------:R-:W2:Y:S01]  /*72bc0*/  LDL.LU R107, [R1+0x1cf8] ;  /* 0x001cf800016b7983 */ /* 0x000ea20000300800 */
[----:B----4-:R-:W-:-:S05]  /*72bd0*/  IADD3 R9, P0, R9, R4, RZ ;  /* 0x0000000409097210 */ /* 0x010fca0007f1e0ff */
[----:B------:R-:W-:Y:S01]  /*72be0*/  IMAD.X R104, R104, 0x1, R0, P0 ;  /* 0x0000000168687824 */ /* 0x000fe200000e0600 */
[----:B------:R-:W-:Y:S04]  /*72bf0*/  STL [R1+0x1cd0], R9 ;  /* 0x001cd00901007387 */ /* 0x000fe80000100800 */
[----:B------:R1:W-:Y:S01]  /*72c00*/  STL [R1+0x1ccc], R104 ;  /* 0x001ccc6801007387 */ /* 0x0003e20000100800 */
[----:B---3--:R-:W-:-:S03]  /*72c10*/  MOV R105, R104 ;  /* 0x0000006800697202 */ /* 0x008fc60000000f00 */
[----:B------:R-:W3:Y:S01]  /*72c20*/  LDL.LU R106, [R1+0x1cfc] ;  /* 0x001cfc00016a7983 */ /* 0x000ee20000300800 */
[----:B-1----:R-:W-:-:S03]  /*72c30*/  IMAD.MOV.U32 R104, RZ, RZ, R9 ;  /* 0x000000ffff687224 */ /* 0x002fc600078e0009 */
[----:B------:R-:W4:Y:S04]  /*72c40*/  LDL.LU R9, [R1+0x1d00] ;  /* 0x001d000001097983 */ /* 0x000f280000300800 */
[----:B------:R-:W-:Y:S04]  /*72c50*/  LDGSTS.E [R3+0x2c000], desc[UR60][R104.64], P1 ;  /* 0x2c00000068037fae */ /* 0x000fe8000892187c */
[----:B------:R-:W3:Y:S04]  /*72c60*/  LDL.LU R105, [R1+0x1d04] ;  /* 0x001d040001697983 */ /* 0x000ee80000300800 */
[----:B------:R-:W3:Y:S01]  /*72c70*/  LDL.LU R104, [R1+0x1d08] ;  /* 0x001d080001687983 */ /* 0x000ee20000300800 */
[----:B------:R-:W-:-:S04]  /*72c80*/  UISETP.GT.AND UP1, UPT, UR6, 0x41, UPT ;  /* 0x000000410600788c */ /* 0x000fc8000bf24270 */
[----:B------:R-:W-:-:S04]  /*72c90*/  USEL UR4, URZ, 0x4, !UP1 ;  /* 0x000000043f047887 */ /* 0x000fc8000c800000 */
[----:B------:R-:W-:-:S06]  /*72ca0*/  USEL UR4, UR4, URZ, !UP0 ;  /* 0x0000003f04047287 */ /* 0x000fcc000c000000 */
[----:B------:R-:W-:Y:S02]  /*72cb0*/  ISETP.NE.U32.AND P0, PT, RZ, UR4, PT ;  /* 0x00000004ff007c0c */ /* 0x000fe4000bf05070 */
[-C--:B------:R-:W-:Y:S02]  /*72cc0*/  IADD3 R112, P1, R112, R4.reuse, RZ ;  /* 0x0000000470707210 */ /* 0x080fe40007f3e0ff */
[----:B------:R-:W-:-:S03]  /*72cd0*/  IADD3 R11, P2, R11, R4, RZ ;  /* 0x000000040b0b7210 */ /* 0x000fc60007f5e0ff */
[----:B------:R-:W-:Y:S01]  /*72ce0*/  IMAD.X R113, R113, 0x1, R0, P1 ;  /* 0x0000000171717824 */ /* 0x000fe200008e0600 */
[----:B------:R-:W-:Y:S01]  /*72cf0*/  STL [R1+0x1cd8], R112 ;  /* 0x001cd87001007387 */ /* 0x000fe20000100800 */
[----:B------:R-:W-:-:S03]  /*72d00*/  IADD3.X R103, R103, R0, RZ, P2, !PT ;  /* 0x0000000067677210 */ /* 0x000fc600017fe4ff */
[----:B------:R1:W-:Y:S04]  /*72d10*/  STL [R1+0x1cd4], R113 ;  /* 0x001cd47101007387 */ /* 0x0003e80000100800 */
[----:B------:R-:W-:Y:S04]  /*72d20*/  STL [R1+0x1ce0], R11 ;  /* 0x001ce00b01007387 */ /* 0x000fe80000100800 */
[----:B------:R1:W-:Y:S04]  /*72d30*/  LDGSTS.E [R3+0x20004], desc[UR60][R112.64], P0 ;  /* 0x2000400070037fae */ /* 0x0003e8000812187c */
[----:B------:R1:W-:Y:S01]  /*72d40*/  STL [R1+0x1cdc], R103 ;  /* 0x001cdc6701007387 */ /* 0x0003e20000100800 */
[----:B------:R-:W-:Y:S01]  /*72d50*/  UISETP.GT.AND UP1, UPT, UR6, 0x42, UPT ;  /* 0x000000420600788c */ /* 0x000fe2000bf24270 */
[----:B-1----:R-:W-:-:S02]  /*72d60*/  IMAD.MOV.U32 R113, RZ, RZ, R103 ;  /* 0x000000ffff717224 */ /* 0x002fc400078e0067 */
[----:B------:R-:W-:Y:S01]  /*72d70*/  IMAD.MOV.U32 R112, RZ, RZ, R11 ;  /* 0x000000ffff707224 */ /* 0x000fe200078e000b */
[----:B------:R-:W3:Y:S04]  /*72d80*/  LDL.LU R103, [R1+0x1d0c] ;  /* 0x001d0c0001677983 */ /* 0x000ee80000300800 */
[----:B------:R-:W3:Y:S01]  /*72d90*/  LDL.LU R11, [R1+0x1d10] ;  /* 0x001d1000010b7983 */ /* 0x000ee20000300800 */
[----:B------:R-:W-:-:S03]  /*72da0*/  USEL UR4, URZ, 0x4, !UP1 ;  /* 0x000000043f047887 */ /* 0x000fc6000c800000 */
[----:B------:R-:W-:Y:S01]  /*72db0*/  LDGSTS.E [R3+0x24004], desc[UR60][R112.64], P0 ;  /* 0x2400400070037fae */ /* 0x000fe2000812187c */
[----:B------:R-:W-:Y:S01]  /*72dc0*/  USEL UR4, UR4, URZ, !UP0 ;  /* 0x0000003f04047287 */ /* 0x000fe2000c000000 */
[----:B------:R-:W-:-:S04]  /*72dd0*/  IADD3 R110, P1, R110, R4, RZ ;  /* 0x000000046e6e7210 */ /* 0x000fc80007f3e0ff */
[----:B------:R-:W-:Y:S01]  /*72de0*/  IADD3.X R111, R111, R0, RZ, P1, !PT ;  /* 0x000000006f6f7210 */ /* 0x000fe20000ffe4ff */
[----:B------:R1:W-:Y:S01]  /*72df0*/  STL [R1+0x1ce8], R110 ;  /* 0x001ce86e01007387 */ /* 0x0003e20000100800 */
[----:B--2---:R-:W-:-:S03]  /*72e00*/  IADD3 R102, P2, R102, R4, RZ ;  /* 0x0000000466667210 */ /* 0x004fc60007f5e0ff */
[----:B------:R2:W-:Y:S02]  /*72e10*/  STL [R1+0x1ce4], R111 ;  /* 0x001ce46f01007387 */ /* 0x0005e40000100800 */
[----:B------:R-:W-:Y:S02]  /*72e20*/  IMAD.X R108, R108, 0x1, R0, P2 ;  /* 0x000000016c6c7824 */ /* 0x000fe400010e0600 */
[----:B------:R1:W-:Y:S01]  /*72e30*/  LDGSTS.E [R3+0x28004], desc[UR60][R110.64], P0 ;  /* 0x280040006e037fae */ /* 0x0003e2000812187c */
[----:B------:R-:W-:-:S03]  /*72e40*/  ISETP.NE.U32.AND P1, PT, RZ, UR4, PT ;  /* 0x00000004ff007c0c */ /* 0x000fc6000bf25070 */
[----:B------:R-:W-:Y:S01]  /*72e50*/  STL [R1+0x1cf0], R102 ;  /* 0x001cf06601007387 */ /* 0x000fe20000100800 */
[----:B-1----:R-:W-:Y:S01]  /*72e60*/  MOV R110, R102 ;  /* 0x00000066006e7202 */ /* 0x002fe20000000f00 */
[----:B--2---:R-:W-:Y:S01]  /*72e70*/  IMAD.MOV.U32 R111, RZ, RZ, R108 ;  /* 0x000000ffff6f7224 */ /* 0x004fe200078e006c */
[----:B------:R-:W-:Y:S01]  /*72e80*/  IADD3 R107, P3, R107, R4, RZ ;  /* 0x000000046b6b7210 */ /* 0x000fe20007f7e0ff */
[----:B------:R1:W-:Y:S04]  /*72e90*/  STL [R1+0x1cec], R108 ;  /* 0x001cec6c01007387 */ /* 0x0003e80000100800 */
[----:B------:R-:W-:Y:S01]  /*72ea0*/  IMAD.X R109, R109, 0x1, R0, P3 ;  /* 0x000000016d6d7824 */ /* 0x000fe200018e0600 */
[----:B------:R2:W-:Y:S04]  /*72eb0*/  LDGSTS.E [R3+0x2c004], desc[UR60][R110.64], P0 ;  /* 0x2c0040006e037fae */ /* 0x0005e8000812187c */
[----:B------:R-:W-:Y:S04]  /*72ec0*/  STL [R1+0x1cf8], R107 ;  /* 0x001cf86b01007387 */ /* 0x000fe80000100800 */
[----:B------:R2:W-:Y:S04]  /*72ed0*/  STL [R1+0x1cf4], R109 ;  /* 0x001cf46d01007387 */ /* 0x0005e80000100800 */
[----:B-1----:R-:W3:Y:S01]  /*72ee0*/  LDL.LU R108, [R1+0x1d18] ;  /* 0x001d1800016c7983 */ /* 0x002ee20000300800 */
[----:B--2---:R-:W-:Y:S01]  /*72ef0*/  IMAD.MOV.U32 R110, RZ, RZ, R107 ;  /* 0x000000ffff6e7224 */ /* 0x004fe200078e006b */
[----:B------:R-:W-:-:S02]  /*72f00*/  MOV R111, R109 ;  /* 0x0000006d006f7202 */ /* 0x000fc40000000f00 */
[----:B------:R-:W2:Y:S04]  /*72f10*/  LDL.LU R102, [R1+0x1d20] ;  /* 0x001d200001667983 */ /* 0x000ea80000300800 */
[----:B------:R-:W2:Y:S04]  /*72f20*/  LDL.LU R109, [R1+0x1d14] ;  /* 0x001d1400016d7983 */ /* 0x000ea80000300800 */
[----:B------:R-:W2:Y:S04]  /*72f30*/  LDL.LU R107, [R1+0x1d1c] ;  /* 0x001d1c00016b7983 */ /* 0x000ea80000300800 */
[----:B------:R1:W-:Y:S01]  /*72f40*/  LDGSTS.E [R3+0x20008], desc[UR60][R110.64], P1 ;  /* 0x200080006e037fae */ /* 0x0003e2000892187c */
[----:B----4-:R-:W-:-:S05]  /*72f50*/  IADD3 R9, P0, R9, R4, RZ ;  /* 0x0000000409097210 */ /* 0x010fca0007f1e0ff */
[----:B---3--:R-:W-:Y:S01]  /*72f60*/  IMAD.X R106, R106, 0x1, R0, P0 ;  /* 0x000000016a6a7824 */ /* 0x008fe200000e0600 */
[----:B------:R3:W-:Y:S01]  /*72f70*/  STL [R1+0x1d00], R9 ;  /* 0x001d000901007387 */ /* 0x0007e20000100800 */
[----:B-1----:R-:W-:-:S03]  /*72f80*/  MOV R110, R9 ;  /* 0x00000009006e7202 */ /* 0x002fc60000000f00 */
[----:B------:R1:W-:Y:S01]  /*72f90*/  STL [R1+0x1cfc], R106 ;  /* 0x001cfc6a01007387 */ /* 0x0003e20000100800 */
[----:B------:R-:W-:-:S05]  /*72fa0*/  IADD3 R104, P2, R104, R4, RZ ;  /* 0x0000000468687210 */ /* 0x000fca0007f5e0ff */
[----:B------:R-:W-:Y:S01]  /*72fb0*/  IMAD.X R105, R105, 0x1, R0, P2 ;  /* 0x0000000169697824 */ /* 0x000fe200010e0600 */
[----:B------:R4:W-:Y:S01]  /*72fc0*/  STL [R1+0x1d08], R104 ;  /* 0x001d086801007387 */ /* 0x0009e20000100800 */
[----:B------:R-:W-:-:S03]  /*72fd0*/  IMAD.MOV.U32 R111, RZ, RZ, R106 ;  /* 0x000000ffff6f7224 */ /* 0x000fc600078e006a */
[----:B---3--:R-:W3:Y:S04]  /*72fe0*/  LDL.LU R9, [R1+0x1d28] ;  /* 0x001d280001097983 */ /* 0x008ee80000300800 */
[----:B------:R4:W-:Y:S04]  /*72ff0*/  STL [R1+0x1d04], R105 ;  /* 0x001d046901007387 */ /* 0x0009e80000100800 */
[----:B-1----:R-:W3:Y:S01]  /*73000*/  LDL.LU R106, [R1+0x1d24] ;  /* 0x001d2400016a7983 */ /* 0x002ee20000300800 */
[----:B------:R-:W-:-:S03]  /*73010*/  UISETP.GT.AND UP1, UPT, UR6, 0x43, UPT ;  /* 0x000000430600788c */ /* 0x000fc6000bf24270 */
[----:B------:R-:W-:Y:S01]  /*73020*/  LDGSTS.E [R3+0x24008], desc[UR60][R110.64], P1 ;  /* 0x240080006e037fae */ /* 0x000fe2000892187c */
[----:B------:R-:W-:-:S03]  /*73030*/  USEL UR4, URZ, 0x4, !UP1 ;  /* 0x000000043f047887 */ /* 0x000fc6000c800000 */
[----:B------:R4:W-:Y:S01]  /*73040*/  LDGSTS.E [R3+0x28008], desc[UR60][R104.64], P1 ;  /* 0x2800800068037fae */ /* 0x0009e2000892187c */
[----:B------:R-:W-:Y:S01]  /*73050*/  USEL UR4, UR4, URZ, !UP0 ;  /* 0x0000003f04047287 */ /* 0x000fe2000c000000 */
[----:B------:R-:W-:-:S05]  /*73060*/  IADD3 R11, P0, R11, R4, RZ ;  /* 0x000000040b0b7210 */ /* 0x000fca0007f1e0ff */
[----:B------:R-:W-:Y:S01]  /*73070*/  IMAD.X R103, R103, 0x1, R0, P0 ;  /* 0x0000000167677824 */ /* 0x000fe200000e0600 */
[----:B------:R-:W-:Y:S04]  /*73080*/  STL [R1+0x1d10], R11 ;  /* 0x001d100b01007387 */ /* 0x000fe80000100800 */
[----:B------:R1:W-:Y:S01]  /*73090*/  STL [R1+0x1d0c], R103 ;  /* 0x001d0c6701007387 */ /* 0x0003e20000100800 */
[----:B----4-:R-:W-:-:S03]  /*730a0*/  MOV R104, R11 ;  /* 0x0000000b00687202 */ /* 0x010fc60000000f00 */
[----:B------:R-:W4:Y:S01]  /*730b0*/  LDL.LU R112, [R1+0x1d30] ;  /* 0x001d300001707983 */ /* 0x000f220000300800 */
[----:B------:R-:W-:-:S03]  /*730c0*/  IMAD.MOV.U32 R105, RZ, RZ, R103 ;  /* 0x000000ffff697224 */ /* 0x000fc600078e0067 */
[----:B------:R-:W4:Y:S04]  /*730d0*/  LDL.LU R110, [R1+0x20b8] ;  /* 0x0020b800016e7983 */ /* 0x000f280000300800 */
[----:B------:R-:W4:Y:S01]  /*730e0*/  LDL.LU R113, [R1+0x1d2c] ;  /* 0x001d2c0001717983 */ /* 0x000f220000300800 */
[----:B------:R-:W-:-:S03]  /*730f0*/  ISETP.NE.U32.AND P0, PT, RZ, UR4, PT ;  /* 0x00000004ff007c0c */ /* 0x000fc6000bf05070 */
[----:B------:R-:W-:Y:S04]  /*73100*/  LDGSTS.E [R3+0x2c008], desc[UR60][R104.64], P1 ;  /* 0x2c00800068037fae */ /* 0x000fe8000892187c */
[----:B------:R-:W4:Y:S04]  /*73110*/  LDL.LU R111, [R1+0x20b4] ;  /* 0x0020b400016f7983 */ /* 0x000f280000300800 */
[----:B------:R-:W4:Y:S04]  /*73120*/  LDL.LU R105, [R1+0x20bc] ;  /* 0x0020bc0001697983 */ /* 0x000f280000300800 */
[----:B------:R-:W4:Y:S04]  /*73130*/  LDL.LU R104, [R1+0x20c0] ;  /* 0x0020c00001687983 */ /* 0x000f280000300800 */
[----:B-1----:R-:W4:Y:S04]  /*73140*/  LDL.LU R103, [R1+0x20c4] ;  /* 0x0020c40001677983 */ /* 0x002f280000300800 */
[----:B------:R-:W4:Y:S01]  /*73150*/  LDL.LU R11, [R1+0x20c8] ;  /* 0x0020c800010b7983 */ /* 0x000f220000300800 */
[----:B------:R-:W-:-:S02]  /*73160*/  IADD3 R108, P1, R108, R4, RZ ;  /* 0x000000046c6c7210 */ /* 0x000fc40007f3e0ff */
[----:B--2---:R-:W-:-:S03]  /*73170*/  IADD3 R102, P2, R102, R4, RZ ;  /* 0x0000000466667210 */ /* 0x004fc60007f5e0ff */
[----:B------:R-:W-:Y:S01]  /*73180*/  IMAD.X R109, R109, 0x1, R0, P1 ;  /* 0x000000016d6d7824 */ /* 0x000fe200008e0600 */
[----:B------:R1:W-:Y:S01]  /*73190*/  STL [R1+0x1d18], R108 ;  /* 0x001d186c01007387 */ /* 0x0003e20000100800 */
[----:B------:R-:W-:-:S03]  /*731a0*/  IADD3.X R107, R107, R0, RZ, P2, !PT ;  /* 0x000000006b6b7210 */ /* 0x000fc600017fe4ff */
[----:B------:R2:W-:Y:S04]  /*731b0*/  STL [R1+0x1d14], R109 ;  /* 0x001d146d01007387 */ /* 0x0005e80000100800 */
[----:B------:R1:W-:Y:S04]  /*731c0*/  LDGSTS.E [R3+0x2000c], desc[UR60][R108.64], P0 ;  /* 0x2000c0006c037fae */ /* 0x0003e8000812187c */
[----:B------:R2:W-:Y:S04]  /*731d0*/  STL [R1+0x1d20], R102 ;  /* 0x001d206601007387 */ /* 0x0005e80000100800 */
[----:B------:R-:W-:Y:S01]  /*731e0*/  STL [R1+0x1d1c], R107 ;  /* 0x001d1c6b01007387 */ /* 0x000fe20000100800 */
[----:B-1----:R-:W-:-:S02]  /*731f0*/  IMAD.MOV.U32 R108, RZ, RZ, R102 ;  /* 0x000000ffff6c7224 */ /* 0x002fc400078e0066 */
[----:B--2---:R-:W-:Y:S01]  /*73200*/  IMAD.MOV.U32 R109, RZ, RZ, R107 ;  /* 0x000000ffff6d7224 */ /* 0x004fe200078e006b */
[----:B------:R-:W2:Y:S04]  /*73210*/  LDL.LU R102, [R1+0x20d0] ;  /* 0x0020d00001667983 */ /* 0x000ea80000300800 */
[----:B------:R1:W-:Y:S01]  /*73220*/  LDGSTS.E [R3+0x2400c], desc[UR60][R108.64], P0 ;  /* 0x2400c0006c037fae */ /* 0x0003e2000812187c */
[----:B---3--:R-:W-:-:S04]  /*73230*/  IADD3 R9, P1, R9, R4, RZ ;  /* 0x0000000409097210 */ /* 0x008fc80007f3e0ff */
[----:B------:R-:W-:Y:S01]  /*73240*/  IADD3.X R106, R106, R0, RZ, P1, !PT ;  /* 0x000000006a6a7210 */ /* 0x000fe20000ffe4ff */
[----:B------:R-:W-:Y:S04]  /*73250*/  STL [R1+0x1d28], R9 ;  /* 0x001d280901007387 */ /* 0x000fe80000100800 */
[----:B------:R3:W-:Y:S01]  /*73260*/  STL [R1+0x1d24], R106 ;  /* 0x001d246a01007387 */ /* 0x0007e20000100800 */
[----:B-1----:R-:W-:-:S03]  /*73270*/  IMAD.MOV.U32 R109, RZ, RZ, R106 ;  /* 0x000000ffff6d7224 */ /* 0x002fc600078e006a */
[----:B---3--:R-:W3:Y:S01]  /*73280*/  LDL.LU R106, [R1+0x20cc] ;  /* 0x0020cc00016a7983 */ /* 0x008ee20000300800 */
[----:B------:R-:W-:-:S04]  /*73290*/  UISETP.GT.AND UP1, UPT, UR6, 0x60, UPT ;  /* 0x000000600600788c */ /* 0x000fc8000bf24270 */
[----:B------:R-:W-:Y:S01]  /*732a0*/  USEL UR4, URZ, 0x4, !UP1 ;  /* 0x000000043f047887 */ /* 0x000fe2000c800000 */
[----:B------:R-:W-:-:S03]  /*732b0*/  IMAD.MOV.U32 R108, RZ, RZ, R9 ;  /* 0x000000ffff6c7224 */ /* 0x000fc600078e0009 */
[----:B------:R-:W-:Y:S02]  /*732c0*/  USEL UR4, UR4, URZ, !UP0 ;  /* 0x0000003f04047287 */ /* 0x000fe4000c000000 */
[----:B------:R-:W-:Y:S04]  /*732d0*/  LDGSTS.E [R3+0x2800c], desc[UR60][R108.64], P0 ;  /* 0x2800c0006c037fae */ /* 0x000fe8000812187c */
[----:B------:R-:W-:Y:S01]  /*732e0*/  ISETP.NE.U32.AND P1, PT, RZ, UR4, PT ;  /* 0x00000004ff007c0c */ /* 0x000fe2000bf25070 */
[----:B------:R-:W3:Y:S04]  /*732f0*/  LDL.LU R109, [R1+0x20d4] ;  /* 0x0020d400016d7983 */ /* 0x000ee80000300800 */
[----:B------:R-:W3:Y:S04]  /*73300*/  LDL.LU R108, [R1+0x20d8] ;  /* 0x0020d800016c7983 */ /* 0x000ee80000300800 */
[----:B------:R-:W3:Y:S04]  /*73310*/  LDL.LU R107, [R1+0x20dc] ;  /* 0x0020dc00016b7983 */ /* 0x000ee80000300800 */
[----:B------:R-:W3:Y:S01]  /*73320*/  LDL.LU R9, [R1+0x20e0] ;  /* 0x0020e00001097983 */ /* 0x000ee20000300800 */
[----:B----4-:R-:W-:-:S02]  /*73330*/  IADD3 R112, P2, R112, R4, RZ ;  /* 0x0000000470707210 */ /* 0x010fc40007f5e0ff */
[----:B------:R-:W-:Y:S02]  /*73340*/  IADD3 R110, P3, R110, R4, RZ ;  /* 0x000000046e6e7210 */ /* 0x000fe40007f7e0ff */
[----:B------:R-:W-:-:S05]  /*73350*/  IADD3.X R113, R113, R0, RZ, P2, !PT ;  /* 0x0000000071717210 */ /* 0x000fca00017fe4ff */
[----:B------:R-:W-:Y:S01]  /*73360*/  LDGSTS.E [R3+0x2c00c], desc[UR60][R112.64], P0 ;  /* 0x2c00c00070037fae */ /* 0x000fe2000812187c */
[----:B------:R-:W-:-:S03]  /*73370*/  IMAD.X R111, R111, 0x1, R0, P3 ;  /* 0x000000016f6f7824 */ /* 0x000fc600018e0600 */
[----:B------:R-:W-:Y:S04]  /*73380*/  STL [R1+0x1d30], R112 ;  /* 0x001d307001007387 */ /* 0x000fe80000100800 */
[----:B------:R-:W-:Y:S01]  /*73390*/  STL [R1+0x1d2c], R113 ;  /* 0x001d2c7101007387 */ /* 0x000fe20000100800 */
[----:B------:R-:W-:-:S03]  /*733a0*/  IADD3 R104, P0, R104, R4, RZ ;  /* 0x0000000468687210 */ /* 0x000fc60007f1e0ff */
[----:B------:R1:W-:Y:S02]  /*733b0*/  STL [R1+0x20b8], R110 ;  /* 0x0020b86e01007387 */ /* 0x0003e40000100800 */
[----:B------:R-:W-:Y:S02]  /*733c0*/  IMAD.X R105, R105, 0x1, R0, P0 ;  /* 0x0000000169697824 */ /* 0x000fe400000e0600 */
[----:B------:R-:W-:Y:S01]  /*733d0*/  STL [R1+0x20b4], R111 ;  /* 0x0020b46f01007387 */ /* 0x000fe20000100800 */
[----:B------:R-:W-:-:S03]  /*733e0*/  IADD3 R11, P2, R11, R4, RZ ;  /* 0x000000040b0b7210 */ /* 0x000fc60007f5e0ff */
[----:B------:R4:W-:Y:S01]  /*733f0*/  STL [R1+0x20c0], R104 ;  /* 0x0020c06801007387 */ /* 0x0009e20000100800 */
[----:B------:R-:W-:-:S03]  /*73400*/  IADD3.X R103, R103, R0, RZ, P2, !PT ;  /* 0x0000000067677210 */ /* 0x000fc600017fe4ff */
[----:B------:R1:W-:Y:S04]  /*73410*/  LDGSTS.E [R3+0x30000], desc[UR60][R110.64], P1 ;  /* 0x300000006e037fae */ /* 0x0003e8000892187c */
[----:B------:R4:W-:Y:S04]  /*73420*/  STL [R1+0x20bc], R105 ;  /* 0x0020bc6901007387 */ /* 0x0009e80000100800 */
[----:B------:R-:W-:Y:S01]  /*73430*/  STL [R1+0x20c8], R11 ;  /* 0x0020c80b01007387 */ /* 0x000fe20000100800 */
[----:B-1----:R-:W-:-:S03]  /*73440*/  IMAD.MOV.U32 R110, RZ, RZ, R104 ;  /* 0x000000ffff6e7224 */ /* 0x002fc600078e0068 */
[----:B----4-:R-:W4:Y:S01]  /*73450*/  LDL.LU R104, [R1+0x20e8] ;  /* 0x0020e80001687983 */ /* 0x010f220000300800 */
[----:B------:R-:W-:-:S03]  /*73460*/  IMAD.MOV.U32 R111, RZ, RZ, R105 ;  /* 0x000000ffff6f7224 */ /* 0x000fc600078e0069 */
[----:B------:R1:W-:Y:S04]  /*73470*/  STL [R1+0x20c4], R103 ;  /* 0x0020c46701007387 */ /* 0x0003e80000100800 */
[----:B------:R-:W4:Y:S04]  /*73480*/  LDL.LU R105, [R1+0x20e4] ;  /* 0x0020e40001697983 */ /* 0x000f280000300800 */
[----:B------:R1:W-:Y:S02]  /*73490*/  LDGSTS.E [R3+0x34000], desc[UR60][R110.64], P1 ;  /* 0x340000006e037fae */ /* 0x0003e4000892187c */
[----:B-1----:R-:W-:Y:S01]  /*734a0*/  MOV R110, R11 ;  /* 0x0000000b006e7202 */ /* 0x002fe20000000f00 */
[----:B------:R-:W-:-:S02]  /*734b0*/  IMAD.MOV.U32 R111, RZ, RZ, R103 ;  /* 0x000000ffff6f7224 */ /* 0x000fc400078e0067 */
[----:B------:R-:W4:Y:S04]  /*734c0*/  LDL.LU R103, [R1+0x20f0] ;  /* 0x0020f00001677983 */ /* 0x000f280000300800 */
[----:B------:R-:W4:Y:S04]  /*734d0*/  LDL.LU R11, [R1+0x20f8] ;  /* 0x0020f800010b7983 */ /* 0x000f280000300800 */
[----:B------:R1:W-:Y:S01]  /*734e0*/  LDGSTS.E [R3+0x38000], desc[UR60][R110.64], P1 ;  /* 0x380000006e037fae */ /* 0x0003e2000892187c */
[----:B--2---:R-:W-:-:S05]  /*734f0*/  IADD3 R102, P0, R102, R4, RZ ;  /* 0x0000000466667210 */ /* 0x004fca0007f1e0ff */
[----:B------:R-:W-:Y:S01]  /*73500*/  STL [R1+0x20d0], R102 ;  /* 0x0020d06601007387 */ /* 0x000fe20000100800 */
[----:B-1----:R-:W-:Y:S01]  /*73510*/  MOV R110, R102 ;  /* 0x00000066006e7202 */ /* 0x002fe20000000f00 */
[----:B---3--:R-:W-:-:S04]  /*73520*/  IMAD.X R106, R106, 0x1, R0, P0 ;  /* 0x000000016a6a7824 */ /* 0x008fc800000e0600 */
[----:B------:R-:W-:Y:S01]  /*73530*/  IMAD.MOV.U32 R111, RZ, RZ, R106 ;  /* 0x000000ffff6f7224 */ /* 0x000fe200078e006a */
[----:B------:R1:W-:Y:S01]  /*73540*/  STL [R1+0x20cc], R106 ;  /* 0x0020cc6a01007387 */ /* 0x0003e20000100800 */
[----:B------:R-:W-:-:S03]  /*73550*/  UISETP.GT.AND UP1, UPT, UR6, 0x61, UPT ;  /* 0x000000610600788c */ /* 0x000fc6000bf24270 */
[----:B------:R-:W-:Y:S04]  /*73560*/  LDGSTS.E [R3+0x3c000], desc[UR60][R110.64], P1 ;  /* 0x3c0000006e037fae */ /* 0x000fe8000892187c */
[----:B-1----:R-:W2:Y:S04]  /*73570*/  LDL.LU R106, [R1+0x20ec] ;  /* 0x0020ec00016a7983 */ /* 0x002ea80000300800 */
[----:B------:R-:W3:Y:S01]  /*73580*/  LDL.LU R102, [R1+0x20f4] ;  /* 0x0020f40001667983 */ /* 0x000ee20000300800 */
[----:B------:R-:W-:-:S04]  /*73590*/  USEL UR4, URZ, 0x4, !UP1 ;  /* 0x000000043f047887 */ /* 0x000fc8000c800000 */
[----:B------:R-:W-:Y:S01]  /*735a0*/  USEL UR4, UR4, URZ, !UP0 ;  /* 0x0000003f04047287 */ /* 0x000fe2000c000000 */
[----:B------:R-:W-:-:S05]  /*735b0*/  IADD3 R108, P1, R108, R4, RZ ;  /* 0x000000046c6c7210 */ /* 0x000fca0007f3e0ff */
[----:B------:R-:W-:Y:S01]  /*735c0*/  ISETP.NE.U32.AND P0, PT, RZ, UR4, PT ;  /* 0x00000004ff007c0c */ /* 0x000fe2000bf05070 */
[----:B------:R-:W-:Y:S01]  /*735d0*/  IMAD.X R109, R109, 0x1, R0, P1 ;  /* 0x000000016d6d7824 */ /* 0x000fe200008e0600 */
[----:B------:R-:W-:Y:S01]  /*735e0*/  IADD3 R9, P2, R9, R4, RZ ;  /* 0x0000000409097210 */ /* 0x000fe20007f5e0ff */
[----:B------:R1:W-:Y:S03]  /*735f0*/  STL [R1+0x20d8], R108 ;  /* 0x0020d86c01007387 */ /* 0x0003e60000100800 */
[----:B------:R-:W-:Y:S01]  /*73600*/  IADD3.X R107, R107, R0, RZ, P2, !PT ;  /* 0x000000006b6b7210 */ /* 0x000fe200017fe4ff */
[----:B------:R1:W-:Y:S04]  /*73610*/  STL [R1+0x20d4], R109 ;  /* 0x0020d46d01007387 */ /* 0x0003e80000100800 */
[----:B------:R1:W-:Y:S04]  /*73620*/  STL [R1+0x20e0], R9 ;  /* 0x0020e00901007387 */ /* 0x0003e80000100800 */
[----:B------:R-:W-:Y:S04]  /*73630*/  STL [R1+0x20dc], R107 ;  /* 0x0020dc6b01007387 */ /* 0x000fe80000100800 */
[----:B------:R-:W3:Y:S04]  /*73640*/  LDL.LU R112, [R1+0x2100] ;  /* 0x0021000001707983 */ /* 0x000ee80000300800 */
[----:B------:R1:W-:Y:S04]  /*73650*/  LDGSTS.E [R3+0x30004], desc[UR60][R108.64], P0 ;  /* 0x300040006c037fae */ /* 0x0003e8000812187c */
[----:B------:R-:W3:Y:S04]  /*73660*/  LDL.LU R110, [R1+0x2108] ;  /* 0x00210800016e7983 */ /* 0x000ee80000300800 */
[----:B------:R-:W3:Y:S01]  /*73670*/  LDL.LU R113, [R1+0x20fc] ;  /* 0x0020fc0001717983 */ /* 0x000ee20000300800 */
[----:B-1----:R-:W-:-:S03]  /*73680*/  IMAD.MOV.U32 R108, RZ, RZ, R9 ;  /* 0x000000ffff6c7224 */ /* 0x002fc600078e0009 */
[----:B------:R-:W3:Y:S01]  /*73690*/  LDL.LU R111, [R1+0x2104] ;  /* 0x00210400016f7983 */ /* 0x000ee20000300800 */
[----:B------:R-:W-:-:S03]  /*736a0*/  IMAD.MOV.U32 R109, RZ, RZ, R107 ;  /* 0x000000ffff6d7224 */ /* 0x000fc600078e006b */
[----:B------:R-:W3:Y:S04]  /*736b0*/  LDL.LU R9, [R1+0x2110] ;  /* 0x0021100001097983 */ /* 0x000ee80000300800 */
[----:B------:R1:W-:Y:S01]  /*736c0*/  LDGSTS.E [R3+0x34004], desc[UR60][R108.64], P0 ;  /* 0x340040006c037fae */ /* 0x0003e2000812187c */
[----:B----4-:R-:W-:-:S04]  /*736d0*/  IADD3 R104, P1, R104, R4, RZ ;  /* 0x0000000468687210 */ /* 0x010fc80007f3e0ff */
[----:B------:R-:W-:Y:S01]  /*736e0*/  IADD3.X R105, R105, R0, RZ, P1, !PT ;  /* 0x0000000069697210 */ /* 0x000fe20000ffe4ff */
[----:B------:R4:W-:Y:S01]  /*736f0*/  STL [R1+0x20e8], R104 ;  /* 0x0020e86801007387 */ /* 0x0009e20000100800 */
[----:B-1----:R-:W-:-:S03]  /*73700*/  IMAD.MOV.U32 R108, RZ, RZ, R104 ;  /* 0x000000ffff6c7224 */ /* 0x002fc600078e0068 */
[----:B------:R1:W-:Y:S01]  /*73710*/  STL [R1+0x20e4], R105 ;  /* 0x0020e46901007387 */ /* 0x0003e20000100800 */
[----:B------:R-:W-:-:S03]  /*73720*/  IMAD.MOV.U32 R109, RZ, RZ, R105 ;  /* 0x000000ffff6d7224 */ /* 0x000fc600078e0069 */
[----:B----4-:R-:W4:Y:S04]  /*73730*/  LDL.LU R104, [R1+0x210c] ;  /* 0x00210c0001687983 */ /* 0x010f280000300800 */
[----:B------:R1:W-:Y:S01]  /*73740*/  LDGSTS.E [R3+0x38004], desc[UR60][R108.64], P0 ;  /* 0x380040006c037fae */ /* 0x0003e2000812187c */
[----:B------:R-:W-:-:S03]  /*73750*/  IADD3 R103, P2, R103, R4, RZ ;  /* 0x0000000467677210 */ /* 0x000fc60007f5e0ff */
[----:B-1----:R-:W4:Y:S01]  /*73760*/  LDL.LU R105, [R1+0x2118] ;  /* 0x0021180001697983 */ /* 0x002f220000300800 */
[----:B------:R-:W-:-:S03]  /*73770*/  IADD3 R11, P3, R11, R4, RZ ;  /* 0x000000040b0b7210 */ /* 0x000fc60007f7e0ff */
[----:B------:R-:W4:Y:S01]  /*73780*/  LDL.LU R107, [R1+0x2120] ;  /* 0x00212000016b7983 */ /* 0x000f220000300800 */
[----:B------:R-:W-:-:S03]  /*73790*/  IMAD.MOV.U32 R108, RZ, RZ, R103 ;  /* 0x000000ffff6c7224 */ /* 0x000fc600078e0067 */
[----:B------:R1:W-:Y:S01]  /*737a0*/  STL [R1+0x20f0], R103 ;  /* 0x0020f06701007387 */ /* 0x0003e20000100800 */
[----:B--2---:R-:W-:Y:S01]  /*737b0*/  IADD3.X R106, R106, R0, RZ, P2, !PT ;  /* 0x000000006a6a7210 */ /* 0x004fe200017fe4ff */
[----:B---3--:R-:W-:-:S03]  /*737c0*/  IMAD.X R102, R102, 0x1, R0, P3 ;  /* 0x0000000166667824 */ /* 0x008fc600018e0600 */
[----:B------:R-:W-:Y:S01]  /*737d0*/  MOV R109, R106 ;  /* 0x0000006a006d7202 */ /* 0x000fe20000000f00 */
[----:B------:R2:W-:Y:S04]  /*737e0*/  STL [R1+0x20ec], R106 ;  /* 0x0020ec6a01007387 */ /* 0x0005e80000100800 */
[----:B------:R-:W-:Y:S04]  /*737f0*/  STL [R1+0x20f8], R11 ;  /* 0x0020f80b01007387 */ /* 0x000fe80000100800 */
[----:B------:R-:W-:Y:S04]  /*73800*/  LDGSTS.E [R3+0x3c004], desc[UR60][R108.64], P0 ;  /* 0x3c0040006c037fae */ /* 0x000fe8000812187c */
[----:B------:R3:W-:Y:S04]  /*73810*/  STL [R1+0x20f4], R102 ;  /* 0x0020f46601007387 */ /* 0x0007e80000100800 */
[----:B------:R-:W4:Y:S04]  /*73820*/  LDL.LU R108, [R1+0x2114] ;  /* 0x00211400016c7983 */ /* 0x000f280000300800 */
[----:B------:R-:W4:Y:S01]  /*73830*/  LDL.LU R109, [R1+0x211c] ;  /* 0x00211c00016d7983 */ /* 0x000f220000300800 */
[----:B------:R-:W-:Y:S01]  /*73840*/  UISETP.GT.AND UP1, UPT, UR6, 0x62, UPT ;  /* 0x000000620600788c */ /* 0x000fe2000bf24270 */
[----:B-1----:R-:W-:-:S02]  /*73850*/  IMAD.MOV.U32 R103, RZ, RZ, R102 ;  /* 0x000000ffff677224 */ /* 0x002fc400078e0066 */
[----:B--2---:R-:W2:Y:S01]  /*73860*/  LDL.LU R106, [R1+0x2124] ;  /* 0x00212400016a7983 */ /* 0x004ea20000300800 */
[----:B------:R-:W-:-:S04]  /*73870*/  USEL UR4, URZ, 0x4, !UP1 ;  /* 0x000000043f047887 */ /* 0x000fc8000c800000 */
[----:B------:R-:W-:-:S06]  /*73880*/  USEL UR4, UR4, URZ, !UP0 ;  /* 0x0000003f04047287 */ /* 0x000fcc000c000000 */
[----:B------:R-:W-:Y:S01]  /*73890*/  ISETP.NE.U32.AND P1, PT, RZ, UR4, PT ;  /* 0x00000004ff007c0c */ /* 0x000fe2000bf25070 */
[----:B---3--:R-:W-:Y:S01]  /*738a0*/  IMAD.MOV.U32 R102, RZ, RZ, R11 ;  /* 0x000000ffff667224 */ /* 0x008fe200078e000b */
[----:B------:R-:W-:-:S11]  /*738b0*/  IADD3 R112, P0, R112, R4, RZ ;  /* 0x0000000470707210 */ /* 0x000fd60007f1e0ff */
[----:B------:R-:W-:Y:S01]  /*738c0*/  LDGSTS.E [R3+0x30008], desc[UR60][R102.64], P1 ;  /* 0x3000800066037fae */ /* 0x000fe2000892187c */
[----:B------:R-:W-:-:S03]  /*738d0*/  IADD3 R110, P2, R110, R4, RZ ;  /* 0x000000046e6e7210 */ /* 0x000fc60007f5e0ff */
[----:B------:R-:W3:Y:S04]  /*738e0*/  LDL.LU R102, [R1+0x2128] ;  /* 0x0021280001667983 */ /* 0x000ee80000300800 */
[----:B------:R-:W2:Y:S04]  /*738f0*/  LDL.LU R103, [R1+0x212c] ;  /* 0x00212c0001677983 */ /* 0x000ea80000300800 */
[----:B------:R-:W2:Y:S01]  /*73900*/  LDL.LU R11, [R1+0x2130] ;  /* 0x00213000010b7983 */ /* 0x000ea20000300800 */
[----:B------:R-:W-:Y:S02]  /*73910*/  IADD3.X R113, R113, R0, RZ, P0, !PT ;  /* 0x0000000071717210 */ /* 0x000fe400007fe4ff */
[----:B------:R-:W-:Y:S01]  /*73920*/  IADD3 R9, P0, R9, R4, RZ ;  /* 0x0000000409097210 */ /* 0x000fe20007f1e0ff */
[--C-:B------:R-:W-:Y:S01]  /*73930*/  IMAD.X R111, R111, 0x1, R0.reuse, P2 ;  /* 0x000000016f6f7824 */ /* 0x100fe200010e0600 */
[----:B------:R-:W-:Y:S04]  /*73940*/  STL [R1+0x2100], R112 ;  /* 0x0021007001007387 */ /* 0x000fe80000100800 */
[----:B------:R-:W-:Y:S04]  /*73950*/  STL [R1+0x20fc], R113 ;  /* 0x0020fc7101007387 */ /* 0x000fe80000100800 */
[----:B------:R1:W-:Y:S04]  /*73960*/  STL [R1+0x2108], R110 ;  /* 0x0021086e01007387 */ /* 0x0003e80000100800 */
[----:B------:R-:W-:Y:S04]  /*73970*/  LDGSTS.E [R3+0x34008], desc[UR60][R112.64], P1 ;  /* 0x3400800070037fae */ /* 0x000fe8000892187c */
[----:B------:R1:W-:Y:S04]  /*73980*/  STL [R1+0x2104], R111 ;  /* 0x0021046f01007387 */ /* 0x0003e80000100800 */
[----:B------:R1:W-:Y:S01]  /*73990*/  LDGSTS.E [R3+0x38008], desc[UR60][R110.64], P1 ;  /* 0x380080006e037fae */ /* 0x0003e2000892187c */
[----:B----4-:R-:W-:-:S03]  /*739a0*/  IMAD.X R104, R104, 0x1, R0, P0 ;  /* 0x0000000168687824 */ /* 0x010fc600000e0600 */
[----:B------:R-:W-:Y:S01]  /*739b0*/  STL [R1+0x2110], R9 ;  /* 0x0021100901007387 */ /* 0x000fe20000100800 */
[----:B-1----:R-:W-:Y:S01]  /*739c0*/  MOV R110, R9 ;  /* 0x00000009006e7202 */ /* 0x002fe20000000f00 */
[----:B------:R-:W-:Y:S02]  /*739d0*/  IMAD.MOV.U32 R111, RZ, RZ, R104 ;  /* 0x000000ffff6f7224 */ /* 0x000fe400078e0068 */
[----:B------:R1:W-:Y:S04]  /*739e0*/  STL [R1+0x210c], R104 ;  /* 0x00210c6801007387 */ /* 0x0003e80000100800 */
[----:B------:R-:W-:Y:S01]  /*739f0*/  LDGSTS.E [R3+0x3c008], desc[UR60][R110.64], P1 ;  /* 0x3c0080006e037fae */ /* 0x000fe2000892187c */
[-C--:B------:R-:W-:Y:S02]  /*73a00*/  IADD3 R105, P1, R105, R4.reuse, RZ ;  /* 0x0000000469697210 */ /* 0x080fe40007f3e0ff */
[----:B------:R-:W-:Y:S01]  /*73a10*/  IADD3 R107, P2, R107, R4, RZ ;  /* 0x000000046b6b7210 */ /* 0x000fe20007f5e0ff */
[----:B------:R-:W4:Y:S04]  /*73a20*/  LDL.LU R111, [R1+0x1534] ;  /* 0x00153400016f7983 */ /* 0x000f280000300800 */
[----:B------:R-:W4:Y:S04]  /*73a30*/  LDL.LU R110, [R1+0x1538] ;  /* 0x00153800016e7983 */ /* 0x000f280000300800 */
[----:B-1----:R-:W4:Y:S04]  /*73a40*/  LDL.LU R104, [R1+0x1540] ;  /* 0x0015400001687983 */ /* 0x002f280000300800 */
[----:B------:R-:W4:Y:S04]  /*73a50*/  LDL.LU R9, [R1+0x1548] ;  /* 0x0015480001097983 */ /* 0x000f280000300800 */
[----:B------:R-:W-:Y:S01]  /*73a60*/  STL [R1+0x2118], R105 ;  /* 0x0021186901007387 */ /* 0x000fe20000100800 */
[----:B------:R-:W-:-:S02]  /*73a70*/  IMAD.MOV.U32 R112, RZ, RZ, R105 ;  /* 0x000000ffff707224 */ /* 0x000fc400078e0069 */
[----:B------:R-:W-:Y:S01]  /*73a80*/  IMAD.X R108, R108, 0x1, R0, P1 ;  /* 0x000000016c6c7824 */ /* 0x000fe200008e0600 */
[----:B------:R-:W-:-:S04]  /*73a90*/  IADD3.X R109, R109, R0, RZ, P2, !PT ;  /* 0x000000006d6d7210 */ /* 0x000fc800017fe4ff */
[----:B------:R1:W-:Y:S01]  /*73aa0*/  STL [R1+0x2114], R108 ;  /* 0x0021146c01007387 */ /* 0x0003e20000100800 */
[----:B------:R-:W-:-:S03]  /*73ab0*/  IMAD.MOV.U32 R113, RZ, RZ, R108 ;  /* 0x000000ffff717224 */ /* 0x000fc600078e006c */
[----:B------:R2:W-:Y:S04]  /*73ac0*/  STL [R1+0x2120], R107 ;  /* 0x0021206b01007387 */ /* 0x0005e80000100800 */
[----:B------:R-:W-:Y:S04]  /*73ad0*/  STL [R1+0x211c], R109 ;  /* 0x00211c6d01007387 */ /* 0x000fe80000100800 */
[----:B-1----:R-:W4:Y:S04]  /*73ae0*/  LDL.LU R108, [R1+0x153c] ;  /* 0x00153c00016c7983 */ /* 0x002f280000300800 */
[----:B------:R-:W4:Y:S01]  /*73af0*/  LDL.LU R105, [R1+0x1544] ;  /* 0x0015440001697983 */ /* 0x000f220000300800 */
[----:B------:R-:W-:-:S04]  /*73b00*/  UISETP.GT.AND UP1, UPT, UR6, 0x63, UPT ;  /* 0x000000630600788c */ /* 0x000fc8000bf24270 */
[----:B------:R-:W-:-:S04]  /*73b10*/  USEL UR4, URZ, 0x4, !UP1 ;  /* 0x000000043f047887 */ /* 0x000fc8000c800000 */
[----:B------:R-:W-:-:S06]  /*73b20*/  USEL UR4, UR4, URZ, !UP0 ;  /* 0x0000003f04047287 */ /* 0x000fcc000c000000 */
[----:B------:R-:W-:Y:S02]  /*73b30*/  ISETP.NE.U32.AND P0, PT, RZ, UR4, PT ;  /* 0x00000004ff007c0c */ /* 0x000fe4000bf05070 */
[----:B---3--:R-:W-:-:S05]  /*73b40*/  IADD3 R102, P1, R102, R4, RZ ;  /* 0x0000000466667210 */ /* 0x008fca0007f3e0ff */
[----:B--2---:R-:W-:-:S06]  /*73b50*/  IMAD.X R106, R106, 0x1, R0, P1 ;  /* 0x000000016a6a7824 */ /* 0x004fcc00008e0600 */
[----:B------:R1:W-:Y:S01]  /*73b60*/  LDGSTS.E [R3+0x3000c], desc[UR60][R112.64], P0 ;  /* 0x3000c00070037fae */ /* 0x0003e2000812187c */
[----:B------:R-:W-:-:S03]  /*73b70*/  IADD3 R11, P2, R11, R4, RZ ;  /* 0x000000040b0b7210 */ /* 0x000fc60007f5e0ff */
[----:B------:R-:W-:Y:S01]  /*73b80*/  STL [R1+0x2128], R102 ;  /* 0x0021286601007387 */ /* 0x000fe20000100800 */
[----:B------:R-:W-:-:S03]  /*73b90*/  IADD3.X R103, R103, R0, RZ, P2, !PT ;  /* 0x0000000067677210 */ /* 0x000fc600017fe4ff */
[----:B------:R2:W-:Y:S01]  /*73ba0*/  STL [R1+0x2124], R106 ;  /* 0x0021246a01007387 */ /* 0x0005e20000100800 */
[----:B-1----:R-:W-:Y:S01]  /*73bb0*/  MOV R112, R107 ;  /* 0x0000006b00707202 */ /* 0x002fe20000000f00 */
[----:B------:R-:W-:Y:S02]  /*73bc0*/  IMAD.MOV.U32 R113, RZ, RZ, R109 ;  /* 0x000000ffff717224 */ /* 0x000fe400078e006d */
[----:B------:R-:W-:Y:S01]  /*73bd0*/  STL [R1+0x2130], R11 ;  /* 0x0021300b01007387 */ /* 0x000fe20000100800 */
[----:B------:R-:W-:Y:S02]  /*73be0*/  IMAD.MOV.U32 R107, RZ, RZ, R106 ;  /* 0x000000ffff6b7224 */ /* 0x000fe400078e006a */
[----:B--2---:R-:W-:Y:S01]  /*73bf0*/  IMAD.MOV.U32 R106, RZ, RZ, R102 ;  /* 0x000000ffff6a7224 */ /* 0x004fe200078e0066 */
[----:B------:R1:W-:Y:S04]  /*73c00*/  STL [R1+0x212c], R103 ;  /* 0x00212c6701007387 */ /* 0x0003e80000100800 */
[----:B------:R-:W2:Y:S01]  /*73c10*/  LDL.LU R102, [R1+0x1550] ;  /* 0x0015500001667983 */ /* 0x000ea20000300800 */
[----:B------:R-:W-:-:S03]  /*73c20*/  UISETP.GT.AND UP1, UPT, UR6, 0x4, UPT ;  /* 0x000000040600788c */ /* 0x000fc6000bf24270 */
[----:B------:R-:W-:Y:S04]  /*73c30*/  LDGSTS.E [R3+0x3400c], desc[UR60][R112.64], P0 ;  /* 0x3400c00070037fae */ /* 0x000fe8000812187c */
[----:B------:R3:W-:Y:S01]  /*73c40*/  LDGSTS.E [R3+0x3800c], desc[UR60][R106.64], P0 ;  /* 0x3800c0006a037fae */ /* 0x0007e2000812187c */
[----:B------:R-:W-:Y:S01]  /*73c50*/  USEL UR4, URZ, 0x4, !UP1 ;  /* 0x000000043f047887 */ /* 0x000fe2000c800000 */
[----:B---3--:R-:W-:Y:S02]  /*73c60*/  IMAD.MOV.U32 R107, RZ, RZ, R103 ;  /* 0x000000ffff6b7224 */ /* 0x008fe400078e0067 */
[----:B-1----:R-:W3:Y:S01]  /*73c70*/  LDL.LU R103, [R1+0x154c] ;  /* 0x00154c0001677983 */ /* 0x002ee20000300800 */
[----:B------:R-:W-:Y:S01]  /*73c80*/  MOV R106, R11 ;  /* 0x0000000b006a7202 */ /* 0x000fe20000000f00 */
[----:B------:R-:W-:-:S02]  /*73c90*/  USEL UR4, UR4, URZ, !UP0 ;  /* 0x0000003f04047287 */ /* 0x000fc4000c000000 */
[----:B------:R-:W3:Y:S04]  /*73ca0*/  LDL.LU R109, [R1+0x1554] ;  /* 0x00155400016d7983 */ /* 0x000ee80000300800 */
[----:B------:R1:W-:Y:S01]  /*73cb0*/  LDGSTS.E [R3+0x3c00c], desc[UR60][R106.64], P0 ;  /* 0x3c00c0006a037fae */ /* 0x0003e2000812187c */
[----:B------:R-:W-:Y:S02]  /*73cc0*/  ISETP.NE.U32.AND P0, PT, RZ, UR4, PT ;  /* 0x00000004ff007c0c */ /* 0x000fe4000bf05070 */
[----:B----4-:R-:W-:Y:S01]  /*73cd0*/  IADD3 R110, P1, R110, R4, RZ ;  /* 0x000000046e6e7210 */ /* 0x010fe20007f3e0ff */
[----:B------:R-:W4:Y:S04]  /*73ce0*/  LDL.LU R106, [R1+0x1558] ;  /* 0x00155800016a7983 */ /* 0x000f280000300800 */
[----:B------:R-:W4:Y:S04]  /*73cf0*/  LDL.LU R107, [R1+0x155c] ;  /* 0x00155c00016b7983 */ /* 0x000f280000300800 */
[----:B------:R-:W4:Y:S01]  /*73d00*/  LDL.LU R11, [R1+0x1560] ;  /* 0x00156000010b7983 */ /* 0x000f220000300800 */
[----:B------:R-:W-:Y:S01]  /*73d10*/  IMAD.X R111, R111, 0x1, R0, P1 ;  /* 0x000000016f6f7824 */ /* 0x000fe200008e0600 */
[----:B-1----:R-:W-:-:S02]  /*73d20*/  LOP3.LUT R3, R6, 0x10, RZ, 0x3c, !PT ;  /* 0x0000001006037812 */ /* 0x002fc400078e3cff */
[-C--:B------:R-:W-:Y:S02]  /*73d30*/  IADD3 R104, P1, R104, R4.reuse, RZ ;  /* 0x0000000468687210 */ /* 0x080fe40007f3e0ff */
[----:B------:R-:W-:Y:S01]  /*73d40*/  IADD3 R3, R3, UR5, RZ ;  /* 0x0000000503037c10 */ /* 0x000fe2000fffe0ff */
[----:B------:R1:W-:Y:S01]  /*73d50*/  STL [R1+0x1538], R110 ;  /* 0x0015386e01007387 */ /* 0x0003e20000100800 */
[----:B------:R-:W-:-:S03]  /*73d60*/  IADD3 R9, P2, R9, R4, RZ ;  /* 0x0000000409097210 */ /* 0x000fc60007f5e0ff */
[----:B------:R1:W-:Y:S04]  /*73d70*/  STL [R1+0x1534], R111 ;  /* 0x0015346f01007387 */ /* 0x0003e80000100800 */
[----:B------:R1:W-:Y:S04]  /*73d80*/  LDGSTS.E [R3], desc[UR60][R110.64], P0 ;  /* 0x000000006e037fae */ /* 0x0003e8000812187c */
[----:B------:R1:W-:Y:S02]  /*73d90*/  STL [R1+0x1540], R104 ;  /* 0x0015406801007387 */ /* 0x0003e40000100800 */
[----:B-1----:R-:W-:Y:S01]  /*73da0*/  MOV R110, R104 ;  /* 0x00000068006e7202 */ /* 0x002fe20000000f00 */
[----:B------:R-:W-:-:S04]  /*73db0*/  IMAD.X R108, R108, 0x1, R0, P1 ;  /* 0x000000016c6c7824 */ /* 0x000fc800008e0600 */
[----:B------:R-:W-:Y:S01]  /*73dc0*/  IMAD.MOV.U32 R111, RZ, RZ, R108 ;  /* 0x000000ffff6f7224 */ /* 0x000fe200078e006c */
[----:B------:R-:W-:Y:S01]  /*73dd0*/  STL [R1+0x153c], R108 ;  /* 0x00153c6c01007387 */ /* 0x000fe20000100800 */
[----:B------:R-:W-:-:S03]  /*73de0*/  IMAD.X R105, R105, 0x1, R0, P2 ;  /* 0x0000000169697824 */ /* 0x000fc600010e0600 */
[----:B------:R-:W-:Y:S04]  /*73df0*/  STL [R1+0x1548], R9 ;  /* 0x0015480901007387 */ /* 0x000fe80000100800 */
[----:B------:R-:W4:Y:S04]  /*73e00*/  LDL.LU R104, [R1+0x1568] ;  /* 0x0015680001687983 */ /* 0x000f280000300800 */
[----:B------:R1:W-:Y:S04]  /*73e10*/  LDGSTS.E [R3+0x4000], desc[UR60][R110.64], P0 ;  /* 0x040000006e037fae */ /* 0x0003e8000812187c */
[----:B------:R1:W-:Y:S02]  /*73e20*/  STL [R1+0x1544], R105 ;  /* 0x0015446901007387 */ /* 0x0003e40000100800 */
[----:B-1----:R-:W-:-:S02]  /*73e30*/  MOV R111, R105 ;  /* 0x00000069006f7202 */ /* 0x002fc40000000f00 */
[----:B------:R-:W4:Y:S01]  /*73e40*/  LDL.LU R105, [R1+0x1564] ;  /* 0x0015640001697983 */ /* 0x000f220000300800 */
[----:B------:R-:W-:-:S03]  /*73e50*/  IMAD.MOV.U32 R110, RZ, RZ, R9 ;  /* 0x000000ffff6e7224 */ /* 0x000fc600078e0009 */
[----:B------:R-:W4:Y:S01]  /*73e60*/  LDL.LU R108, [R1+0x1570] ;  /* 0x00157000016c7983 */ /* 0x000f220000300800 */
[----:B------:R-:W-:-:S03]  /*73e70*/  UISETP.GT.AND UP1, UPT, UR6, 0x5, UPT ;  /* 0x000000050600788c */ /* 0x000fc6000bf24270 */
[----:B------:R-:W4:Y:S04]  /*73e80*/  LDL.LU R9, [R1+0x1578] ;  /* 0x0015780001097983 */ /* 0x000f280000300800 */
[----:B------:R-:W-:Y:S01]  /*73e90*/  LDGSTS.E [R3+0x8000], desc[UR60][R110.64], P0 ;  /* 0x080000006e037fae */ /* 0x000fe2000812187c */
[----:B--2---:R-:W-:-:S05]  /*73ea0*/  IADD3 R102, P1, R102, R4, RZ ;  /* 0x0000000466667210 */ /* 0x004fca0007f3e0ff */
[----:B------:R-:W-:Y:S01]  /*73eb0*/  STL [R1+0x1550], R102 ;  /* 0x0015506601007387 */ /* 0x000fe20000100800 */
[----:B------:R-:W-:Y:S01]  /*73ec0*/  USEL UR4, URZ, 0x4, !UP1 ;  /* 0x000000043f047887 */ /* 0x000fe2000c800000 */
[----:B---3--:R-:W-:-:S05]  /*73ed0*/  IMAD.X R103, R103, 0x1, R0, P1 ;  /* 0x0000000167677824 */ /* 0x008fca00008e0600 */
[----:B------:R1:W-:Y:S04]  /*73ee0*/  STL [R1+0x154c], R103 ;  /* 0x00154c6701007387 */ /* 0x0003e80000100800 */
[----:B------:R-:W2:Y:S01]  /*73ef0*/  LDL.LU R110, [R1+0x156c] ;  /* 0x00156c00016e7983 */ /* 0x000ea20000300800 */
[----:B------:R-:W-:-:S03]  /*73f00*/  USEL UR4, UR4, URZ, !UP0 ;  /* 0x0000003f04047287 */ /* 0x000fc6000c000000 */
[----:B------:R-:W3:Y:S04]  /*73f10*/  LDL.LU R111, [R1+0x1574] ;  /* 0x00157400016f7983 */ /* 0x000ee80000300800 */
[----:B------:R-:W-:Y:S01]  /*73f20*/  LDGSTS.E [R3+0xc000], desc[UR60][R102.64], P0 ;  /* 0x0c00000066037fae */ /* 0x000fe2000812187c */
[----:B----4-:R-:W-:-:S05]  /*73f30*/  IADD3 R106, P1, R106, R4, RZ ;  /* 0x000000046a6a7210 */ /* 0x010fca0007f3e0ff */
[----:B------:R-:W-:Y:S01]  /*73f40*/  IMAD.X R109, R109, 0x1, R0, P1 ;  /* 0x000000016d6d7824 */ /* 0x000fe200008e0600 */
[----:B------:R-:W-:Y:S01]  /*73f50*/  IADD3 R11, P2, R11, R4, RZ ;  /* 0x000000040b0b7210 */ /* 0x000fe20007f5e0ff */
[----:B-1----:R-:W4:Y:S03]  /*73f60*/  LDL.LU R103, [R1+0x1580] ;  /* 0x0015800001677983 */ /* 0x002f260000300800 */
[----:B------:R-:W-:Y:S01]  /*73f70*/  IADD3.X R107, R107, R0, RZ, P2, !PT ;  /* 0x000000006b6b7210 */ /* 0x000fe200017fe4ff */
[----:B------:R-:W4:Y:S01]  /*73f80*/  LDL.LU R102, [R1+0x1588] ;  /* 0x0015880001667983 */ /* 0x000f220000300800 */
[----:B------:R-:W-:Y:S01]  /*73f90*/  ISETP.NE.U32.AND P0, PT, RZ, UR4, PT ;  /* 0x00000004ff007c0c */ /* 0x000fe2000bf05070 */
[----:B------:R-:W-:Y:S02]  /*73fa0*/  IMAD.MOV.U32 R113, RZ, RZ, R109 ;  /* 0x000000ffff717224 */ /* 0x000fe400078e006d */
[----:B------:R-:W-:Y:S01]  /*73fb0*/  STL [R1+0x1558], R106 ;  /* 0x0015586a01007387 */ /* 0x000fe20000100800 */
[----:B------:R-:W-:-:S03]  /*73fc0*/  IMAD.MOV.U32 R112, RZ, RZ, R106 ;  /* 0x000000ffff707224 */ /* 0x000fc600078e006a */
[----:B------:R1:W-:Y:S04]  /*73fd0*/  STL [R1+0x1554], R109 ;  /* 0x0015546d01007387 */ /* 0x0003e80000100800 */
[----:B------:R1:W-:Y:S04]  /*73fe0*/  STL [R1+0x1560], R11 ;  /* 0x0015600b01007387 */ /* 0x0003e80000100800 */
[----:B------:R1:W-:Y:S04]  /*73ff0*/  LDGSTS.E [R3+0x4], desc[UR60][R112.64], P0 ;  /* 0x0000400070037fae */ /* 0x0003e8000812187c */
[----:B-1----:R-:W4:Y:S04]  /*74000*/  LDL.LU R109, [R1+0x157c] ;  /* 0x00157c00016d7983 */ /* 0x002f280000300800 */
[----:B------:R-:W-:Y:S04]  /*74010*/  STL [R1+0x155c], R107 ;  /* 0x00155c6b01007387 */ /* 0x000fe80000100800 */
[----:B------:R-:W4:Y:S01]  /*74020*/  LDL.LU R106, [R1+0x1584] ;  /* 0x00158400016a7983 */ /* 0x000f220000300800 */
[----:B------:R-:W-:Y:S01]  /*74030*/  MOV R112, R11 ;  /* 0x0000000b00707202 */ /* 0x000fe20000000f00 */
[----:B------:R-:W-:-:S02]  /*74040*/  IMAD.MOV.U32 R113, RZ, RZ, R107 ;  /* 0x000000ffff717224 */ /* 0x000fc400078e006b */
[----:B------:R-:W4:Y:S04]  /*74050*/  LDL.LU R11, [R1+0x1590] ;  /* 0x00159000010b7983 */ /* 0x000f280000300800 */
[----:B------:R1:W-:Y:S01]  /*74060*/  LDGSTS.E [R3+0x4004], desc[UR60][R112.64], P0 ;  /* 0x0400400070037fae */ /* 0x0003e2000812187c */
[----:B------:R-:W-:-:S05]  /*74070*/  IADD3 R104, P1, R104, R4, RZ ;  /* 0x0000000468687210 */ /* 0x000fca0007f3e0ff */
[----:B------:R-:W-:Y:S01]  /*74080*/  STL [R1+0x1568], R104 ;  /* 0x0015686801007387 */ /* 0x000fe20000100800 */
[----:B------:R-:W-:-:S04]  /*74090*/  IMAD.X R105, R105, 0x1, R0, P1 ;  /* 0x0000000169697824 */ /* 0x000fc800008e0600 */
[----:B-1----:R-:W-:Y:S01]  /*740a0*/  IMAD.MOV.U32 R113, RZ, RZ, R105 ;  /* 0x000000ffff717224 */ /* 0x002fe200078e0069 */
[----:B------:R1:W-:Y:S04]  /*740b0*/  STL [R1+0x1564], R105 ;  /* 0x0015646901007387 */ /* 0x0003e80000100800 */
[----:B-1----:R-:W4:Y:S01]  /*740c0*/  LDL.LU R105, [R1+0x158c] ;  /* 0x00158c0001697983 */ /* 0x002f220000300800 */
[----:B------:R-:W-:Y:S01]  /*740d0*/  UISETP.GT.AND UP1, UPT, UR6, 0x6, UPT ;  /* 0x000000060600788c */ /* 0x000fe2000bf24270 */
[----:B------:R-:W-:Y:S02]  /*740e0*/  IADD3 R108, P2, R108, R4, RZ ;  /* 0x000000046c6c7210 */ /* 0x000fe40007f5e0ff */
[----:B------:R-:W-:Y:S01]  /*740f0*/  MOV R112, R104 ;  /* 0x0000006800707202 */ /* 0x000fe20000000f00 */
[----:B------:R-:W-:Y:S01]  /*74100*/  USEL UR4, URZ, 0x4, !UP1 ;  /* 0x000000043f047887 */ /* 0x000fe2000c800000 */
[----:B------:R-:W-:Y:S01]  /*74110*/  IADD3 R9, P3, R9, R4, RZ ;  /* 0x0000000409097210 */ /* 0x000fe20007f7e0ff */
[----:B------:R-:W4:Y:S02]  /*74120*/  LDL.LU R107, [R1+0x1598] ;  /* 0x00159800016b7983 */ /* 0x000f240000300800 */
[----:B------:R-:W-:-:S02]  /*74130*/  USEL UR4, UR4, URZ, !UP0 ;  /* 0x0000003f04047287 */ /* 0x000fc4000c000000 */
[----:B------:R1:W-:Y:S04]  /*74140*/  LDGSTS.E [R3+0x8004], desc[UR60][R112.64], P0 ;  /* 0x0800400070037fae */ /* 0x0003e8000812187c */
[----:B------:R-:W4:Y:S01]  /*74150*/  LDL.LU R104, [R1+0x15a0] ;  /* 0x0015a00001687983 */ /* 0x000f220000300800 */
[----:B------:R-:W-:-:S03]  /*74160*/  ISETP.NE.U32.AND P1, PT, RZ, UR4, PT ;  /* 0x00000004ff007c0c */ /* 0x000fc6000bf25070 */
[----:B------:R4:W-:Y:S01]  /*74170*/  STL [R1+0x1570], R108 ;  /* 0x0015706c01007387 */ /* 0x0009e20000100800 */
[----:B-1----:R-:W-:Y:S02]  /*74180*/  IMAD.MOV.U32 R112, RZ, RZ, R108 ;  /* 0x000000ffff707224 */ /* 0x002fe400078e006c */
[----:B--2---:R-:W-:-:S04]  /*74190*/  IMAD.X R110, R110, 0x1, R0, P2 ;  /* 0x000000016e6e7824 */ /* 0x004fc800010e0600 */
[----:B------:R-:W-:Y:S01]  /*741a0*/  IMAD.MOV.U32 R113, RZ, RZ, R110 ;  /* 0x000000ffff717224 */ /* 0x000fe200078e006e */
[----:B---3--:R-:W-:Y:S01]  /*741b0*/  IADD3.X R111, R111, R0, RZ, P3, !PT ;  /* 0x000000006f6f7210 */ /* 0x008fe20001ffe4ff */
[----:B------:R1:W-:Y:S04]  /*741c0*/  STL [R1+0x156c], R110 ;  /* 0x00156c6e01007387 */ /* 0x0003e80000100800 */
[----:B------:R2:W-:Y:S04]  /*741d0*/  LDGSTS.E [R3+0xc004], desc[UR60][R112.64], P0 ;  /* 0x0c00400070037fae */ /* 0x0005e8000812187c */
[----:B------:R3:W-:Y:S04]  /*741e0*/  STL [R1+0x1578], R9 ;  /* 0x0015780901007387 */ /* 0x0007e80000100800 */
[----:B------:R-:W-:Y:S01]  /*741f0*/  STL [R1+0x1574], R111 ;  /* 0x0015746f01007387 */ /* 0x000fe20000100800 */
[----:B----4-:R-:W-:-:S03]  /*74200*/  IADD3 R103, P0, R103, R4, RZ ;  /* 0x0000000467677210 */ /* 0x010fc60007f1e0ff */
[----:B------:R-:W4:Y:S01]  /*74210*/  LDL.LU R108, [R1+0x1594] ;  /* 0x00159400016c7983 */ /* 0x000f220000300800 */
[----:B------:R-:W-:Y:S01]  /*74220*/  IADD3 R102, P2, R102, R4, RZ ;  /* 0x0000000466667210 */ /* 0x000fe20007f5e0ff */
[----:B--2---:R-:W-:Y:S01]  /*74230*/  IMAD.MOV.U32 R113, RZ, RZ, R111 ;  /* 0x000000ffff717224 */ /* 0x004fe200078e006f */
[----:B------:R-:W-:Y:S01]  /*74240*/  MOV R112, R9 ;  /* 0x0000000900707202 */ /* 0x000fe20000000f00 */
[----:B-1----:R-:W2:Y:S04]  /*74250*/  LDL.LU R110, [R1+0x159c] ;  /* 0x00159c00016e7983 */ /* 0x002ea80000300800 */
[----:B---3--:R-:W3:Y:S04]  /*74260*/  LDL.LU R9, [R1+0x15a8] ;  /* 0x0015a80001097983 */ /* 0x008ee80000300800 */
[----:B------:R1:W-:Y:S04]  /*74270*/  STL [R1+0x1580], R103 ;  /* 0x0015806701007387 */ /* 0x0003e80000100800 */
[----:B------:R1:W-:Y:S01]  /*74280*/  LDGSTS.E [R3+0x8], desc[UR60][R112.64], P1 ;  /* 0x0000800070037fae */ /* 0x0003e2000892187c */
[----:B------:R-:W-:-:S05]  /*74290*/  IMAD.X R109, R109, 0x1, R0, P0 ;  /* 0x000000016d6d7824 */ /* 0x000fca00000e0600 */
[----:B------:R-:W-:Y:S01]  /*742a0*/  STL [R1+0x157c], R109 ;  /* 0x00157c6d01007387 */ /* 0x000fe20000100800 */
[----:B------:R-:W-:-:S03]  /*742b0*/  IADD3.X R106, R106, R0, RZ, P2, !PT ;  /* 0x000000006a6a7210 */ /* 0x000fc600017fe4ff */
[----:B------:R-:W-:Y:S01]  /*742c0*/  STL [R1+0x1588], R102 ;  /* 0x0015886601007387 */ /* 0x000fe20000100800 */
[----:B-1----:R-:W-:-:S03]  /*742d0*/  IMAD.MOV.U32 R112, RZ, RZ, R103 ;  /* 0x000000ffff707224 */ /* 0x002fc600078e0067 */
[----:B------:R1:W-:Y:S04]  /*742e0*/  STL [R1+0x1584], R106 ;  /* 0x0015846a01007387 */ /* 0x0003e80000100800 */
[----:B------:R-:W3:Y:S01]  /*742f0*/  LDL.LU R103, [R1+0x15a4] ;  /* 0x0015a40001677983 */ /* 0x000ee20000300800 */
[----:B------:R-:W-:Y:S01]  /*74300*/  IMAD.MOV.U32 R113, RZ, RZ, R109 ;  /* 0x000000ffff717224 */ /* 0x000fe200078e006d */
[----:B------:R-:W-:-:S04]  /*74310*/  IADD3 R11, P0, R11, R4, RZ ;  /* 0x000000040b0b7210 */ /* 0x000fc80007f1e0ff */
[----:B------:R1:W-:Y:S02]  /*74320*/  LDGSTS.E [R3+0x4008], desc[UR60][R112.64], P1 ;  /* 0x0400800070037fae */ /* 0x0003e4000892187c */
[----:B-1----:R-:W-:Y:S01]  /*74330*/  IMAD.MOV.U32 R113, RZ, RZ, R106 ;  /* 0x000000ffff717224 */ /* 0x002fe200078e006a */
[----:B------:R-:W-:Y:S01]  /*74340*/  MOV R112, R102 ;  /* 0x0000006600707202 */ /* 0x000fe20000000f00 */
[----:B------:R-:W3:Y:S04]  /*74350*/  LDL.LU R106, [R1+0x15b0] ;  /* 0x0015b000016a7983 */ /* 0x000ee80000300800 */
[----:B------:R-:W3:Y:S04]  /*74360*/  LDL.LU R102, [R1+0x1938] ;  /* 0x0019380001667983 */ /* 0x000ee80000300800 */
[----:B------:R-:W-:Y:S01]  /*74370*/  STL [R1+0x1590], R11 ;  /* 0x0015900b01007387 */ /* 0x000fe20000100800 */
[----:B------:R-:W-:-:S03]  /*74380*/  UISETP.GT.AND UP1, UPT, UR6, 0x7, UPT ;  /* 0x000000070600788c */ /* 0x000fc6000bf24270 */
[----:B------:R1:W-:Y:S01]  /*74390*/  LDGSTS.E [R3+0x8008], desc[UR60][R112.64], P1 ;  /* 0x0800800070037fae */ /* 0x0003e2000892187c */
[----:B------:R-:W-:-:S05]  /*743a0*/  IMAD.X R105, R105, 0x1, R0, P0 ;  /* 0x0000000169697824 */ /* 0x000fca00000e0600 */
[----:B------:R1:W-:Y:S04]  /*743b0*/  STL [R1+0x158c], R105 ;  /* 0x00158c6901007387 */ /* 0x0003e80000100800 */
[----:B------:R-:W3:Y:S04]  /*743c0*/  LDL.LU R111, [R1+0x15ac] ;  /* 0x0015ac00016f7983 */ /* 0x000ee80000300800 */
[----:B------:R-:W3:Y:S01]  /*743d0*/  LDL.LU R109, [R1+0x1934] ;  /* 0x00193400016d7983 */ /* 0x000ee20000300800 */
[----:B------:R-:W-:Y:S01]  /*743e0*/  USEL UR4, URZ, 0x4, !UP1 ;  /* 0x000000043f047887 */ /* 0x000fe2000c800000 */
[----:B-1----:R-:W-:Y:S01]  /*743f0*/  MOV R112, R11 ;  /* 0x0000000b00707202 */ /* 0x002fe20000000f00 */
[----:B------:R-:W-:-:S02]  /*74400*/  IMAD.MOV.U32 R113, RZ, RZ, R105 ;  /* 0x000000ffff717224 */ /* 0x000fc400078e0069 */
[----:B------:R-:W-:Y:S01]  /*74410*/  USEL UR4, UR4, URZ, !UP0 ;  /* 0x0000003f04047287 */ /* 0x000fe2000c000000 */
[-C--:B------:R-:W-:Y:S01]  /*74420*/  IADD3 R104, P2, R104, R4.reuse, RZ ;  /* 0x0000000468687210 */ /* 0x080fe20007f5e0ff */
[----:B------:R-:W3:Y:S04]  /*74430*/  LDL.LU R105, [R1+0x1940] ;  /* 0x0019400001697983 */ /* 0x000ee80000300800 */
[----:B------:R1:W-:Y:S01]  /*74440*/  LDGSTS.E [R3+0xc008], desc[UR60][R112.64], P1 ;  /* 0x0c00800070037fae */ /* 0x0003e2000892187c */
[----:B------:R-:W-:Y:S02]  /*74450*/  IADD3 R107, P1, R107, R4, RZ ;  /* 0x000000046b6b7210 */ /* 0x000fe40007f3e0ff */
[----:B------:R-:W-:Y:S01]  /*74460*/  ISETP.NE.U32.AND P0, PT, RZ, UR4, PT ;  /* 0x00000004ff007c0c */ /* 0x000fe2000bf05070 */
[----:B------:R-:W3:Y:S04]  /*74470*/  LDL.LU R11, [R1+0x1948] ;  /* 0x00194800010b7983 */ /* 0x000ee80000300800 */
[----:B------:R-:W-:Y:S01]  /*74480*/  STL [R1+0x1598], R107 ;  /* 0x0015986b01007387 */ /* 0x000fe20000100800 */
[----:B-1----:R-:W-:-:S02]  /*74490*/  IMAD.MOV.U32 R112, RZ, RZ, R107 ;  /* 0x000000ffff707224 */ /* 0x002fc400078e006b */
[----:B----4-:R-:W-:-:S04]  /*744a0*/  IMAD.X R108, R108, 0x1, R0, P1 ;  /* 0x000000016c6c7824 */ /* 0x010fc800008e0600 */
[----:B------:R-:W-:Y:S01]  /*744b0*/  IMAD.MOV.U32 R113, RZ, RZ, R108 ;  /* 0x000000ffff717224 */ /* 0x000fe200078e006c */
[----:B--2---:R-:W-:Y:S01]  /*744c0*/  IADD3.X R110, R110, R0, RZ, P2, !PT ;  /* 0x000000006e6e7210 */ /* 0x004fe200017fe4ff */
[----:B------:R1:W-:Y:S01]  /*744d0*/  STL [R1+0x1594], R108 ;  /* 0x0015946c01007387 */ /* 0x0003e20000100800 */
[----:B---3--:R-:W-:-:S03]  /*744e0*/  IADD3 R9, P1, R9, R4, RZ ;  /* 0x0000000409097210 */ /* 0x008fc60007f3e0ff */
[----:B------:R-:W-:Y:S04]  /*744f0*/  STL [R1+0x15a0], R104 ;  /* 0x0015a06801007387 */ /* 0x000fe80000100800 */
[----:B------:R2:W-:Y:S04]  /*74500*/  LDGSTS.E [R3+0xc], desc[UR60][R112.64], P0 ;  /* 0x0000c00070037fae */ /* 0x0005e8000812187c */
[----:B-1----:R-:W3:Y:S04]  /*74510*/  LDL.LU R108, [R1+0x193c] ;  /* 0x00193c00016c7983 */ /* 0x002ee80000300800 */
[----:B------:R-:W-:Y:S01]  /*74520*/  STL [R1+0x159c], R110 ;  /* 0x00159c6e01007387 */ /* 0x000fe20000100800 */
[----:B--2---:R-:W-:Y:S01]  /*74530*/  MOV R112, R104 ;  /* 0x0000006800707202 */ /* 0x004fe20000000f00 */
[----:B------:R-:W-:-:S02]  /*74540*/  IMAD.MOV.U32 R113, RZ, RZ, R110 ;  /* 0x000000ffff717224 */ /* 0x000fc400078e006e */
[----:B------:R-:W2:Y:S04]  /*74550*/  LDL.LU R107, [R1+0x1944] ;  /* 0x00194400016b7983 */ /* 0x000ea80000300800 */
[----:B------:R1:W-:Y:S01]  /*74560*/  LDGSTS.E [R3+0x400c], desc[UR60][R112.64], P0 ;  /* 0x0400c00070037fae */ /* 0x0003e2000812187c */
[----:B------:R-:W-:-:S03]  /*74570*/  IMAD.X R103, R103, 0x1, R0, P1 ;  /* 0x0000000167677824 */ /* 0x000fc600008e0600 */
[----:B------:R4:W-:Y:S04]  /*74580*/  STL [R1+0x15a8], R9 ;  /* 0x0015a80901007387 */ /* 0x0009e80000100800 */
[----:B------:R4:W-:Y:S01]  /*74590*/  STL [R1+0x15a4], R103 ;  /* 0x0015a46701007387 */ /* 0x0009e20000100800 */
[----:B-1----:R-:W-:-:S03]  /*745a0*/  MOV R112, R9 ;  /* 0x0000000900707202 */ /* 0x002fc60000000f00 */
[----:B----4-:R-:W4:Y:S04]  /*745b0*/  LDL.LU R9, [R1+0x1950] ;  /* 0x0019500001097983 */ /* 0x010f280000300800 */
[----:B------:R-:W4:Y:S01]  /*745c0*/  LDL.LU R104, [R1+0x194c] ;  /* 0x00194c0001687983 */ /* 0x000f220000300800 */
[-C--:B------:R-:W-:Y:S01]  /*745d0*/  IADD3 R106, P2, R106, R4.reuse, RZ ;  /* 0x000000046a6a7210 */ /* 0x080fe20007f5e0ff */
[----:B------:R-:W-:Y:S02]  /*745e0*/  IMAD.MOV.U32 R113, RZ, RZ, R103 ;  /* 0x000000ffff717224 */ /* 0x000fe400078e0067 */
[----:B------:R-:W4:Y:S01]  /*745f0*/  LDL.LU R103, [R1+0x1958] ;  /* 0x0019580001677983 */ /* 0x000f220000300800 */
[----:B------:R-:W-:-:S03]  /*74600*/  IADD3 R102, P3, R102, R4, RZ ;  /* 0x0000000466667210 */ /* 0x000fc60007f7e0ff */
[----:B------:R-:W4:Y:S04]  /*74610*/  LDL.LU R110, [R1+0x1960] ;  /* 0x00196000016e7983 */ /* 0x000f280000300800 */
[----:B------:R1:W-:Y:S04]  /*74620*/  STL [R1+0x15b0], R106 ;  /* 0x0015b06a01007387 */ /* 0x0003e80000100800 */
[----:B------:R1:W-:Y:S02]  /*74630*/  LDGSTS.E [R3+0x800c], desc[UR60][R112.64], P0 ;  /* 0x0800c00070037fae */ /* 0x0003e4000812187c */
[----:B-1----:R-:W-:-:S02]  /*74640*/  IMAD.MOV.U32 R112, RZ, RZ, R106 ;  /* 0x000000ffff707224 */ /* 0x002fc400078e006a */
[----:B------:R-:W-:Y:S01]  /*74650*/  IMAD.X R111, R111, 0x1, R0, P2 ;  /* 0x000000016f6f7824 */ /* 0x000fe200010e0600 */
[----:B------:R-:W-:-:S04]  /*74660*/  IADD3.X R109, R109, R0, RZ, P3, !PT ;  /* 0x000000006d6d7210 */ /* 0x000fc80001ffe4ff */
[----:B------:R1:W-:Y:S04]  /*74670*/  STL [R1+0x15ac], R111 ;  /* 0x0015ac6f01007387 */ /* 0x0003e80000100800 */
[----:B------:R1:W-:Y:S01]  /*74680*/  STL [R1+0x1938], R102 ;  /* 0x0019386601007387 */ /* 0x0003e20000100800 */
[----:B------:R-:W-:-:S03]  /*74690*/  IMAD.MOV.U32 R113, RZ, RZ, R111 ;  /* 0x000000ffff717224 */ /* 0x000fc600078e006f */
[----:B------:R3:W-:Y:S04]  /*746a0*/  STL [R1+0x1934], R109 ;  /* 0x0019346d01007387 */ /* 0x0007e80000100800 */
[----:B------:R-:W4:Y:S04]  /*746b0*/  LDL.LU R106, [R1+0x1954] ;  /* 0x00195400016a7983 */ /* 0x000f280000300800 */
[----:B-1----:R-:W4:Y:S01]  /*746c0*/  LDL.LU R111, [R1+0x195c] ;  /* 0x00195c00016f7983 */ /* 0x002f220000300800 */
[----:B------:R-:W-:-:S03]  /*746d0*/  UISETP.GT.AND UP1, UPT, UR6, 0x24, UPT ;  /* 0x000000240600788c */ /* 0x000fc6000bf24270 */
[----:B------:R1:W-:Y:S01]  /*746e0*/  LDGSTS.E [R3+0xc00c], desc[UR60][R112.64], P0 ;  /* 0x0c00c00070037fae */ /* 0x0003e2000812187c */
[----:B------:R-:W-:-:S04]  /*746f0*/  USEL UR4, URZ, 0x4, !UP1 ;  /* 0x000000043f047887 */ /* 0x000fc8000c800000 */
[----:B------:R-:W-:Y:S01]  /*74700*/  USEL UR4, UR4, URZ, !UP0 ;  /* 0x0000003f04047287 */ /* 0x000fe2000c000000 */
[-C--:B------:R-:W-:Y:S02]  /*74710*/  IADD3 R105, P0, R105, R4.reuse, RZ ;  /* 0x0000000469697210 */ /* 0x080fe40007f1e0ff */
[----:B------:R-:W-:-:S03]  /*74720*/  IADD3 R11, P2, R11, R4, RZ ;  /* 0x000000040b0b7210 */ /* 0x000fc60007f5e0ff */
[----:B------:R-:W-:Y:S02]  /*74730*/  ISETP.NE.U32.AND P1, PT, RZ, UR4, PT ;  /* 0x00000004ff007c0c */ /* 0x000fe4000bf25070 */
[----:B-1----:R-:W-:Y:S01]  /*74740*/  MOV R112, R102 ;  /* 0x0000006600707202 */ /* 0x002fe20000000f00 */
[----:B------:R-:W-:Y:S01]  /*74750*/  IMAD.MOV.U32 R113, RZ, RZ, R109 ;  /* 0x000000ffff717224 */ /* 0x000fe200078e006d */
[----:B------:R-:W4:Y:S04]  /*74760*/  LDL.LU R102, [R1+0x1968] ;  /* 0x0019680001667983 */ /* 0x000f280000300800 */
[----:B------:R-:W-:Y:S05]  /*74770*/  STL [R1+0x1940], R105 ;  /* 0x0019406901007387 */ /* 0x000fea0000100800 */
[----:B------:R-:W-:Y:S01]  /*74780*/  LDGSTS.E [R3+0x10000], desc[UR60][R112.64], P1 ;  /* 0x1000000070037fae */ /* 0x000fe2000892187c */
[----:B---3--:R-:W-:-:S04]  /*74790*/  IMAD.X R108, R108, 0x1, R0, P0 ;  /* 0x000000016c6c7824 */ /* 0x008fc800000e0600 */
[----:B------:R-:W-:Y:S01]  /*747a0*/  IMAD.MOV.U32 R109, RZ, RZ, R108 ;  /* 0x000000ffff6d7224 */ /* 0x000fe200078e006c */
[----:B------:R1:W-:Y:S01]  /*747b0*/  STL [R1+0x193c], R108 ;  /* 0x00193c6c01007387 */ /* 0x0003e20000100800 */
[----:B--2---:R-:W-:-:S03]  /*747c0*/  IADD3.X R107, R107, R0, RZ, P2, !PT ;  /* 0x000000006b6b7210 */ /* 0x004fc600017fe4ff */
[----:B------:R-:W-:Y:S01]  /*747d0*/  STL [R1+0x1948], R11 ;  /* 0x0019480b01007387 */ /* 0x000fe20000100800 */
[----:B-1----:R-:W-:-:S03]  /*747e0*/  IMAD.MOV.U32 R108, RZ, RZ, R105 ;  /* 0x000000ffff6c7224 */ /* 0x002fc600078e0069 */
[----:B------:R1:W-:Y:S04]  /*747f0*/  STL [R1+0x1944], R107 ;  /* 0x0019446b01007387 */ /* 0x0003e80000100800 */
[----:B------:R-:W2:Y:S04]  /*74800*/  LDL.LU R105, [R1+0x1964] ;  /* 0x0019640001697983 */ /* 0x000ea80000300800 */
[----:B------:R3:W-:Y:S01]  /*74810*/  LDGSTS.E [R3+0x14000], desc[UR60][R108.64], P1 ;  /* 0x140000006c037fae */ /* 0x0007e2000892187c */
[----:B----4-:R-:W-:Y:S02]  /*74820*/  IADD3 R9, P0, R9, R4, RZ ;  /* 0x0000000409097210 */ /* 0x010fe40007f1e0ff */
[----:B---3--:R-:W-:Y:S01]  /*74830*/  MOV R108, R11 ;  /* 0x0000000b006c7202 */ /* 0x008fe20000000f00 */
[----:B------:R-:W-:-:S02]  /*74840*/  IMAD.MOV.U32 R109, RZ, RZ, R107 ;  /* 0x000000ffff6d7224 */ /* 0x000fc400078e006b */
[----:B------:R-:W-:Y:S01]  /*74850*/  IMAD.X R104, R104, 0x1, R0, P0 ;  /* 0x0000000168687824 */ /* 0x000fe200000e0600 */
[----:B------:R-:W-:Y:S02]  /*74860*/  MOV R112, R9 ;  /* 0x0000000900707202 */ /* 0x000fe40000000f00 */
[----:B------:R-:W-:Y:S01]  /*74870*/  LDGSTS.E [R3+0x18000], desc[UR60][R108.64], P1 ;  /* 0x180000006c037fae */ /* 0x000fe2000892187c */
[----:B------:R-:W-:-:S05]  /*74880*/  IMAD.MOV.U32 R113, RZ, RZ, R104 ;  /* 0x000000ffff717224 */ /* 0x000fca00078e0068 */
[----:B------:R3:W-:Y:S01]  /*74890*/  LDGSTS.E [R3+0x1c000], desc[UR60][R112.64], P1 ;  /* 0x1c00000070037fae */ /* 0x0007e2000892187c */
[----:B------:R-:W-:-:S03]  /*748a0*/  IADD3 R103, P1, R103, R4, RZ ;  /* 0x0000000467677210 */ /* 0x000fc60007f3e0ff */
[----:B------:R-:W4:Y:S04]  /*748b0*/  LDL.LU R109, [R1+0x196c] ;  /* 0x00196c00016d7983 */ /* 0x000f280000300800 */
[----:B------:R-:W4:Y:S04]  /*748c0*/  LDL.LU R108, [R1+0x1970] ;  /* 0x00197000016c7983 */ /* 0x000f280000300800 */
[----:B-1----:R-:W4:Y:S04]  /*748d0*/  LDL.LU R107, [R1+0x1974] ;  /* 0x00197400016b7983 */ /* 0x002f280000300800 */
[----:B------:R-:W4:Y:S01]  /*748e0*/  LDL.LU R11, [R1+0x1978] ;  /* 0x00197800010b7983 */ /* 0x000f220000300800 */
[----:B------:R-:W-:-:S03]  /*748f0*/  IADD3 R110, P2, R110, R4, RZ ;  /* 0x000000046e6e7210 */ /* 0x000fc60007f5e0ff */
[----:B------:R-:W-:Y:S04]  /*74900*/  STL [R1+0x1950], R9 ;  /* 0x0019500901007387 */ /* 0x000fe80000100800 */
[----:B------:R1:W-:Y:S01]  /*74910*/  STL [R1+0x194c], R104 ;  /* 0x00194c6801007387 */ /* 0x0003e20000100800 */
[----:B---3--:R-:W-:-:S03]  /*74920*/  IMAD.MOV.U32 R112, RZ, RZ, R103 ;  /* 0x000000ffff707224 */ /* 0x008fc600078e0067 */
[----:B-1----:R-:W3:Y:S04]  /*74930*/  LDL.LU R104, [R1+0x1980] ;  /* 0x0019800001687983 */ /* 0x002ee80000300800 */
[----:B------:R-:W3:Y:S04]  /*74940*/  LDL.LU R9, [R1+0x1988] ;  /* 0x0019880001097983 */ /* 0x000ee80000300800 */
[----:B------:R-:W-:Y:S01]  /*74950*/  STL [R1+0x1958], R103 ;  /* 0x0019586701007387 */ /* 0x000fe20000100800 */
[----:B------:R-:W-:Y:S01]  /*74960*/  IMAD.X R106, R106, 0x1, R0, P1 ;  /* 0x000000016a6a7824 */ /* 0x000fe200008e0600 */
[----:B------:R-:W-:-:S04]  /*74970*/  IADD3.X R111, R111, R0, RZ, P2, !PT ;  /* 0x000000006f6f7210 */ /* 0x000fc800017fe4ff */
[----:B------:R1:W-:Y:S01]  /*74980*/  STL [R1+0x1954], R106 ;  /* 0x0019546a01007387 */ /* 0x0003e20000100800 */
[----:B------:R-:W-:-:S03]  /*74990*/  IMAD.MOV.U32 R113, RZ, RZ, R106 ;  /* 0x000000ffff717224 */ /* 0x000fc600078e006a */
[----:B------:R1:W-:Y:S04]  /*749a0*/  STL [R1+0x1960], R110 ;  /* 0x0019606e01007387 */ /* 0x0003e80000100800 */
[----:B-1----:R-:W3:Y:S04]  /*749b0*/  LDL.LU R106, [R1+0x197c] ;  /* 0x00197c00016a7983 */ /* 0x002ee80000300800 */
[----:B------:R-:W-:Y:S04]  /*749c0*/  STL [R1+0x195c], R111 ;  /* 0x00195c6f01007387 */ /* 0x000fe80000100800 */
[----:B------:R-:W3:Y:S01]  /*749d0*/  LDL.LU R103, [R1+0x1984] ;  /* 0x0019840001677983 */ /* 0x000ee20000300800 */
[----:B------:R-:W-:-:S04]  /*749e0*/  UISETP.GT.AND UP1, UPT, UR6, 0x25, UPT ;  /* 0x000000250600788c */ /* 0x000fc8000bf24270 */
[----:B------:R-:W-:-:S04]  /*749f0*/  USEL UR4, URZ, 0x4, !UP1 ;  /* 0x000000043f047887 */ /* 0x000fc8000c800000 */
[----:B------:R-:W-:-:S06]  /*74a00*/  USEL UR4, UR4, URZ, !UP0 ;  /* 0x0000003f04047287 */ /* 0x000fcc000c000000 */
[----:B------:R-:W-:Y:S02]  /*74a10*/  ISETP.NE.U32.AND P0, PT, RZ, UR4, PT ;  /* 0x00000004ff007c0c */ /* 0x000fe4000bf05070 */
[----:B------:R-:W-:-:S05]  /*74a20*/  IADD3 R102, P1, R102, R4, RZ ;  /* 0x0000000466667210 */ /* 0x000fca0007f3e0ff */
[----:B------:R1:W-:Y:S06]  /*74a30*/  STL [R1+0x1968], R102 ;  /* 0x0019686601007387 */ /* 0x0003ec0000100800 */
[----:B------:R-:W-:Y:S04]  /*74a40*/  LDGSTS.E [R3+0x10004], desc[UR60][R112.64], P0 ;  /* 0x1000400070037fae */ /* 0x000fe8000812187c */
[----:B------:R1:W-:Y:S02]  /*74a50*/  LDGSTS.E [R3+0x14004], desc[UR60][R110.64], P0 ;  /* 0x140040006e037fae */ /* 0x0003e4000812187c */
[----:B-1----:R-:W-:Y:S01]  /*74a60*/  IMAD.MOV.U32 R110, RZ, RZ, R102 ;  /* 0x000000ffff6e7224 */ /* 0x002fe200078e0066 */
[----:B--2---:R-:W-:-:S05]  /*74a70*/  IADD3.X R105, R105, R0, RZ, P1, !PT ;  /* 0x0000000069697210 */ /* 0x004fca0000ffe4ff */
[----:B------:R1:W-:Y:S04]  /*74a80*/  STL [R1+0x1964], R105 ;  /* 0x0019646901007387 */ /* 0x0003e80000100800 */
[----:B------:R-:W2:Y:S01]  /*74a90*/  LDL.LU R102, [R1+0x1990] ;  /* 0x0019900001667983 */ /* 0x000ea20000300800 */
[----:B------:R-:W-:-:S03]  /*74aa0*/  IMAD.MOV.U32 R111, RZ, RZ, R105 ;  /* 0x000000ffff6f7224 */ /* 0x000fc600078e0069 */
[----:B-1----:R-:W2:Y:S04]  /*74ab0*/  LDL.LU R105, [R1+0x198c] ;  /* 0x00198c0001697983 */ /* 0x002ea80000300800 */
[----:B------:R-:W-:Y:S01]  /*74ac0*/  LDGSTS.E [R3+0x18004], desc[UR60][R110.64], P0 ;  /* 0x180040006e037fae */ /* 0x000fe2000812187c */
[----:B----4-:R-:W-:-:S04]  /*74ad0*/  IADD3 R108, P2, R108, R4, RZ ;  /* 0x000000046c6c7210 */ /* 0x010fc80007f5e0ff */
[----:B------:R-:W-:Y:S02]  /*74ae0*/  IADD3.X R109, R109, R0, RZ, P2, !PT ;  /* 0x000000006d6d7210 */ /* 0x000fe400017fe4ff */
[-C--:B------:R-:W-:Y:S01]  /*74af0*/  IADD3 R11, P3, R11, R4.reuse, RZ ;  /* 0x000000040b0b7210 */ /* 0x080fe20007f7e0ff */
[----:B------:R1:W-:Y:S04]  /*74b00*/  STL [R1+0x1970], R108 ;  /* 0x0019706c01007387 */ /* 0x0003e80000100800 */
[----:B------:R-:W-:Y:S01]  /*74b10*/  IMAD.X R107, R107, 0x1, R0, P3 ;  /* 0x000000016b6b7824 */ /* 0x000fe200018e0600 */
[----:B------:R1:W-:Y:S04]  /*74b20*/  LDGSTS.E [R3+0x1c004], desc[UR60][R108.64], P0 ;  /* 0x1c0040006c037fae */ /* 0x0003e8000812187c */
[----:B------:R4:W-:Y:S04]  /*74b30*/  STL [R1+0x196c], R109 ;  /* 0x00196c6d01007387 */ /* 0x0009e80000100800 */
[----:B------:R4:W-:Y:S01]  /*74b40*/  STL [R1+0x1978], R11 ;  /* 0x0019780b01007387 */ /* 0x0009e20000100800 */
[----:B---3--:R-:W-:-:S03]  /*74b50*/  IADD3 R104, P0, R104, R4, RZ ;  /* 0x0000000468687210 */ /* 0x008fc60007f1e0ff */
[----:B------:R3:W-:Y:S01]  /*74b60*/  STL [R1+0x1974], R107 ;  /* 0x0019746b01007387 */ /* 0x0007e20000100800 */
[----:B------:R-:W-:-:S03]  /*74b70*/  IADD3 R9, P2, R9, R4, RZ ;  /* 0x0000000409097210 */ /* 0x000fc60007f5e0ff */
[----:B------:R-:W2:Y:S01]  /*74b80*/  LDL.LU R112, [R1+0x1998] ;  /* 0x0019980001707983 */ /* 0x000ea20000300800 */
[----:B-1----:R-:W-:-:S03]  /*74b90*/  IMAD.MOV.U32 R108, RZ, RZ, R11 ;  /* 0x000000ffff6c7224 */ /* 0x002fc600078e000b */
[----:B------:R-:W2:Y:S04]  /*74ba0*/  LDL.LU R110, [R1+0x19a0] ;  /* 0x0019a000016e7983 */ /* 0x000ea80000300800 */
[----:B------:R-:W2:Y:S01]  /*74bb0*/  LDL.LU R113, [R1+0x1994] ;  /* 0x0019940001717983 */ /* 0x000ea20000300800 */
[----:B----4-:R-:W-:-:S03]  /*74bc0*/  MOV R109, R107 ;  /* 0x0000006b006d7202 */ /* 0x010fc60000000f00 */
[----:B------:R-:W4:Y:S04]  /*74bd0*/  LDL.LU R111, [R1+0x199c] ;  /* 0x00199c00016f7983 */ /* 0x000f280000300800 */
[----:B------:R-:W4:Y:S04]  /*74be0*/  LDL.LU R11, [R1+0x19a8] ;  /* 0x0019a800010b7983 */ /* 0x000f280000300800 */
[----:B------:R-:W-:Y:S01]  /*74bf0*/  STL [R1+0x1980], R104 ;  /* 0x0019806801007387 */ /* 0x000fe20000100800 */
[----:B------:R-:W-:-:S05]  /*74c00*/  IMAD.X R106, R106, 0x1, R0, P0 ;  /* 0x000000016a6a7824 */ /* 0x000fca00000e0600 */
[----:B------:R1:W-:Y:S01]  /*74c10*/  STL [R1+0x197c], R106 ;  /* 0x00197c6a01007387 */ /* 0x0003e20000100800 */
[----:B------:R-:W-:Y:S01]  /*74c20*/  IMAD.X R103, R103, 0x1, R0, P2 ;  /* 0x0000000167677824 */ /* 0x000fe200010e0600 */
[----:B---3--:R-:W-:Y:S02]  /*74c30*/  MOV R107, R106 ;  /* 0x0000006a006b7202 */ /* 0x008fe40000000f00 */
[----:B------:R3:W-:Y:S04]  /*74c40*/  STL [R1+0x1988], R9 ;  /* 0x0019880901007387 */ /* 0x0007e80000100800 */
[----:B------:R2:W-:Y:S01]  /*74c50*/  STL [R1+0x1984], R103 ;  /* 0x0019846701007387 */ /* 0x0005e20000100800 */
[----:B-1----:R-:W-:-:S03]  /*74c60*/  IMAD.MOV.U32 R106, RZ, RZ, R104 ;  /* 0x000000ffff6a7224 */ /* 0x002fc600078e0068 */
        /* <DEDUP_REMOVED lines=9> */
[----:B-1----:R-:W-:Y:S01]  /*74d00*/  IMAD.MOV.U32 R106, RZ, RZ, R9 ;  /* 0x000000ffff6a7224 */ /* 0x002fe200078e0009 */
[----:B------:R-:W-:-:S02]  /*74d10*/  MOV R107, R103 ;  /* 0x00000067006b7202 */ /* 0x000fc40000000f00 */
[----:B---3--:R-:W3:Y:S04]  /*74d20*/  LDL.LU R9, [R1+0x19b0] ;  /* 0x0019b00001097983 */ /* 0x008ee80000300800 */
[----:B------:R-:W3:Y:S01]  /*74d30*/  LDL.LU R108, [R1+0x1d34] ;  /* 0x001d3400016c7983 */ /* 0x000ee20000300800 */
[----:B--2---:R-:W-:-:S03]  /*74d40*/  IADD3 R102, P0, R102, R4, RZ ;  /* 0x0000000466667210 */ /* 0x004fc60007f1e0ff */
[----:B------:R-:W2:Y:S02]  /*74d50*/  LDL.LU R103, [R1+0x1d38] ;  /* 0x001d380001677983 */ /* 0x000ea40000300800 */
[----:B------:R-:W-:Y:S01]  /*74d60*/  IMAD.X R105, R105, 0x1, R0, P0 ;  /* 0x0000000169697824 */ /* 0x000fe200000e0600 */
[----:B------:R-:W-:Y:S01]  /*74d70*/  USEL UR4, URZ, 0x4, !UP1 ;  /* 0x000000043f047887 */ /* 0x000fe2000c800000 */
[----:B------:R1:W-:Y:S03]  /*74d80*/  LDGSTS.E [R3+0x18008], desc[UR60][R106.64], P1 ;  /* 0x180080006a037fae */ /* 0x0003e6000892187c */
[----:B------:R-:W-:Y:S01]  /*74d90*/  USEL UR4, UR4, URZ, !UP0 ;  /* 0x0000003f04047287 */ /* 0x000fe2000c000000 */
[----:B------:R-:W-:Y:S01]  /*74da0*/  STL [R1+0x1990], R102 ;  /* 0x0019906601007387 */ /* 0x000fe20000100800 */
[----:B-1----:R-:W-:Y:S01]  /*74db0*/  IMAD.MOV.U32 R106, RZ, RZ, R102 ;  /* 0x000000ffff6a7224 */ /* 0x002fe200078e0066 */
[----:B------:R-:W-:-:S02]  /*74dc0*/  MOV R107, R105 ;  /* 0x00000069006b7202 */ /* 0x000fc40000000f00 */
[----:B------:R1:W-:Y:S01]  /*74dd0*/  STL [R1+0x198c], R105 ;  /* 0x00198c6901007387 */ /* 0x0003e20000100800 */
[----:B------:R-:W-:-:S03]  /*74de0*/  ISETP.NE.U32.AND P0, PT, RZ, UR4, PT ;  /* 0x00000004ff007c0c */ /* 0x000fc6000bf05070 */
[----:B------:R-:W-:Y:S04]  /*74df0*/  LDGSTS.E [R3+0x1c008], desc[UR60][R106.64], P1 ;  /* 0x1c0080006a037fae */ /* 0x000fe8000892187c */
[----:B------:R-:W2:Y:S04]  /*74e00*/  LDL.LU R107, [R1+0x1d3c] ;  /* 0x001d3c00016b7983 */ /* 0x000ea80000300800 */
[----:B------:R-:W2:Y:S04]  /*74e10*/  LDL.LU R106, [R1+0x1d40] ;  /* 0x001d4000016a7983 */ /* 0x000ea80000300800 */
[----:B-1----:R-:W2:Y:S04]  /*74e20*/  LDL.LU R105, [R1+0x1d44] ;  /* 0x001d440001697983 */ /* 0x002ea80000300800 */
[----:B------:R-:W2:Y:S01]  /*74e30*/  LDL.LU R102, [R1+0x1d48] ;  /* 0x001d480001667983 */ /* 0x000ea20000300800 */
[----:B------:R-:W-:-:S02]  /*74e40*/  IADD3 R112, P1, R112, R4, RZ ;  /* 0x0000000470707210 */ /* 0x000fc40007f3e0ff */
[----:B------:R-:W-:-:S03]  /*74e50*/  IADD3 R110, P2, R110, R4, RZ ;  /* 0x000000046e6e7210 */ /* 0x000fc60007f5e0ff */
[--C-:B------:R-:W-:Y:S01]  /*74e60*/  IMAD.X R113, R113, 0x1, R0.reuse, P1 ;  /* 0x0000000171717824 */ /* 0x100fe200008e0600 */
[----:B------:R-:W-:Y:S01]  /*74e70*/  STL [R1+0x1998], R112 ;  /* 0x0019987001007387 */ /* 0x000fe20000100800 */
[----:B----4-:R-:W-:Y:S01]  /*74e80*/  IMAD.X R111, R111, 0x1, R0, P2 ;  /* 0x000000016f6f7824 */ /* 0x010fe200010e0600 */
[----:B------:R-:W-:Y:S02]  /*74e90*/  IADD3 R11, P1, R11, R4, RZ ;  /* 0x000000040b0b7210 */ /* 0x000fe40007f3e0ff */
[----:B------:R-:W-:Y:S04]  /*74ea0*/  STL [R1+0x1994], R113 ;  /* 0x0019947101007387 */ /* 0x000fe80000100800 */
[----:B------:R1:W-:Y:S04]  /*74eb0*/  STL [R1+0x19a0], R110 ;  /* 0x0019a06e01007387 */ /* 0x0003e80000100800 */
[----:B------:R-:W-:Y:S04]  /*74ec0*/  LDGSTS.E [R3+0x1000c], desc[UR60][R112.64], P0 ;  /* 0x1000c00070037fae */ /* 0x000fe8000812187c */
[----:B------:R-:W-:Y:S04]  /*74ed0*/  STL [R1+0x199c], R111 ;  /* 0x00199c6f01007387 */ /* 0x000fe80000100800 */
[----:B------:R1:W-:Y:S04]  /*74ee0*/  LDGSTS.E [R3+0x1400c], desc[UR60][R110.64], P0 ;  /* 0x1400c0006e037fae */ /* 0x0003e8000812187c */
[----:B------:R4:W-:Y:S01]  /*74ef0*/  STL [R1+0x19a8], R11 ;  /* 0x0019a80b01007387 */ /* 0x0009e20000100800 */
[----:B-1----:R-:W-:Y:S01]  /*74f00*/  IMAD.MOV.U32 R110, RZ, RZ, R11 ;  /* 0x000000ffff6e7224 */ /* 0x002fe200078e000b */
[----:B------:R-:W-:-:S05]  /*74f10*/  IADD3.X R104, R104, R0, RZ, P1, !PT ;  /* 0x0000000068687210 */ /* 0x000fca0000ffe4ff */
[----:B------:R1:W-:Y:S04]  /*74f20*/  STL [R1+0x19a4], R104 ;  /* 0x0019a46801007387 */ /* 0x0003e80000100800 */
[----:B----4-:R-:W4:Y:S01]  /*74f30*/  LDL.LU R11, [R1+0x1d50] ;  /* 0x001d5000010b7983 */ /* 0x010f220000300800 */
[----:B------:R-:W-:-:S03]  /*74f40*/  IMAD.MOV.U32 R111, RZ, RZ, R104 ;  /* 0x000000ffff6f7224 */ /* 0x000fc600078e0068 */
[----:B-1----:R-:W4:Y:S01]  /*74f50*/  LDL.LU R104, [R1+0x1d4c] ;  /* 0x001d4c0001687983 */ /* 0x002f220000300800 */
[----:B------:R-:W-:-:S03]  /*74f60*/  UISETP.GT.AND UP1, UPT, UR6, 0x44, UPT ;  /* 0x000000440600788c */ /* 0x000fc6000bf24270 */
[----:B------:R1:W-:Y:S01]  /*74f70*/  LDGSTS.E [R3+0x1800c], desc[UR60][R110.64], P0 ;  /* 0x1800c0006e037fae */ /* 0x0003e2000812187c */
[----:B------:R-:W-:-:S04]  /*74f80*/  USEL UR4, URZ, 0x4, !UP1 ;  /* 0x000000043f047887 */ /* 0x000fc8000c800000 */
[----:B------:R-:W-:Y:S01]  /*74f90*/  USEL UR4, UR4, URZ, !UP0 ;  /* 0x0000003f04047287 */ /* 0x000fe2000c000000 */
[----:B---3--:R-:W-:-:S04]  /*74fa0*/  IADD3 R9, P2, R9, R4, RZ ;  /* 0x0000000409097210 */ /* 0x008fc80007f5e0ff */
[----:B------:R-:W-:Y:S02]  /*74fb0*/  IADD3.X R109, R109, R0, RZ, P2, !PT ;  /* 0x000000006d6d7210 */ /* 0x000fe400017fe4ff */
[----:B--2---:R-:W-:Y:S01]  /*74fc0*/  IADD3 R103, P3, R103, R4, RZ ;  /* 0x0000000467677210 */ /* 0x004fe20007f7e0ff */
[----:B------:R-:W-:Y:S04]  /*74fd0*/  STL [R1+0x19b0], R9 ;  /* 0x0019b00901007387 */ /* 0x000fe80000100800 */
[----:B------:R-:W-:Y:S01]  /*74fe0*/  IMAD.X R108, R108, 0x1, R0, P3 ;  /* 0x000000016c6c7824 */ /* 0x000fe200018e0600 */
[----:B------:R2:W-:Y:S01]  /*74ff0*/  STL [R1+0x19ac], R109 ;  /* 0x0019ac6d01007387 */ /* 0x0005e20000100800 */
[----:B-1----:R-:W-:-:S03]  /*75000*/  IMAD.MOV.U32 R110, RZ, RZ, R9 ;  /* 0x000000ffff6e7224 */ /* 0x002fc600078e0009 */
[----:B------:R-:W-:Y:S01]  /*75010*/  STL [R1+0x1d38], R103 ;  /* 0x001d386701007387 */ /* 0x000fe20000100800 */
[----:B------:R-:W-:-:S03]  /*75020*/  MOV R111, R109 ;  /* 0x0000006d006f7202 */ /* 0x000fc60000000f00 */
[----:B------:R1:W-:Y:S04]  /*75030*/  STL [R1+0x1d34], R108 ;  /* 0x001d346c01007387 */ /* 0x0003e80000100800 */
[----:B------:R-:W3:Y:S01]  /*75040*/  LDL.LU R112, [R1+0x1d58] ;  /* 0x001d580001707983 */ /* 0x000ee20000300800 */
[----:B--2---:R-:W-:-:S03]  /*75050*/  IMAD.MOV.U32 R109, RZ, RZ, R108 ;  /* 0x000000ffff6d7224 */ /* 0x004fc600078e006c */
[----:B------:R-:W2:Y:S01]  /*75060*/  LDL.LU R9, [R1+0x1d60] ;  /* 0x001d600001097983 */ /* 0x000ea20000300800 */
[----:B------:R-:W-:Y:S01]  /*75070*/  ISETP.NE.U32.AND P1, PT, RZ, UR4, PT ;  /* 0x00000004ff007c0c */ /* 0x000fe2000bf25070 */
[----:B-1----:R-:W-:Y:S02]  /*75080*/  IMAD.MOV.U32 R108, RZ, RZ, R103 ;  /* 0x000000ffff6c7224 */ /* 0x002fe400078e0067 */
[----:B------:R-:W2:Y:S04]  /*75090*/  LDL.LU R113, [R1+0x1d54] ;  /* 0x001d540001717983 */ /* 0x000ea80000300800 */
[----:B------:R-:W-:Y:S04]  /*750a0*/  LDGSTS.E [R3+0x1c00c], desc[UR60][R110.64], P0 ;  /* 0x1c00c0006e037fae */ /* 0x000fe8000812187c */
[----:B------:R-:W2:Y:S04]  /*750b0*/  LDL.LU R103, [R1+0x1d5c] ;  /* 0x001d5c0001677983 */ /* 0x000ea80000300800 */
[----:B------:R-:W-:Y:S01]  /*750c0*/  LDGSTS.E [R3+0x20000], desc[UR60][R108.64], P1 ;  /* 0x200000006c037fae */ /* 0x000fe2000892187c */
[----:B------:R-:W-:-:S04]  /*750d0*/  IADD3 R106, P0, R106, R4, RZ ;  /* 0x000000046a6a7210 */ /* 0x000fc80007f1e0ff */
[----:B------:R-:W-:Y:S02]  /*750e0*/  IADD3.X R107, R107, R0, RZ, P0, !PT ;  /* 0x000000006b6b7210 */ /* 0x000fe400007fe4ff */
[----:B------:R-:W-:Y:S01]  /*750f0*/  IADD3 R102, P2, R102, R4, RZ ;  /* 0x0000000466667210 */ /* 0x000fe20007f5e0ff */
[----:B------:R1:W-:Y:S04]  /*75100*/  STL [R1+0x1d40], R106 ;  /* 0x001d406a01007387 */ /* 0x0003e80000100800 */
[----:B------:R-:W-:Y:S01]  /*75110*/  IMAD.X R105, R105, 0x1, R0, P2 ;  /* 0x0000000169697824 */ /* 0x000fe200010e0600 */
[----:B------:R1:W-:Y:S04]  /*75120*/  STL [R1+0x1d3c], R107 ;  /* 0x001d3c6b01007387 */ /* 0x0003e80000100800 */
[----:B------:R1:W-:Y:S04]  /*75130*/  STL [R1+0x1d48], R102 ;  /* 0x001d486601007387 */ /* 0x0003e80000100800 */
[----:B------:R4:W-:Y:S04]  /*75140*/  STL [R1+0x1d44], R105 ;  /* 0x001d446901007387 */ /* 0x0009e80000100800 */
[----:B------:R-:W2:Y:S04]  /*75150*/  LDL.LU R110, [R1+0x1d68] ;  /* 0x001d6800016e7983 */ /* 0x000ea80000300800 */
[----:B------:R1:W-:Y:S04]  /*75160*/  LDGSTS.E [R3+0x24000], desc[UR60][R106.64], P1 ;  /* 0x240000006a037fae */ /* 0x0003e8000892187c */
[----:B------:R-:W2:Y:S04]  /*75170*/  LDL.LU R111, [R1+0x1d64] ;  /* 0x001d6400016f7983 */ /* 0x000ea80000300800 */
[----:B------:R-:W2:Y:S01]  /*75180*/  LDL.LU R108, [R1+0x1d6c] ;  /* 0x001d6c00016c7983 */ /* 0x000ea20000300800 */
[----:B-1----:R-:W-:Y:S01]  /*75190*/  IMAD.MOV.U32 R106, RZ, RZ, R102 ;  /* 0x000000ffff6a7224 */ /* 0x002fe200078e0066 */
[----:B------:R-:W-:-:S02]  /*751a0*/  MOV R107, R105 ;  /* 0x00000069006b7202 */ /* 0x000fc40000000f00 */
[----:B------:R-:W2:Y:S04]  /*751b0*/  LDL.LU R102, [R1+0x1d70] ;  /* 0x001d700001667983 */ /* 0x000ea80000300800 */
[----:B------:R-:W-:Y:S04]  /*751c0*/  LDGSTS.E [R3+0x28000], desc[UR60][R106.64], P1 ;  /* 0x280000006a037fae */ /* 0x000fe8000892187c */
[----:B------:R-:W2:Y:S04]  /*751d0*/  LDL.LU R109, [R1+0x1d74] ;  /* 0x001d7400016d7983 */ /* 0x000ea80000300800 */
[----:B------:R-:W2:Y:S01]  /*751e0*/  LDL.LU R107, [R1+0x1d78] ;  /* 0x001d7800016b7983 */ /* 0x000ea20000300800 */
[----:B----4-:R-:W-:-:S05]  /*751f0*/  IADD3 R11, P0, R11, R4, RZ ;  /* 0x000000040b0b7210 */ /* 0x010fca0007f1e0ff */
[----:B------:R-:W-:Y:S01]  /*75200*/  IMAD.X R104, R104, 0x1, R0, P0 ;  /* 0x0000000168687824 */ /* 0x000fe200000e0600 */
[----:B------:R-:W-:Y:S03]  /*75210*/  STL [R1+0x1d50], R11 ;  /* 0x001d500b01007387 */ /* 0x000fe60000100800 */
[----:B------:R-:W-:Y:S01]  /*75220*/  IMAD.MOV.U32 R105, RZ, RZ, R104 ;  /* 0x000000ffff697224 */ /* 0x000fe200078e0068 */
[----:B------:R1:W-:Y:S04]  /*75230*/  STL [R1+0x1d4c], R104 ;  /* 0x001d4c6801007387 */ /* 0x0003e80000100800 */
[----:B------:R-:W4:Y:S01]  /*75240*/  LDL.LU R106, [R1+0x1d7c] ;  /* 0x001d7c00016a7983 */ /* 0x000f220000300800 */
[----:B-1----:R-:W-:-:S03]  /*75250*/  MOV R104, R11 ;  /* 0x0000000b00687202 */ /* 0x002fc60000000f00 */
[----:B------:R-:W4:Y:S04]  /*75260*/  LDL.LU R11, [R1+0x1d80] ;  /* 0x001d8000010b7983 */ /* 0x000f280000300800 */
[----:B------:R-:W-:Y:S04]  /*75270*/  LDGSTS.E [R3+0x2c000], desc[UR60][R104.64], P1 ;  /* 0x2c00000068037fae */ /* 0x000fe8000892187c */
[----:B------:R-:W4:Y:S04]  /*75280*/  LDL.LU R105, [R1+0x1d84] ;  /* 0x001d840001697983 */ /* 0x000f280000300800 */
[----:B------:R-:W4:Y:S01]  /*75290*/  LDL.LU R104, [R1+0x1d88] ;  /* 0x001d880001687983 */ /* 0x000f220000300800 */
[----:B------:R-:W-:-:S04]  /*752a0*/  UISETP.GT.AND UP1, UPT, UR6, 0x45, UPT ;  /* 0x000000450600788c */ /* 0x000fc8000bf24270 */
[----:B------:R-:W-:-:S04]  /*752b0*/  USEL UR4, URZ, 0x4, !UP1 ;  /* 0x000000043f047887 */ /* 0x000fc8000c800000 */
[----:B------:R-:W-:-:S06]  /*752c0*/  USEL UR4, UR4, URZ, !UP0 ;  /* 0x0000003f04047287 */ /* 0x000fcc000c000000 */
[----:B------:R-:W-:Y:S02]  /*752d0*/  ISETP.NE.U32.AND P0, PT, RZ, UR4, PT ;  /* 0x00000004ff007c0c */ /* 0x000fe4000bf05070 */
[-C--:B---3--:R-:W-:Y:S02]  /*752e0*/  IADD3 R112, P1, R112, R4.reuse, RZ ;  /* 0x0000000470707210 */ /* 0x088fe40007f3e0ff */
[----:B--2---:R-:W-:-:S03]  /*752f0*/  IADD3 R9, P2, R9, R4, RZ ;  /* 0x0000000409097210 */ /* 0x004fc60007f5e0ff */
[--C-:B------:R-:W-:Y:S01]  /*75300*/  IMAD.X R113, R113, 0x1, R0.reuse, P1 ;  /* 0x0000000171717824 */ /* 0x100fe200008e0600 */
[----:B------:R-:W-:Y:S04]  /*75310*/  STL [R1+0x1d58], R112 ;  /* 0x001d587001007387 */ /* 0x000fe80000100800 */
[----:B------:R1:W-:Y:S01]  /*75320*/  STL [R1+0x1d54], R113 ;  /* 0x001d547101007387 */ /* 0x0003e20000100800 */
[----:B------:R-:W-:-:S03]  /*75330*/  IMAD.X R103, R103, 0x1, R0, P2 ;  /* 0x0000000167677824 */ /* 0x000fc600010e0600 */
[----:B------:R-:W-:Y:S04]  /*75340*/  STL [R1+0x1d60], R9 ;  /* 0x001d600901007387 */ /* 0x000fe80000100800 */
[----:B------:R1:W-:Y:S04]  /*75350*/  LDGSTS.E [R3+0x20004], desc[UR60][R112.64], P0 ;  /* 0x2000400070037fae */ /* 0x0003e8000812187c */
[----:B------:R2:W-:Y:S01]  /*75360*/  STL [R1+0x1d5c], R103 ;  /* 0x001d5c6701007387 */ /* 0x0005e20000100800 */
[----:B------:R-:W-:Y:S01]  /*75370*/  UISETP.GT.AND UP1, UPT, UR6, 0x46, UPT ;  /* 0x000000460600788c */ /* 0x000fe2000bf24270 */
[----:B-1----:R-:W-:Y:S01]  /*75380*/  IMAD.MOV.U32 R113, RZ, RZ, R103 ;  /* 0x000000ffff717224 */ /* 0x002fe200078e0067 */
[----:B------:R-:W-:Y:S01]  /*75390*/  MOV R112, R9 ;  /* 0x0000000900707202 */ /* 0x000fe20000000f00 */
[----:B--2---:R-:W2:Y:S04]  /*753a0*/  LDL.LU R103, [R1+0x1d8c] ;  /* 0x001d8c0001677983 */ /* 0x004ea80000300800 */
[----:B------:R-:W3:Y:S01]  /*753b0*/  LDL.LU R9, [R1+0x1d90] ;  /* 0x001d900001097983 */ /* 0x000ee20000300800 */
[----:B------:R-:W-:-:S03]  /*753c0*/  USEL UR4, URZ, 0x4, !UP1 ;  /* 0x000000043f047887 */ /* 0x000fc6000c800000 */
[----:B------:R-:W-:Y:S01]  /*753d0*/  LDGSTS.E [R3+0x24004], desc[UR60][R112.64], P0 ;  /* 0x2400400070037fae */ /* 0x000fe2000812187c */
[----:B------:R-:W-:Y:S01]  /*753e0*/  IADD3 R110, P1, R110, R4, RZ ;  /* 0x000000046e6e7210 */ /* 0x000fe20007f3e0ff */
[----:B------:R-:W-:-:S04]  /*753f0*/  USEL UR4, UR4, URZ, !UP0 ;  /* 0x0000003f04047287 */ /* 0x000fc8000c000000 */
[----:B------:R-:W-:Y:S01]  /*75400*/  IMAD.X R111, R111, 0x1, R0, P1 ;  /* 0x000000016f6f7824 */ /* 0x000fe200008e0600 */
[----:B------:R1:W-:Y:S01]  /*75410*/  STL [R1+0x1d68], R110 ;  /* 0x001d686e01007387 */ /* 0x0003e20000100800 */
[----:B------:R-:W-:-:S03]  /*75420*/  IADD3 R102, P2, R102, R4, RZ ;  /* 0x0000000466667210 */ /* 0x000fc60007f5e0ff */
[----:B------:R1:W-:Y:S01]  /*75430*/  STL [R1+0x1d64], R111 ;  /* 0x001d646f01007387 */ /* 0x0003e20000100800 */
[----:B------:R-:W-:-:S03]  /*75440*/  IADD3.X R108, R108, R0, RZ, P2, !PT ;  /* 0x000000006c6c7210 */ /* 0x000fc600017fe4ff */
[----:B------:R1:W-:Y:S01]  /*75450*/  LDGSTS.E [R3+0x28004], desc[UR60][R110.64], P0 ;  /* 0x280040006e037fae */ /* 0x0003e2000812187c */
[----:B------:R-:W-:-:S03]  /*75460*/  ISETP.NE.U32.AND P1, PT, RZ, UR4, PT ;  /* 0x00000004ff007c0c */ /* 0x000fc6000bf25070 */
[----:B------:R-:W-:Y:S01]  /*75470*/  STL [R1+0x1d70], R102 ;  /* 0x001d706601007387 */ /* 0x000fe20000100800 */
[----:B------:R-:W-:Y:S01]  /*75480*/  IADD3 R107, P3, R107, R4, RZ ;  /* 0x000000046b6b7210 */ /* 0x000fe20007f7e0ff */
[----:B-1----:R-:W-:Y:S01]  /*75490*/  IMAD.MOV.U32 R110, RZ, RZ, R102 ;  /* 0x000000ffff6e7224 */ /* 0x002fe200078e0066 */
[----:B------:R-:W-:-:S03]  /*754a0*/  MOV R111, R108 ;  /* 0x0000006c006f7202 */ /* 0x000fc60000000f00 */
[----:B------:R-:W-:Y:S02]  /*754b0*/  IMAD.X R109, R109, 0x1, R0, P3 ;  /* 0x000000016d6d7824 */ /* 0x000fe400018e0600 */
[----:B------:R1:W-:Y:S04]  /*754c0*/  LDGSTS.E [R3+0x2c004], desc[UR60][R110.64], P0 ;  /* 0x2c0040006e037fae */ /* 0x0003e8000812187c */
[----:B------:R1:W-:Y:S04]  /*754d0*/  STL [R1+0x1d6c], R108 ;  /* 0x001d6c6c01007387 */ /* 0x0003e80000100800 */
[----:B------:R-:W-:Y:S04]  /*754e0*/  STL [R1+0x1d78], R107 ;  /* 0x001d786b01007387 */ /* 0x000fe80000100800 */
[----:B------:R1:W-:Y:S02]  /*754f0*/  STL [R1+0x1d74], R109 ;  /* 0x001d746d01007387 */ /* 0x0003e40000100800 */
[----:B-1----:R-:W-:-:S02]  /*75500*/  IMAD.MOV.U32 R110, RZ, RZ, R107 ;  /* 0x000000ffff6e7224 */ /* 0x002fc400078e006b */
[----:B------:R-:W-:Y:S01]  /*75510*/  IMAD.MOV.U32 R111, RZ, RZ, R109 ;  /* 0x000000ffff6f7224 */ /* 0x000fe200078e006d */
[----:B------:R-:W2:Y:S04]  /*75520*/  LDL.LU R108, [R1+0x1d98] ;  /* 0x001d9800016c7983 */ /* 0x000ea80000300800 */
[----:B------:R-:W2:Y:S04]  /*75530*/  LDL.LU R102, [R1+0x1da0] ;  /* 0x001da00001667983 */ /* 0x000ea80000300800 */
[----:B------:R-:W2:Y:S04]  /*75540*/  LDL.LU R109, [R1+0x1d94] ;  /* 0x001d9400016d7983 */ /* 0x000ea80000300800 */
[----:B------:R-:W2:Y:S04]  /*75550*/  LDL.LU R107, [R1+0x1d9c] ;  /* 0x001d9c00016b7983 */ /* 0x000ea80000300800 */
[----:B------:R1:W-:Y:S01]  /*75560*/  LDGSTS.E [R3+0x20008], desc[UR60][R110.64], P1 ;  /* 0x200080006e037fae */ /* 0x0003e2000892187c */
[----:B----4-:R-:W-:-:S04]  /*75570*/  IADD3 R11, P0, R11, R4, RZ ;  /* 0x000000040b0b7210 */ /* 0x010fc80007f1e0ff */
[----:B------:R-:W-:Y:S01]  /*75580*/  IADD3.X R106, R106, R0, RZ, P0, !PT ;  /* 0x000000006a6a7210 */ /* 0x000fe200007fe4ff */
[----:B------:R4:W-:Y:S01]  /*75590*/  STL [R1+0x1d80], R11 ;  /* 0x001d800b01007387 */ /* 0x0009e20000100800 */
[----:B-1----:R-:W-:-:S03]  /*755a0*/  IMAD.MOV.U32 R110, RZ, RZ, R11 ;  /* 0x000000ffff6e7224 */ /* 0x002fc600078e000b */
[----:B------:R1:W-:Y:S01]  /*755b0*/  STL [R1+0x1d7c], R106 ;  /* 0x001d7c6a01007387 */ /* 0x0003e20000100800 */
[----:B------:R-:W-:Y:S01]  /*755c0*/  MOV R111, R106 ;  /* 0x0000006a006f7202 */ /* 0x000fe20000000f00 */
[----:B------:R-:W-:-:S04]  /*755d0*/  UISETP.GT.AND UP1, UPT, UR6, 0x47, UPT ;  /* 0x000000470600788c */ /* 0x000fc8000bf24270 */
[----:B------:R-:W-:Y:S01]  /*755e0*/  LDGSTS.E [R3+0x24008], desc[UR60][R110.64], P1 ;  /* 0x240080006e037fae */ /* 0x000fe2000892187c */
[----:B------:R-:W-:-:S05]  /*755f0*/  IADD3 R104, P2, R104, R4, RZ ;  /* 0x0000000468687210 */ /* 0x000fca0007f5e0ff */
[----:B------:R-:W-:Y:S01]  /*75600*/  IMAD.X R105, R105, 0x1, R0, P2 ;  /* 0x0000000169697824 */ /* 0x000fe200010e0600 */
[----:B------:R2:W-:Y:S04]  /*75610*/  STL [R1+0x1d88], R104 ;  /* 0x001d886801007387 */ /* 0x0005e80000100800 */
[----:B----4-:R-:W4:Y:S04]  /*75620*/  LDL.LU R11, [R1+0x1da8] ;  /* 0x001da800010b7983 */ /* 0x010f280000300800 */
[----:B------:R2:W-:Y:S04]  /*75630*/  STL [R1+0x1d84], R105 ;  /* 0x001d846901007387 */ /* 0x0005e80000100800 */
[----:B-1----:R-:W4:Y:S01]  /*75640*/  LDL.LU R106, [R1+0x1da4] ;  /* 0x001da400016a7983 */ /* 0x002f220000300800 */
[----:B------:R-:W-:-:S03]  /*75650*/  USEL UR4, URZ, 0x4, !UP1 ;  /* 0x000000043f047887 */ /* 0x000fc6000c800000 */
[----:B------:R1:W-:Y:S01]  /*75660*/  LDGSTS.E [R3+0x28008], desc[UR60][R104.64], P1 ;  /* 0x2800800068037fae */ /* 0x0003e2000892187c */
[----:B------:R-:W-:Y:S01]  /*75670*/  USEL UR4, UR4, URZ, !UP0 ;  /* 0x0000003f04047287 */ /* 0x000fe2000c000000 */
[----:B---3--:R-:W-:-:S05]  /*75680*/  IADD3 R9, P0, R9, R4, RZ ;  /* 0x0000000409097210 */ /* 0x008fca0007f1e0ff */
[----:B--2---:R-:W-:Y:S01]  /*75690*/  IMAD.X R103, R103, 0x1, R0, P0 ;  /* 0x0000000167677824 */ /* 0x004fe200000e0600 */
[----:B------:R-:W-:Y:S04]  /*756a0*/  STL [R1+0x1d90], R9 ;  /* 0x001d900901007387 */ /* 0x000fe80000100800 */
[----:B------:R2:W-:Y:S04]  /*756b0*/  STL [R1+0x1d8c], R103 ;  /* 0x001d8c6701007387 */ /* 0x0005e80000100800 */
[----:B------:R-:W3:Y:S01]  /*756c0*/  LDL.LU R112, [R1+0x1db0] ;  /* 0x001db00001707983 */ /* 0x000ee20000300800 */
[----:B-1----:R-:W-:Y:S01]  /*756d0*/  IMAD.MOV.U32 R104, RZ, RZ, R9 ;  /* 0x000000ffff687224 */ /* 0x002fe200078e0009 */
[----:B------:R-:W-:-:S02]  /*756e0*/  MOV R105, R103 ;  /* 0x0000006700697202 */ /* 0x000fc40000000f00 */
[----:B------:R-:W3:Y:S04]  /*756f0*/  LDL.LU R110, [R1+0x2138] ;  /* 0x00213800016e7983 */ /* 0x000ee80000300800 */
[----:B------:R-:W3:Y:S04]  /*75700*/  LDL.LU R113, [R1+0x1dac] ;  /* 0x001dac0001717983 */ /* 0x000ee80000300800 */
[----:B------:R-:W-:Y:S04]  /*75710*/  LDGSTS.E [R3+0x2c008], desc[UR60][R104.64], P1 ;  /* 0x2c00800068037fae */ /* 0x000fe8000892187c */
[----:B------:R-:W3:Y:S01]  /*75720*/  LDL.LU R111, [R1+0x2134] ;  /* 0x00213400016f7983 */ /* 0x000ee20000300800 */
[----:B------:R-:W-:-:S03]  /*75730*/  ISETP.NE.U32.AND P0, PT, RZ, UR4, PT ;  /* 0x00000004ff007c0c */ /* 0x000fc6000bf05070 */
[----:B------:R-:W3:Y:S04]  /*75740*/  LDL.LU R105, [R1+0x213c] ;  /* 0x00213c0001697983 */ /* 0x000ee80000300800 */
[----:B------:R-:W3:Y:S04]  /*75750*/  LDL.LU R104, [R1+0x2140] ;  /* 0x0021400001687983 */ /* 0x000ee80000300800 */
[----:B--2---:R-:W2:Y:S04]  /*75760*/  LDL.LU R103, [R1+0x2144] ;  /* 0x0021440001677983 */ /* 0x004ea80000300800 */
[----:B------:R-:W2:Y:S01]  /*75770*/  LDL.LU R9, [R1+0x2148] ;  /* 0x0021480001097983 */ /* 0x000ea20000300800 */
[----:B------:R-:W-:-:S02]  /*75780*/  IADD3 R108, P1, R108, R4, RZ ;  /* 0x000000046c6c7210 */ /* 0x000fc40007f3e0ff */
[----:B------:R-:W-:-:S03]  /*75790*/  IADD3 R102, P2, R102, R4, RZ ;  /* 0x0000000466667210 */ /* 0x000fc60007f5e0ff */
[--C-:B------:R-:W-:Y:S01]  /*757a0*/  IMAD.X R109, R109, 0x1, R0.reuse, P1 ;  /* 0x000000016d6d7824 */ /* 0x100fe200008e0600 */
[----:B------:R1:W-:Y:S01]  /*757b0*/  STL [R1+0x1d98], R108 ;  /* 0x001d986c01007387 */ /* 0x0003e20000100800 */
[----:B------:R-:W-:-:S03]  /*757c0*/  IMAD.X R107, R107, 0x1, R0, P2 ;  /* 0x000000016b6b7824 */ /* 0x000fc600010e0600 */
[----:B------:R1:W-:Y:S04]  /*757d0*/  STL [R1+0x1d94], R109 ;  /* 0x001d946d01007387 */ /* 0x0003e80000100800 */
[----:B------:R1:W-:Y:S04]  /*757e0*/  LDGSTS.E [R3+0x2000c], desc[UR60][R108.64], P0 ;  /* 0x2000c0006c037fae */ /* 0x0003e8000812187c */
[----:B------:R1:W-:Y:S04]  /*757f0*/  STL [R1+0x1da0], R102 ;  /* 0x001da06601007387 */ /* 0x0003e80000100800 */
[----:B------:R-:W-:Y:S01]  /*75800*/  STL [R1+0x1d9c], R107 ;  /* 0x001d9c6b01007387 */ /* 0x000fe20000100800 */
[----:B-1----:R-:W-:Y:S01]  /*75810*/  MOV R108, R102 ;  /* 0x00000066006c7202 */ /* 0x002fe20000000f00 */
[----:B------:R-:W-:-:S02]  /*75820*/  IMAD.MOV.U32 R109, RZ, RZ, R107 ;  /* 0x000000ffff6d7224 */ /* 0x000fc400078e006b */
[----:B------:R-:W2:Y:S04]  /*75830*/  LDL.LU R102, [R1+0x2150] ;  /* 0x0021500001667983 */ /* 0x000ea80000300800 */
[----:B------:R1:W-:Y:S01]  /*75840*/  LDGSTS.E [R3+0x2400c], desc[UR60][R108.64], P0 ;  /* 0x2400c0006c037fae */ /* 0x0003e2000812187c */
[----:B----4-:R-:W-:-:S05]  /*75850*/  IADD3 R11, P1, R11, R4, RZ ;  /* 0x000000040b0b7210 */ /* 0x010fca0007f3e0ff */
[----:B------:R-:W-:Y:S01]  /*75860*/  IMAD.X R106, R106, 0x1, R0, P1 ;  /* 0x000000016a6a7824 */ /* 0x000fe200008e0600 */
[----:B------:R-:W-:Y:S03]  /*75870*/  STL [R1+0x1da8], R11 ;  /* 0x001da80b01007387 */ /* 0x000fe60000100800 */
[----:B-1----:R-:W-:Y:S01]  /*75880*/  IMAD.MOV.U32 R109, RZ, RZ, R106 ;  /* 0x000000ffff6d7224 */ /* 0x002fe200078e006a */
[----:B------:R1:W-:Y:S04]  /*75890*/  STL [R1+0x1da4], R106 ;  /* 0x001da46a01007387 */ /* 0x0003e80000100800 */
[----:B-1----:R-:W4:Y:S01]  /*758a0*/  LDL.LU R106, [R1+0x214c] ;  /* 0x00214c00016a7983 */ /* 0x002f220000300800 */
[----:B------:R-:W-:-:S04]  /*758b0*/  UISETP.GT.AND UP1, UPT, UR6, 0x64, UPT ;  /* 0x000000640600788c */ /* 0x000fc8000bf24270 */
[----:B------:R-:W-:Y:S01]  /*758c0*/  USEL UR4, URZ, 0x4, !UP1 ;  /* 0x000000043f047887 */ /* 0x000fe2000c800000 */
[----:B------:R-:W-:-:S03]  /*758d0*/  MOV R108, R11 ;  /* 0x0000000b006c7202 */ /* 0x000fc60000000f00 */
[----:B------:R-:W-:Y:S02]  /*758e0*/  USEL UR4, UR4, URZ, !UP0 ;  /* 0x0000003f04047287 */ /* 0x000fe4000c000000 */
[----:B------:R-:W-:Y:S04]  /*758f0*/  LDGSTS.E [R3+0x2800c], desc[UR60][R108.64], P0 ;  /* 0x2800c0006c037fae */ /* 0x000fe8000812187c */
[----:B------:R-:W-:Y:S01]  /*75900*/  ISETP.NE.U32.AND P1, PT, RZ, UR4, PT ;  /* 0x00000004ff007c0c */ /* 0x000fe2000bf25070 */
[----:B------:R-:W4:Y:S04]  /*75910*/  LDL.LU R109, [R1+0x2154] ;  /* 0x00215400016d7983 */ /* 0x000f280000300800 */
[----:B------:R-:W4:Y:S04]  /*75920*/  LDL.LU R108, [R1+0x2158] ;  /* 0x00215800016c7983 */ /* 0x000f280000300800 */
[----:B------:R-:W4:Y:S04]  /*75930*/  LDL.LU R107, [R1+0x215c] ;  /* 0x00215c00016b7983 */ /* 0x000f280000300800 */
[----:B------:R-:W4:Y:S01]  /*75940*/  LDL.LU R11, [R1+0x2160] ;  /* 0x00216000010b7983 */ /* 0x000f220000300800 */
[----:B---3--:R-:W-:-:S05]  /*75950*/  IADD3 R112, P2, R112, R4, RZ ;  /* 0x0000000470707210 */ /* 0x008fca0007f5e0ff */
[----:B------:R-:W-:Y:S01]  /*75960*/  IMAD.X R113, R113, 0x1, R0, P2 ;  /* 0x0000000171717824 */ /* 0x000fe200010e0600 */
[----:B------:R-:W-:-:S04]  /*75970*/  IADD3 R110, P3, R110, R4, RZ ;  /* 0x000000046e6e7210 */ /* 0x000fc80007f7e0ff */
[----:B------:R-:W-:Y:S01]  /*75980*/  LDGSTS.E [R3+0x2c00c], desc[UR60][R112.64], P0 ;  /* 0x2c00c00070037fae */ /* 0x000fe2000812187c */
[----:B------:R-:W-:-:S03]  /*75990*/  IADD3.X R111, R111, R0, RZ, P3, !PT ;  /* 0x000000006f6f7210 */ /* 0x000fc60001ffe4ff */
[----:B------:R-:W-:Y:S04]  /*759a0*/  STL [R1+0x1db0], R112 ;  /* 0x001db07001007387 */ /* 0x000fe80000100800 */
[----:B------:R-:W-:Y:S01]  /*759b0*/  STL [R1+0x1dac], R113 ;  /* 0x001dac7101007387 */ /* 0x000fe20000100800 */
[----:B------:R-:W-:-:S03]  /*759c0*/  IADD3 R104, P0, R104, R4, RZ ;  /* 0x0000000468687210 */ /* 0x000fc60007f1e0ff */
[----:B------:R1:W-:Y:S02]  /*759d0*/  STL [R1+0x2138], R110 ;  /* 0x0021386e01007387 */ /* 0x0003e40000100800 */
[----:B------:R-:W-:Y:S02]  /*759e0*/  IMAD.X R105, R105, 0x1, R0, P0 ;  /* 0x0000000169697824 */ /* 0x000fe400000e0600 */
[----:B------:R-:W-:Y:S01]  /*759f0*/  STL [R1+0x2134], R111 ;  /* 0x0021346f01007387 */ /* 0x000fe20000100800 */
[----:B--2---:R-:W-:-:S03]  /*75a00*/  IADD3 R9, P2, R9, R4, RZ ;  /* 0x0000000409097210 */ /* 0x004fc60007f5e0ff */
[----:B------:R2:W-:Y:S02]  /*75a10*/  STL [R1+0x2140], R104 ;  /* 0x0021406801007387 */ /* 0x0005e40000100800 */
[----:B------:R-:W-:Y:S02]  /*75a20*/  IMAD.X R103, R103, 0x1, R0, P2 ;  /* 0x0000000167677824 */ /* 0x000fe400010e0600 */
[----:B------:R1:W-:Y:S04]  /*75a30*/  LDGSTS.E [R3+0x30000], desc[UR60][R110.64], P1 ;  /* 0x300000006e037fae */ /* 0x0003e8000892187c */
[----:B------:R3:W-:Y:S04]  /*75a40*/  STL [R1+0x213c], R105 ;  /* 0x00213c6901007387 */ /* 0x0007e80000100800 */
[----:B------:R-:W-:Y:S01]  /*75a50*/  STL [R1+0x2148], R9 ;  /* 0x0021480901007387 */ /* 0x000fe20000100800 */
[----:B-1----:R-:W-:-:S03]  /*75a60*/  MOV R110, R104 ;  /* 0x00000068006e7202 */ /* 0x002fc60000000f00 */
[----:B--2---:R-:W2:Y:S01]  /*75a70*/  LDL.LU R104, [R1+0x2168] ;  /* 0x0021680001687983 */ /* 0x004ea20000300800 */
[----:B------:R-:W-:-:S03]  /*75a80*/  IMAD.MOV.U32 R111, RZ, RZ, R105 ;  /* 0x000000ffff6f7224 */ /* 0x000fc600078e0069 */
[----:B------:R1:W-:Y:S04]  /*75a90*/  STL [R1+0x2144], R103 ;  /* 0x0021446701007387 */ /* 0x0003e80000100800 */
[----:B---3--:R-:W3:Y:S04]  /*75aa0*/  LDL.LU R105, [R1+0x2164] ;  /* 0x0021640001697983 */ /* 0x008ee80000300800 */
[----:B------:R1:W-:Y:S01]  /*75ab0*/  LDGSTS.E [R3+0x34000], desc[UR60][R110.64], P1 ;  /* 0x340000006e037fae */ /* 0x0003e2000892187c */
[----:B------:R-:W-:Y:S01]  /*75ac0*/  IADD3 R102, P0, R102, R4, RZ ;  /* 0x0000000466667210 */ /* 0x000fe20007f1e0ff */
[----:B-1----:R-:W-:Y:S01]  /*75ad0*/  IMAD.MOV.U32 R110, RZ, RZ, R9 ;  /* 0x000000ffff6e7224 */ /* 0x002fe200078e0009 */
[----:B------:R-:W-:-:S02]  /*75ae0*/  MOV R111, R103 ;  /* 0x00000067006f7202 */ /* 0x000fc40000000f00 */
[----:B------:R-:W3:Y:S04]  /*75af0*/  LDL.LU R103, [R1+0x2170] ;  /* 0x0021700001677983 */ /* 0x000ee80000300800 */
[----:B------:R-:W3:Y:S04]  /*75b00*/  LDL.LU R9, [R1+0x2178] ;  /* 0x0021780001097983 */ /* 0x000ee80000300800 */
[----:B------:R1:W-:Y:S04]  /*75b10*/  LDGSTS.E [R3+0x38000], desc[UR60][R110.64], P1 ;  /* 0x380000006e037fae */ /* 0x0003e8000892187c */
[----:B------:R-:W-:Y:S01]  /*75b20*/  STL [R1+0x2150], R102 ;  /* 0x0021506601007387 */ /* 0x000fe20000100800 */
[----:B-1----:R-:W-:-:S02]  /*75b30*/  IMAD.MOV.U32 R110, RZ, RZ, R102 ;  /* 0x000000ffff6e7224 */ /* 0x002fc400078e0066 */
[----:B----4-:R-:W-:-:S05]  /*75b40*/  IMAD.X R106, R106, 0x1, R0, P0 ;  /* 0x000000016a6a7824 */ /* 0x010fca00000e0600 */
[----:B------:R1:W-:Y:S01]  /*75b50*/  STL [R1+0x214c], R106 ;  /* 0x00214c6a01007387 */ /* 0x0003e20000100800 */
[----:B------:R-:W-:Y:S01]  /*75b60*/  MOV R111, R106 ;  /* 0x0000006a006f7202 */ /* 0x000fe20000000f00 */
[----:B------:R-:W-:Y:S02]  /*75b70*/  UISETP.GT.AND UP1, UPT, UR6, 0x65, UPT ;  /* 0x000000650600788c */ /* 0x000fe4000bf24270 */
[----:B-1----:R-:W4:Y:S04]  /*75b80*/  LDL.LU R106, [R1+0x216c] ;  /* 0x00216c00016a7983 */ /* 0x002f280000300800 */
[----:B------:R-:W4:Y:S01]  /*75b90*/  LDL.LU R102, [R1+0x2174] ;  /* 0x0021740001667983 */ /* 0x000f220000300800 */
[----:B------:R-:W-:-:S03]  /*75ba0*/  USEL UR4, URZ, 0x4, !UP1 ;  /* 0x000000043f047887 */ /* 0x000fc6000c800000 */
[----:B------:R-:W-:Y:S01]  /*75bb0*/  LDGSTS.E [R3+0x3c000], desc[UR60][R110.64], P1 ;  /* 0x3c0000006e037fae */ /* 0x000fe2000892187c */
[----:B------:R-:W-:Y:S01]  /*75bc0*/  USEL UR4, UR4, URZ, !UP0 ;  /* 0x0000003f04047287 */ /* 0x000fe2000c000000 */
[----:B------:R-:W-:-:S05]  /*75bd0*/  IADD3 R108, P1, R108, R4, RZ ;  /* 0x000000046c6c7210 */ /* 0x000fca0007f3e0ff */
[----:B------:R-:W-:Y:S01]  /*75be0*/  ISETP.NE.U32.AND P0, PT, RZ, UR4, PT ;  /* 0x00000004ff007c0c */ /* 0x000fe2000bf05070 */
[--C-:B------:R-:W-:Y:S01]  /*75bf0*/  IMAD.X R109, R109, 0x1, R0.reuse, P1 ;  /* 0x000000016d6d7824 */ /* 0x100fe200008e0600 */
[----:B------:R-:W-:Y:S01]  /*75c00*/  IADD3 R11, P2, R11, R4, RZ ;  /* 0x000000040b0b7210 */ /* 0x000fe20007f5e0ff */
[----:B------:R1:W-:Y:S04]  /*75c10*/  STL [R1+0x2158], R108 ;  /* 0x0021586c01007387 */ /* 0x0003e80000100800 */
[----:B------:R-:W-:Y:S01]  /*75c20*/  IMAD.X R107, R107, 0x1, R0, P2 ;  /* 0x000000016b6b7824 */ /* 0x000fe200010e0600 */
[----:B------:R1:W-:Y:S04]  /*75c30*/  STL [R1+0x2154], R109 ;  /* 0x0021546d01007387 */ /* 0x0003e80000100800 */
[----:B------:R1:W-:Y:S04]  /*75c40*/  STL [R1+0x2160], R11 ;  /* 0x0021600b01007387 */ /* 0x0003e80000100800 */
[----:B------:R-:W-:Y:S04]  /*75c50*/  STL [R1+0x215c], R107 ;  /* 0x00215c6b01007387 */ /* 0x000fe80000100800 */
[----:B------:R-:W4:Y:S04]  /*75c60*/  LDL.LU R112, [R1+0x2180] ;  /* 0x0021800001707983 */ /* 0x000f280000300800 */
[----:B------:R1:W-:Y:S04]  /*75c70*/  LDGSTS.E [R3+0x30004], desc[UR60][R108.64], P0 ;  /* 0x300040006c037fae */ /* 0x0003e8000812187c */
[----:B------:R-:W4:Y:S04]  /*75c80*/  LDL.LU R110, [R1+0x2188] ;  /* 0x00218800016e7983 */ /* 0x000f280000300800 */
[----:B------:R-:W4:Y:S01]  /*75c90*/  LDL.LU R113, [R1+0x217c] ;  /* 0x00217c0001717983 */ /* 0x000f220000300800 */
[----:B-1----:R-:W-:Y:S01]  /*75ca0*/  MOV R108, R11 ;  /* 0x0000000b006c7202 */ /* 0x002fe20000000f00 */
[----:B------:R-:W-:-:S02]  /*75cb0*/  IMAD.MOV.U32 R109, RZ, RZ, R107 ;  /* 0x000000ffff6d7224 */ /* 0x000fc400078e006b */
[----:B------:R-:W4:Y:S04]  /*75cc0*/  LDL.LU R111, [R1+0x2184] ;  /* 0x00218400016f7983 */ /* 0x000f280000300800 */
[----:B------:R-:W4:Y:S04]  /*75cd0*/  LDL.LU R11, [R1+0x2190] ;  /* 0x00219000010b7983 */ /* 0x000f280000300800 */
[----:B------:R1:W-:Y:S01]  /*75ce0*/  LDGSTS.E [R3+0x34004], desc[UR60][R108.64], P0 ;  /* 0x340040006c037fae */ /* 0x0003e2000812187c */
[----:B--2---:R-:W-:-:S05]  /*75cf0*/  IADD3 R104, P1, R104, R4, RZ ;  /* 0x0000000468687210 */ /* 0x004fca0007f3e0ff */
[----:B---3--:R-:W-:Y:S01]  /*75d00*/  IMAD.X R105, R105, 0x1, R0, P1 ;  /* 0x0000000169697824 */ /* 0x008fe200008e0600 */
[----:B------:R2:W-:Y:S01]  /*75d10*/  STL [R1+0x2168], R104 ;  /* 0x0021686801007387 */ /* 0x0005e20000100800 */
[----:B-1----:R-:W-:-:S03]  /*75d20*/  MOV R108, R104 ;  /* 0x00000068006c7202 */ /* 0x002fc60000000f00 */
[----:B------:R1:W-:Y:S01]  /*75d30*/  STL [R1+0x2164], R105 ;  /* 0x0021646901007387 */ /* 0x0003e20000100800 */
[----:B------:R-:W-:-:S03]  /*75d40*/  IMAD.MOV.U32 R109, RZ, RZ, R105 ;  /* 0x000000ffff6d7224 */ /* 0x000fc600078e0069 */
[----:B--2---:R-:W2:Y:S04]  /*75d50*/  LDL.LU R104, [R1+0x218c] ;  /* 0x00218c0001687983 */ /* 0x004ea80000300800 */
[----:B------:R3:W-:Y:S04]  /*75d60*/  LDGSTS.E [R3+0x38004], desc[UR60][R108.64], P0 ;  /* 0x380040006c037fae */ /* 0x0007e8000812187c */
[----:B-1----:R-:W2:Y:S01]  /*75d70*/  LDL.LU R105, [R1+0x2198] ;  /* 0x0021980001697983 */ /* 0x002ea20000300800 */
[----:B------:R-:W-:-:S03]  /*75d80*/  IADD3 R103, P2, R103, R4, RZ ;  /* 0x0000000467677210 */ /* 0x000fc60007f5e0ff */
[----:B------:R-:W2:Y:S01]  /*75d90*/  LDL.LU R107, [R1+0x21a0] ;  /* 0x0021a000016b7983 */ /* 0x000ea20000300800 */
[----:B------:R-:W-:Y:S01]  /*75da0*/  IADD3 R9, P3, R9, R4, RZ ;  /* 0x0000000409097210 */ /* 0x000fe20007f7e0ff */
[----:B---3--:R-:W-:Y:S02]  /*75db0*/  IMAD.MOV.U32 R108, RZ, RZ, R103 ;  /* 0x000000ffff6c7224 */ /* 0x008fe400078e0067 */
[----:B------:R1:W-:Y:S01]  /*75dc0*/  STL [R1+0x2170], R103 ;  /* 0x0021706701007387 */ /* 0x0003e20000100800 */
[----:B----4-:R-:W-:Y:S01]  /*75dd0*/  IMAD.X R106, R106, 0x1, R0, P2 ;  /* 0x000000016a6a7824 */ /* 0x010fe200010e0600 */
[----:B------:R-:W-:-:S03]  /*75de0*/  IADD3.X R102, R102, R0, RZ, P3, !PT ;  /* 0x0000000066667210 */ /* 0x000fc60001ffe4ff */
[----:B------:R-:W-:Y:S01]  /*75df0*/  IMAD.MOV.U32 R109, RZ, RZ, R106 ;  /* 0x000000ffff6d7224 */ /* 0x000fe200078e006a */
[----:B------:R3:W-:Y:S04]  /*75e00*/  STL [R1+0x216c], R106 ;  /* 0x00216c6a01007387 */ /* 0x0007e80000100800 */
[----:B------:R-:W-:Y:S04]  /*75e10*/  STL [R1+0x2178], R9 ;  /* 0x0021780901007387 */ /* 0x000fe80000100800 */
[----:B------:R-:W-:Y:S04]  /*75e20*/  LDGSTS.E [R3+0x3c004], desc[UR60][R108.64], P0 ;  /* 0x3c0040006c037fae */ /* 0x000fe8000812187c */
[----:B------:R4:W-:Y:S04]  /*75e30*/  STL [R1+0x2174], R102 ;  /* 0x0021746601007387 */ /* 0x0009e80000100800 */
[----:B------:R-:W2:Y:S04]  /*75e40*/  LDL.LU R108, [R1+0x2194] ;  /* 0x00219400016c7983 */ /* 0x000ea80000300800 */
[----:B------:R-:W2:Y:S01]  /*75e50*/  LDL.LU R109, [R1+0x219c] ;  /* 0x00219c00016d7983 */ /* 0x000ea20000300800 */
[----:B------:R-:W-:Y:S01]  /*75e60*/  UISETP.GT.AND UP1, UPT, UR6, 0x66, UPT ;  /* 0x000000660600788c */ /* 0x000fe2000bf24270 */
[----:B-1----:R-:W-:-:S02]  /*75e70*/  MOV R103, R102 ;  /* 0x0000006600677202 */ /* 0x002fc40000000f00 */
[----:B---3--:R-:W3:Y:S01]  /*75e80*/  LDL.LU R106, [R1+0x21a4] ;  /* 0x0021a400016a7983 */ /* 0x008ee20000300800 */
[----:B------:R-:W-:-:S04]  /*75e90*/  USEL UR4, URZ, 0x4, !UP1 ;  /* 0x000000043f047887 */ /* 0x000fc8000c800000 */
[----:B------:R-:W-:-:S06]  /*75ea0*/  USEL UR4, UR4, URZ, !UP0 ;  /* 0x0000003f04047287 */ /* 0x000fcc000c000000 */
[----:B------:R-:W-:Y:S01]  /*75eb0*/  ISETP.NE.U32.AND P1, PT, RZ, UR4, PT ;  /* 0x00000004ff007c0c */ /* 0x000fe2000bf25070 */
[----:B----4-:R-:W-:Y:S01]  /*75ec0*/  IMAD.MOV.U32 R102, RZ, RZ, R9 ;  /* 0x000000ffff667224 */ /* 0x010fe200078e0009 */
[----:B------:R-:W-:-:S11]  /*75ed0*/  IADD3 R112, P0, R112, R4, RZ ;  /* 0x0000000470707210 */ /* 0x000fd60007f1e0ff */
[----:B------:R-:W-:Y:S04]  /*75ee0*/  LDGSTS.E [R3+0x30008], desc[UR60][R102.64], P1 ;  /* 0x3000800066037fae */ /* 0x000fe8000892187c */
[----:B------:R-:W4:Y:S04]  /*75ef0*/  LDL.LU R102, [R1+0x21a8] ;  /* 0x0021a80001667983 */ /* 0x000f280000300800 */
[----:B------:R-:W3:Y:S04]  /*75f00*/  LDL.LU R103, [R1+0x21ac] ;  /* 0x0021ac0001677983 */ /* 0x000ee80000300800 */
[----:B------:R-:W3:Y:S01]  /*75f10*/  LDL.LU R9, [R1+0x21b0] ;  /* 0x0021b00001097983 */ /* 0x000ee20000300800 */
[----:B------:R-:W-:Y:S01]  /*75f20*/  IMAD.X R113, R113, 0x1, R0, P0 ;  /* 0x0000000171717824 */ /* 0x000fe200000e0600 */
[----:B------:R-:W-:-:S02]  /*75f30*/  IADD3 R110, P2, R110, R4, RZ ;  /* 0x000000046e6e7210 */ /* 0x000fc40007f5e0ff */
[----:B------:R-:W-:Y:S02]  /*75f40*/  IADD3 R11, P0, R11, R4, RZ ;  /* 0x000000040b0b7210 */ /* 0x000fe40007f1e0ff */
[----:B------:R-:W-:Y:S01]  /*75f50*/  IADD3.X R111, R111, R0, RZ, P2, !PT ;  /* 0x000000006f6f7210 */ /* 0x000fe200017fe4ff */
[----:B------:R-:W-:Y:S04]  /*75f60*/  STL [R1+0x2180], R112 ;  /* 0x0021807001007387 */ /* 0x000fe80000100800 */
[----:B------:R-:W-:Y:S04]  /*75f70*/  STL [R1+0x217c], R113 ;  /* 0x00217c7101007387 */ /* 0x000fe80000100800 */
[----:B------:R1:W-:Y:S04]  /*75f80*/  STL [R1+0x2188], R110 ;  /* 0x0021886e01007387 */ /* 0x0003e80000100800 */
[----:B------:R-:W-:Y:S01]  /*75f90*/  LDGSTS.E [R3+0x34008], desc[UR60][R112.64], P1 ;  /* 0x3400800070037fae */ /* 0x000fe2000892187c */
[----:B--2---:R-:W-:-:S03]  /*75fa0*/  IMAD.X R104, R104, 0x1, R0, P0 ;  /* 0x0000000168687824 */ /* 0x004fc600000e0600 */
[----:B------:R2:W-:Y:S04]  /*75fb0*/  STL [R1+0x2184], R111 ;  /* 0x0021846f01007387 */ /* 0x0005e80000100800 */
[----:B------:R1:W-:Y:S04]  /*75fc0*/  LDGSTS.E [R3+0x38008], desc[UR60][R110.64], P1 ;  /* 0x380080006e037fae */ /* 0x0003e8000892187c */
[----:B------:R-:W-:Y:S01]  /*75fd0*/  STL [R1+0x2190], R11 ;  /* 0x0021900b01007387 */ /* 0x000fe20000100800 */
[----:B-1----:R-:W-:Y:S01]  /*75fe0*/  IMAD.MOV.U32 R110, RZ, RZ, R11 ;  /* 0x000000ffff6e7224 */ /* 0x002fe200078e000b */
[----:B--2---:R-:W-:-:S02]  /*75ff0*/  MOV R111, R104 ;  /* 0x00000068006f7202 */ /* 0x004fc40000000f00 */
[----:B------:R1:W-:Y:S01]  /*76000*/  STL [R1+0x218c], R104 ;  /* 0x00218c6801007387 */ /* 0x0003e20000100800 */
[----:B------:R-:W-:-:S03]  /*76010*/  IADD3 R107, P2, R107, R4, RZ ;  /* 0x000000046b6b7210 */ /* 0x000fc60007f5e0ff */
[----:B------:R-:W-:Y:S01]  /*76020*/  LDGSTS.E [R3+0x3c008], desc[UR60][R110.64], P1 ;  /* 0x3c0080006e037fae */ /* 0x000fe2000892187c */
[----:B------:R-:W-:-:S03]  /*76030*/  IADD3 R105, P1, R105, R4, RZ ;  /* 0x0000000469697210 */ /* 0x000fc60007f3e0ff */
[----:B------:R-:W2:Y:S04]  /*76040*/  LDL.LU R111, [R1+0x15b4] ;  /* 0x0015b400016f7983 */ /* 0x000ea80000300800 */
[----:B------:R-:W2:Y:S04]  /*76050*/  LDL.LU R110, [R1+0x15b8] ;  /* 0x0015b800016e7983 */ /* 0x000ea80000300800 */
[----:B-1----:R-:W2:Y:S04]  /*76060*/  LDL.LU R104, [R1+0x15c0] ;  /* 0x0015c00001687983 */ /* 0x002ea80000300800 */
[----:B------:R-:W2:Y:S04]  /*76070*/  LDL.LU R11, [R1+0x15c8] ;  /* 0x0015c800010b7983 */ /* 0x000ea80000300800 */
[----:B------:R-:W-:Y:S01]  /*76080*/  STL [R1+0x2198], R105 ;  /* 0x0021986901007387 */ /* 0x000fe20000100800 */
[----:B------:R-:W-:Y:S01]  /*76090*/  MOV R112, R105 ;  /* 0x0000006900707202 */ /* 0x000fe20000000f00 */
[----:B------:R-:W-:-:S02]  /*760a0*/  IMAD.X R108, R108, 0x1, R0, P1 ;  /* 0x000000016c6c7824 */ /* 0x000fc400008e0600 */
[----:B------:R-:W-:-:S03]  /*760b0*/  IMAD.X R109, R109, 0x1, R0, P2 ;  /* 0x000000016d6d7824 */ /* 0x000fc600010e0600 */
[----:B------:R1:W-:Y:S01]  /*760c0*/  STL [R1+0x2194], R108 ;  /* 0x0021946c01007387 */ /* 0x0003e20000100800 */
[----:B------:R-:W-:-:S03]  /*760d0*/  IMAD.MOV.U32 R113, RZ, RZ, R108 ;  /* 0x000000ffff717224 */ /* 0x000fc600078e006c */
[----:B------:R3:W-:Y:S04]  /*760e0*/  STL [R1+0x21a0], R107 ;  /* 0x0021a06b01007387 */ /* 0x0007e80000100800 */
[----:B------:R-:W-:Y:S04]  /*760f0*/  STL [R1+0x219c], R109 ;  /* 0x00219c6d01007387 */ /* 0x000fe80000100800 */
[----:B-1----:R-:W2:Y:S04]  /*76100*/  LDL.LU R108, [R1+0x15bc] ;  /* 0x0015bc00016c7983 */ /* 0x002ea80000300800 */
[----:B------:R-:W2:Y:S01]  /*76110*/  LDL.LU R105, [R1+0x15c4] ;  /* 0x0015c40001697983 */ /* 0x000ea20000300800 */
[----:B------:R-:W-:-:S04]  /*76120*/  UISETP.GT.AND UP1, UPT, UR6, 0x67, UPT ;  /* 0x000000670600788c */ /* 0x000fc8000bf24270 */
[----:B------:R-:W-:-:S04]  /*76130*/  USEL UR4, URZ, 0x4, !UP1 ;  /* 0x000000043f047887 */ /* 0x000fc8000c800000 */
[----:B------:R-:W-:-:S06]  /*76140*/  USEL UR4, UR4, URZ, !UP0 ;  /* 0x0000003f04047287 */ /* 0x000fcc000c000000 */
[----:B------:R-:W-:Y:S02]  /*76150*/  ISETP.NE.U32.AND P0, PT, RZ, UR4, PT ;  /* 0x00000004ff007c0c */ /* 0x000fe4000bf05070 */
[----:B----4-:R-:W-:-:S05]  /*76160*/  IADD3 R102, P1, R102, R4, RZ ;  /* 0x0000000466667210 */ /* 0x010fca0007f3e0ff */
[----:B---3--:R-:W-:-:S06]  /*76170*/  IMAD.X R106, R106, 0x1, R0, P1 ;  /* 0x000000016a6a7824 */ /* 0x008fcc00008e0600 */
[----:B------:R1:W-:Y:S01]  /*76180*/  LDGSTS.E [R3+0x3000c], desc[UR60][R112.64], P0 ;  /* 0x3000c00070037fae */ /* 0x0003e2000812187c */
[----:B------:R-:W-:-:S03]  /*76190*/  IADD3 R9, P2, R9, R4, RZ ;  /* 0x0000000409097210 */ /* 0x000fc60007f5e0ff */
[----:B------:R-:W-:Y:S02]  /*761a0*/  STL [R1+0x21a8], R102 ;  /* 0x0021a86601007387 */ /* 0x000fe40000100800 */
[----:B------:R-:W-:Y:S02]  /*761b0*/  IMAD.X R103, R103, 0x1, R0, P2 ;  /* 0x0000000167677824 */ /* 0x000fe400010e0600 */
[----:B------:R3:W-:Y:S01]  /*761c0*/  STL [R1+0x21a4], R106 ;  /* 0x0021a46a01007387 */ /* 0x0007e20000100800 */
[----:B-1----:R-:W-:Y:S01]  /*761d0*/  IMAD.MOV.U32 R112, RZ, RZ, R107 ;  /* 0x000000ffff707224 */ /* 0x002fe200078e006b */
[----:B------:R-:W-:Y:S02]  /*761e0*/  MOV R113, R109 ;  /* 0x0000006d00717202 */ /* 0x000fe40000000f00 */
[----:B------:R-:W-:Y:S01]  /*761f0*/  MOV R107, R106 ;  /* 0x0000006a006b7202 */ /* 0x000fe20000000f00 */
[----:B------:R-:W-:Y:S01]  /*76200*/  STL [R1+0x21b0], R9 ;  /* 0x0021b00901007387 */ /* 0x000fe20000100800 */
[----:B---3--:R-:W-:-:S03]  /*76210*/  IMAD.MOV.U32 R106, RZ, RZ, R102 ;  /* 0x000000ffff6a7224 */ /* 0x008fc600078e0066 */
[----:B------:R1:W-:Y:S04]  /*76220*/  STL [R1+0x21ac], R103 ;  /* 0x0021ac6701007387 */ /* 0x0003e80000100800 */
[----:B------:R-:W3:Y:S04]  /*76230*/  LDL.LU R102, [R1+0x15d0] ;  /* 0x0015d00001667983 */ /* 0x000ee80000300800 */
[----:B------:R-:W-:Y:S01]  /*76240*/  LDGSTS.E [R3+0x3400c], desc[UR60][R112.64], P0 ;  /* 0x3400c00070037fae */ /* 0x000fe2000812187c */
[----:B------:R-:W-:-:S03]  /*76250*/  UISETP.GT.AND UP1, UPT, UR6, 0x8, UPT ;  /* 0x000000080600788c */ /* 0x000fc6000bf24270 */
[----:B------:R4:W-:Y:S01]  /*76260*/  LDGSTS.E [R3+0x3800c], desc[UR60][R106.64], P0 ;  /* 0x3800c0006a037fae */ /* 0x0009e2000812187c */
[----:B------:R-:W-:Y:S01]  /*76270*/  USEL UR4, URZ, 0x4, !UP1 ;  /* 0x000000043f047887 */ /* 0x000fe2000c800000 */
[----:B----4-:R-:W-:Y:S02]  /*76280*/  MOV R107, R103 ;  /* 0x00000067006b7202 */ /* 0x010fe40000000f00 */
[----:B-1----:R-:W4:Y:S01]  /*76290*/  LDL.LU R103, [R1+0x15cc] ;  /* 0x0015cc0001677983 */ /* 0x002f220000300800 */
[----:B------:R-:W-:Y:S01]  /*762a0*/  IMAD.MOV.U32 R106, RZ, RZ, R9 ;  /* 0x000000ffff6a7224 */ /* 0x000fe200078e0009 */
[----:B------:R-:W-:Y:S02]  /*762b0*/  USEL UR4, UR4, URZ, !UP0 ;  /* 0x0000003f04047287 */ /* 0x000fe4000c000000 */
[----:B------:R-:W4:Y:S04]  /*762c0*/  LDL.LU R109, [R1+0x15d4] ;  /* 0x0015d400016d7983 */ /* 0x000f280000300800 */
[----:B------:R1:W-:Y:S01]  /*762d0*/  LDGSTS.E [R3+0x3c00c], desc[UR60][R106.64], P0 ;  /* 0x3c00c0006a037fae */ /* 0x0003e2000812187c */
[----:B------:R-:W-:-:S03]  /*762e0*/  ISETP.NE.U32.AND P0, PT, RZ, UR4, PT ;  /* 0x00000004ff007c0c */ /* 0x000fc6000bf05070 */
[----:B------:R-:W4:Y:S01]  /*762f0*/  LDL.LU R106, [R1+0x15d8] ;  /* 0x0015d800016a7983 */ /* 0x000f220000300800 */
[----:B--2---:R-:W-:-:S03]  /*76300*/  IADD3 R110, P1, R110, R4, RZ ;  /* 0x000000046e6e7210 */ /* 0x004fc60007f3e0ff */
[----:B------:R-:W2:Y:S04]  /*76310*/  LDL.LU R107, [R1+0x15dc] ;  /* 0x0015dc00016b7983 */ /* 0x000ea80000300800 */
[----:B------:R-:W2:Y:S01]  /*76320*/  LDL.LU R9, [R1+0x15e0] ;  /* 0x0015e00001097983 */ /* 0x000ea20000300800 */
[----:B-1----:R-:W-:Y:S01]  /*76330*/  LOP3.LUT R3, R6, 0x20, RZ, 0x3c, !PT ;  /* 0x0000002006037812 */ /* 0x002fe200078e3cff */
[----:B------:R-:W-:Y:S01]  /*76340*/  IMAD.X R111, R111, 0x1, R0, P1 ;  /* 0x000000016f6f7824 */ /* 0x000fe200008e0600 */
[----:B------:R-:W-:-:S03]  /*76350*/  IADD3 R104, P1, R104, R4, RZ ;  /* 0x0000000468687210 */ /* 0x000fc60007f3e0ff */
[----:B------:R-:W-:Y:S01]  /*76360*/  VIADD R3, R3, UR5 ;  /* 0x0000000503037c36 */ /* 0x000fe20008000000 */
[----:B------:R-:W-:Y:S01]  /*76370*/  IADD3 R11, P2, R11, R4, RZ ;  /* 0x000000040b0b7210 */ /* 0x000fe20007f5e0ff */
[----:B------:R1:W-:Y:S04]  /*76380*/  STL [R1+0x15b8], R110 ;  /* 0x0015b86e01007387 */ /* 0x0003e80000100800 */
[----:B------:R1:W-:Y:S04]  /*76390*/  STL [R1+0x15b4], R111 ;  /* 0x0015b46f01007387 */ /* 0x0003e80000100800 */
[----:B------:R1:W-:Y:S04]  /*763a0*/  LDGSTS.E [R3], desc[UR60][R110.64], P0 ;  /* 0x000000006e037fae */ /* 0x0003e8000812187c */
[----:B------:R1:W-:Y:S02]  /*763b0*/  STL [R1+0x15c0], R104 ;  /* 0x0015c06801007387 */ /* 0x0003e40000100800 */
[----:B-1----:R-:W-:Y:S01]  /*763c0*/  IMAD.MOV.U32 R110, RZ, RZ, R104 ;  /* 0x000000ffff6e7224 */ /* 0x002fe200078e0068 */
[----:B------:R-:W-:-:S04]  /*763d0*/  IADD3.X R108, R108, R0, RZ, P1, !PT ;  /* 0x000000006c6c7210 */ /* 0x000fc80000ffe4ff */
[----:B------:R-:W-:Y:S01]  /*763e0*/  MOV R111, R108 ;  /* 0x0000006c006f7202 */ /* 0x000fe20000000f00 */
[----:B------:R-:W-:Y:S01]  /*763f0*/  STL [R1+0x15bc], R108 ;  /* 0x0015bc6c01007387 */ /* 0x000fe20000100800 */
[----:B------:R-:W-:-:S03]  /*76400*/  IMAD.X R105, R105, 0x1, R0, P2 ;  /* 0x0000000169697824 */ /* 0x000fc600010e0600 */
[----:B------:R-:W-:Y:S04]  /*76410*/  STL [R1+0x15c8], R11 ;  /* 0x0015c80b01007387 */ /* 0x000fe80000100800 */
[----:B------:R-:W2:Y:S04]  /*76420*/  LDL.LU R104, [R1+0x15e8] ;  /* 0x0015e80001687983 */ /* 0x000ea80000300800 */
[----:B------:R1:W-:Y:S04]  /*76430*/  LDGSTS.E [R3+0x4000], desc[UR60][R110.64], P0 ;  /* 0x040000006e037fae */ /* 0x0003e8000812187c */
[----:B------:R1:W-:Y:S02]  /*76440*/  STL [R1+0x15c4], R105 ;  /* 0x0015c46901007387 */ /* 0x0003e40000100800 */
[----:B-1----:R-:W-:-:S02]  /*76450*/  IMAD.MOV.U32 R111, RZ, RZ, R105 ;  /* 0x000000ffff6f7224 */ /* 0x002fc400078e0069 */
[----:B------:R-:W2:Y:S01]  /*76460*/  LDL.LU R105, [R1+0x15e4] ;  /* 0x0015e40001697983 */ /* 0x000ea20000300800 */
[----:B------:R-:W-:-:S03]  /*76470*/  IMAD.MOV.U32 R110, RZ, RZ, R11 ;  /* 0x000000ffff6e7224 */ /* 0x000fc600078e000b */
[----:B------:R-:W2:Y:S04]  /*76480*/  LDL.LU R108, [R1+0x15f0] ;  /* 0x0015f000016c7983 */ /* 0x000ea80000300800 */
[----:B------:R-:W2:Y:S01]  /*76490*/  LDL.LU R11, [R1+0x15f8] ;  /* 0x0015f800010b7983 */ /* 0x000ea20000300800 */
[----:B------:R-:W-:-:S03]  /*764a0*/  UISETP.GT.AND UP1, UPT, UR6, 0x9, UPT ;  /* 0x000000090600788c */ /* 0x000fc6000bf24270 */
[----:B------:R-:W-:Y:S01]  /*764b0*/  LDGSTS.E [R3+0x8000], desc[UR60][R110.64], P0 ;  /* 0x080000006e037fae */ /* 0x000fe2000812187c */
[----:B---3--:R-:W-:-:S05]  /*764c0*/  IADD3 R102, P1, R102, R4, RZ ;  /* 0x0000000466667210 */ /* 0x008fca0007f3e0ff */
[----:B------:R-:W-:Y:S01]  /*764d0*/  STL [R1+0x15d0], R102 ;  /* 0x0015d06601007387 */ /* 0x000fe20000100800 */
[----:B------:R-:W-:Y:S01]  /*764e0*/  USEL UR4, URZ, 0x4, !UP1 ;  /* 0x000000043f047887 */ /* 0x000fe2000c800000 */
[----:B----4-:R-:W-:-:S05]  /*764f0*/  IADD3.X R103, R103, R0, RZ, P1, !PT ;  /* 0x0000000067677210 */ /* 0x010fca0000ffe4ff */
[----:B------:R1:W-:Y:S04]  /*76500*/  STL [R1+0x15cc], R103 ;  /* 0x0015cc6701007387 */ /* 0x0003e80000100800 */
[----:B------:R-:W3:Y:S01]  /*76510*/  LDL.LU R110, [R1+0x15ec] ;  /* 0x0015ec00016e7983 */ /* 0x000ee20000300800 */
[----:B------:R-:W-:-:S03]  /*76520*/  USEL UR4, UR4, URZ, !UP0 ;  /* 0x0000003f04047287 */ /* 0x000fc6000c000000 */
[----:B------:R-:W4:Y:S04]  /*76530*/  LDL.LU R111, [R1+0x15f4] ;  /* 0x0015f400016f7983 */ /* 0x000f280000300800 */
[----:B------:R-:W-:Y:S01]  /*76540*/  LDGSTS.E [R3+0xc000], desc[UR60][R102.64], P0 ;  /* 0x0c00000066037fae */ /* 0x000fe2000812187c */
[----:B------:R-:W-:-:S05]  /*76550*/  IADD3 R106, P1, R106, R4, RZ ;  /* 0x000000046a6a7210 */ /* 0x000fca0007f3e0ff */
[--C-:B------:R-:W-:Y:S01]  /*76560*/  IMAD.X R109, R109, 0x1, R0.reuse, P1 ;  /* 0x000000016d6d7824 */ /* 0x100fe200008e0600 */
[----:B--2---:R-:W-:Y:S01]  /*76570*/  IADD3 R9, P2, R9, R4, RZ ;  /* 0x0000000409097210 */ /* 0x004fe20007f5e0ff */
[----:B-1----:R-:W2:Y:S02]  /*76580*/  LDL.LU R103, [R1+0x1600] ;  /* 0x0016000001677983 */ /* 0x002ea40000300800 */
[----:B------:R-:W-:Y:S02]  /*76590*/  IMAD.MOV.U32 R113, RZ, RZ, R109 ;  /* 0x000000ffff717224 */ /* 0x000fe400078e006d */
[----:B------:R-:W2:Y:S01]  /*765a0*/  LDL.LU R102, [R1+0x1608] ;  /* 0x0016080001667983 */ /* 0x000ea20000300800 */
[----:B------:R-:W-:-:S03]  /*765b0*/  IMAD.X R107, R107, 0x1, R0, P2 ;  /* 0x000000016b6b7824 */ /* 0x000fc600010e0600 */
[----:B------:R-:W-:Y:S01]  /*765c0*/  STL [R1+0x15d8], R106 ;  /* 0x0015d86a01007387 */ /* 0x000fe20000100800 */
[----:B------:R-:W-:-:S03]  /*765d0*/  ISETP.NE.U32.AND P0, PT, RZ, UR4, PT ;  /* 0x00000004ff007c0c */ /* 0x000fc6000bf05070 */
[----:B------:R1:W-:Y:S01]  /*765e0*/  STL [R1+0x15d4], R109 ;  /* 0x0015d46d01007387 */ /* 0x0003e20000100800 */
[----:B------:R-:W-:-:S03]  /*765f0*/  MOV R112, R106 ;  /* 0x0000006a00707202 */ /* 0x000fc60000000f00 */
[----:B------:R1:W-:Y:S04]  /*76600*/  STL [R1+0x15e0], R9 ;  /* 0x0015e00901007387 */ /* 0x0003e80000100800 */
[----:B-1----:R-:W2:Y:S04]  /*76610*/  LDL.LU R109, [R1+0x15fc] ;  /* 0x0015fc00016d7983 */ /* 0x002ea80000300800 */
[----:B------:R-:W-:Y:S04]  /*76620*/  STL [R1+0x15dc], R107 ;  /* 0x0015dc6b01007387 */ /* 0x000fe80000100800 */
[----:B------:R-:W2:Y:S04]  /*76630*/  LDL.LU R106, [R1+0x1604] ;  /* 0x00160400016a7983 */ /* 0x000ea80000300800 */
[----:B------:R1:W-:Y:S02]  /*76640*/  LDGSTS.E [R3+0x4], desc[UR60][R112.64], P0 ;  /* 0x0000400070037fae */ /* 0x0003e4000812187c */
[----:B-1----:R-:W-:Y:S01]  /*76650*/  IMAD.MOV.U32 R112, RZ, RZ, R9 ;  /* 0x000000ffff707224 */ /* 0x002fe200078e0009 */
[----:B------:R-:W-:Y:S01]  /*76660*/  MOV R113, R107 ;  /* 0x0000006b00717202 */ /* 0x000fe20000000f00 */
[----:B------:R-:W2:Y:S04]  /*76670*/  LDL.LU R9, [R1+0x1610] ;  /* 0x0016100001097983 */ /* 0x000ea80000300800 */
[----:B------:R1:W-:Y:S01]  /*76680*/  LDGSTS.E [R3+0x4004], desc[UR60][R112.64], P0 ;  /* 0x0400400070037fae */ /* 0x0003e2000812187c */
[----:B------:R-:W-:-:S05]  /*76690*/  IADD3 R104, P1, R104, R4, RZ ;  /* 0x0000000468687210 */ /* 0x000fca0007f3e0ff */
[----:B------:R-:W-:Y:S01]  /*766a0*/  STL [R1+0x15e8], R104 ;  /* 0x0015e86801007387 */ /* 0x000fe20000100800 */
[----:B------:R-:W-:-:S05]  /*766b0*/  IMAD.X R105, R105, 0x1, R0, P1 ;  /* 0x0000000169697824 */ /* 0x000fca00008e0600 */
[----:B------:R1:W-:Y:S02]  /*766c0*/  STL [R1+0x15e4], R105 ;  /* 0x0015e46901007387 */ /* 0x0003e40000100800 */
[----:B-1----:R-:W-:Y:S02]  /*766d0*/  MOV R113, R105 ;  /* 0x0000006900717202 */ /* 0x002fe40000000f00 */
[----:B------:R-:W2:Y:S01]  /*766e0*/  LDL.LU R105, [R1+0x160c] ;  /* 0x00160c0001697983 */ /* 0x000ea20000300800 */
[----:B------:R-:W-:Y:S01]  /*766f0*/  UISETP.GT.AND UP1, UPT, UR6, 0xa, UPT ;  /* 0x0000000a0600788c */ /* 0x000fe2000bf24270 */
[-C--:B------:R-:W-:Y:S01]  /*76700*/  IADD3 R108, P2, R108, R4.reuse, RZ ;  /* 0x000000046c6c7210 */ /* 0x080fe20007f5e0ff */
[----:B------:R-:W-:Y:S01]  /*76710*/  IMAD.MOV.U32 R112, RZ, RZ, R104 ;  /* 0x000000ffff707224 */ /* 0x000fe200078e0068 */
[----:B------:R-:W-:Y:S01]  /*76720*/  IADD3 R11, P3, R11, R4, RZ ;  /* 0x000000040b0b7210 */ /* 0x000fe20007f7e0ff */
[----:B------:R-:W-:Y:S01]  /*76730*/  USEL UR4, URZ, 0x4, !UP1 ;  /* 0x000000043f047887 */ /* 0x000fe2000c800000 */
[----:B------:R-:W2:Y:S03]  /*76740*/  LDL.LU R107, [R1+0x1618] ;  /* 0x00161800016b7983 */ /* 0x000ea60000300800 */
[----:B------:R-:W-:Y:S01]  /*76750*/  USEL UR4, UR4, URZ, !UP0 ;  /* 0x0000003f04047287 */ /* 0x000fe2000c000000 */
[----:B------:R1:W-:Y:S04]  /*76760*/  LDGSTS.E [R3+0x8004], desc[UR60][R112.64], P0 ;  /* 0x0800400070037fae */ /* 0x0003e8000812187c */
[----:B------:R-:W2:Y:S01]  /*76770*/  LDL.LU R104, [R1+0x1620] ;  /* 0x0016200001687983 */ /* 0x000ea20000300800 */
[----:B------:R-:W-:-:S03]  /*76780*/  ISETP.NE.U32.AND P1, PT, RZ, UR4, PT ;  /* 0x00000004ff007c0c */ /* 0x000fc6000bf25070 */
[----:B------:R2:W-:Y:S01]  /*76790*/  STL [R1+0x15f0], R108 ;  /* 0x0015f06c01007387 */ /* 0x0005e20000100800 */
[----:B-1----:R-:W-:Y:S01]  /*767a0*/  MOV R112, R108 ;  /* 0x0000006c00707202 */ /* 0x002fe20000000f00 */
[----:B---3--:R-:W-:-:S04]  /*767b0*/  IMAD.X R110, R110, 0x1, R0, P2 ;  /* 0x000000016e6e7824 */ /* 0x008fc800010e0600 */
[----:B------:R-:W-:Y:S02]  /*767c0*/  IMAD.MOV.U32 R113, RZ, RZ, R110 ;  /* 0x000000ffff717224 */ /* 0x000fe400078e006e */
[----:B----4-:R-:W-:Y:S01]  /*767d0*/  IMAD.X R111, R111, 0x1, R0, P3 ;  /* 0x000000016f6f7824 */ /* 0x010fe200018e0600 */
[----:B------:R1:W-:Y:S04]  /*767e0*/  STL [R1+0x15ec], R110 ;  /* 0x0015ec6e01007387 */ /* 0x0003e80000100800 */
[----:B------:R3:W-:Y:S04]  /*767f0*/  LDGSTS.E [R3+0xc004], desc[UR60][R112.64], P0 ;  /* 0x0c00400070037fae */ /* 0x0007e8000812187c */
[----:B------:R4:W-:Y:S04]  /*76800*/  STL [R1+0x15f8], R11 ;  /* 0x0015f80b01007387 */ /* 0x0009e80000100800 */
[----:B------:R-:W-:Y:S01]  /*76810*/  STL [R1+0x15f4], R111 ;  /* 0x0015f46f01007387 */ /* 0x000fe20000100800 */
[----:B--2---:R-:W-:-:S03]  /*76820*/  IADD3 R103, P0, R103, R4, RZ ;  /* 0x0000000467677210 */ /* 0x004fc60007f1e0ff */
[----:B------:R-:W2:Y:S01]  /*76830*/  LDL.LU R108, [R1+0x1614] ;  /* 0x00161400016c7983 */ /* 0x000ea20000300800 */
[----:B------:R-:W-:Y:S01]  /*76840*/  IADD3 R102, P2, R102, R4, RZ ;  /* 0x0000000466667210 */ /* 0x000fe20007f5e0ff */
[----:B---3--:R-:W-:Y:S01]  /*76850*/  IMAD.MOV.U32 R112, RZ, RZ, R11 ;  /* 0x000000ffff707224 */ /* 0x008fe200078e000b */
[----:B------:R-:W-:Y:S01]  /*76860*/  MOV R113, R111 ;  /* 0x0000006f00717202 */ /* 0x000fe20000000f00 */
[----:B-1----:R-:W3:Y:S04]  /*76870*/  LDL.LU R110, [R1+0x161c] ;  /* 0x00161c00016e7983 */ /* 0x002ee80000300800 */
[----:B----4-:R-:W4:Y:S04]  /*76880*/  LDL.LU R11, [R1+0x1628] ;  /* 0x00162800010b7983 */ /* 0x010f280000300800 */
[----:B------:R1:W-:Y:S04]  /*76890*/  STL [R1+0x1600], R103 ;  /* 0x0016006701007387 */ /* 0x0003e80000100800 */
[----:B------:R1:W-:Y:S01]  /*768a0*/  LDGSTS.E [R3+0x8], desc[UR60][R112.64], P1 ;  /* 0x0000800070037fae */ /* 0x0003e2000892187c */
[----:B------:R-:W-:-:S05]  /*768b0*/  IMAD.X R109, R109, 0x1, R0, P0 ;  /* 0x000000016d6d7824 */ /* 0x000fca00000e0600 */
[----:B------:R-:W-:Y:S01]  /*768c0*/  STL [R1+0x15fc], R109 ;  /* 0x0015fc6d01007387 */ /* 0x000fe20000100800 */
[----:B------:R-:W-:-:S03]  /*768d0*/  IMAD.X R106, R106, 0x1, R0, P2 ;  /* 0x000000016a6a7824 */ /* 0x000fc600010e0600 */
[----:B------:R-:W-:Y:S01]  /*768e0*/  STL [R1+0x1608], R102 ;  /* 0x0016086601007387 */ /* 0x000fe20000100800 */
[----:B-1----:R-:W-:-:S03]  /*768f0*/  MOV R112, R103 ;  /* 0x0000006700707202 */ /* 0x002fc60000000f00 */
[----:B------:R1:W-:Y:S04]  /*76900*/  STL [R1+0x1604], R106 ;  /* 0x0016046a01007387 */ /* 0x0003e80000100800 */
[----:B------:R-:W4:Y:S01]  /*76910*/  LDL.LU R103, [R1+0x1624] ;  /* 0x0016240001677983 */ /* 0x000f220000300800 */
[----:B------:R-:W-:-:S05]  /*76920*/  IMAD.MOV.U32 R113, RZ, RZ, R109 ;  /* 0x000000ffff717224 */ /* 0x000fca00078e006d */
[----:B------:R1:W-:Y:S01]  /*76930*/  LDGSTS.E [R3+0x4008], desc[UR60][R112.64], P1 ;  /* 0x0400800070037fae */ /* 0x0003e2000892187c */
[----:B------:R-:W-:Y:S02]  /*76940*/  IADD3 R9, P0, R9, R4, RZ ;  /* 0x0000000409097210 */ /* 0x000fe40007f1e0ff */
[----:B-1----:R-:W-:Y:S01]  /*76950*/  MOV R113, R106 ;  /* 0x0000006a00717202 */ /* 0x002fe20000000f00 */
[----:B------:R-:W-:Y:S01]  /*76960*/  IMAD.MOV.U32 R112, RZ, RZ, R102 ;  /* 0x000000ffff707224 */ /* 0x000fe200078e0066 */
[----:B------:R-:W4:Y:S04]  /*76970*/  LDL.LU R106, [R1+0x1630] ;  /* 0x00163000016a7983 */ /* 0x000f280000300800 */
[----:B------:R-:W4:Y:S04]  /*76980*/  LDL.LU R102, [R1+0x19b8] ;  /* 0x0019b80001667983 */ /* 0x000f280000300800 */
[----:B------:R-:W-:Y:S01]  /*76990*/  STL [R1+0x1610], R9 ;  /* 0x0016100901007387 */ /* 0x000fe20000100800 */
[----:B------:R-:W-:-:S03]  /*769a0*/  UISETP.GT.AND UP1, UPT, UR6, 0xb, UPT ;  /* 0x0000000b0600788c */ /* 0x000fc6000bf24270 */
[----:B------:R1:W-:Y:S01]  /*769b0*/  LDGSTS.E [R3+0x8008], desc[UR60][R112.64], P1 ;  /* 0x0800800070037fae */ /* 0x0003e2000892187c */
[----:B------:R-:W-:-:S05]  /*769c0*/  IMAD.X R105, R105, 0x1, R0, P0 ;  /* 0x0000000169697824 */ /* 0x000fca00000e0600 */
[----:B------:R1:W-:Y:S04]  /*769d0*/  STL [R1+0x160c], R105 ;  /* 0x00160c6901007387 */ /* 0x0003e80000100800 */
[----:B------:R-:W4:Y:S04]  /*769e0*/  LDL.LU R111, [R1+0x162c] ;  /* 0x00162c00016f7983 */ /* 0x000f280000300800 */
[----:B------:R-:W4:Y:S01]  /*769f0*/  LDL.LU R109, [R1+0x19b4] ;  /* 0x0019b400016d7983 */ /* 0x000f220000300800 */
[----:B------:R-:W-:Y:S01]  /*76a00*/  USEL UR4, URZ, 0x4, !UP1 ;  /* 0x000000043f047887 */ /* 0x000fe2000c800000 */
[----:B-1----:R-:W-:Y:S01]  /*76a10*/  IMAD.MOV.U32 R112, RZ, RZ, R9 ;  /* 0x000000ffff707224 */ /* 0x002fe200078e0009 */
[----:B------:R-:W-:-:S02]  /*76a20*/  MOV R113, R105 ;  /* 0x0000006900717202 */ /* 0x000fc40000000f00 */
[----:B------:R-:W-:Y:S01]  /*76a30*/  USEL UR4, UR4, URZ, !UP0 ;  /* 0x0000003f04047287 */ /* 0x000fe2000c000000 */
[-C--:B------:R-:W-:Y:S01]  /*76a40*/  IADD3 R104, P2, R104, R4.reuse, RZ ;  /* 0x0000000468687210 */ /* 0x080fe20007f5e0ff */
[----:B------:R-:W4:Y:S04]  /*76a50*/  LDL.LU R105, [R1+0x19c0] ;  /* 0x0019c00001697983 */ /* 0x000f280000300800 */
[----:B------:R1:W-:Y:S01]  /*76a60*/  LDGSTS.E [R3+0xc008], desc[UR60][R112.64], P1 ;  /* 0x0c00800070037fae */ /* 0x0003e2000892187c */
[----:B------:R-:W-:Y:S02]  /*76a70*/  IADD3 R107, P1, R107, R4, RZ ;  /* 0x000000046b6b7210 */ /* 0x000fe40007f3e0ff */
[----:B------:R-:W-:Y:S01]  /*76a80*/  ISETP.NE.U32.AND P0, PT, RZ, UR4, PT ;  /* 0x00000004ff007c0c */ /* 0x000fe2000bf05070 */
[----:B------:R-:W4:Y:S04]  /*76a90*/  LDL.LU R9, [R1+0x19c8] ;  /* 0x0019c80001097983 */ /* 0x000f280000300800 */
[----:B------:R-:W-:Y:S01]  /*76aa0*/  STL [R1+0x1618], R107 ;  /* 0x0016186b01007387 */ /* 0x000fe20000100800 */
[----:B-1----:R-:W-:Y:S01]  /*76ab0*/  MOV R112, R107 ;  /* 0x0000006b00707202 */ /* 0x002fe20000000f00 */
[----:B--2---:R-:W-:-:S04]  /*76ac0*/  IMAD.X R108, R108, 0x1, R0, P1 ;  /* 0x000000016c6c7824 */ /* 0x004fc800008e0600 */
[----:B------:R-:W-:Y:S02]  /*76ad0*/  IMAD.MOV.U32 R113, RZ, RZ, R108 ;  /* 0x000000ffff717224 */ /* 0x000fe400078e006c */
[----:B---3--:R-:W-:Y:S01]  /*76ae0*/  IMAD.X R110, R110, 0x1, R0, P2 ;  /* 0x000000016e6e7824 */ /* 0x008fe200010e0600 */
[----:B------:R1:W-:Y:S01]  /*76af0*/  STL [R1+0x1614], R108 ;  /* 0x0016146c01007387 */ /* 0x0003e20000100800 */
[----:B----4-:R-:W-:-:S03]  /*76b00*/  IADD3 R11, P1, R11, R4, RZ ;  /* 0x000000040b0b7210 */ /* 0x010fc60007f3e0ff */
[----:B------:R-:W-:Y:S04]  /*76b10*/  STL [R1+0x1620], R104 ;  /* 0x0016206801007387 */ /* 0x000fe80000100800 */
[----:B------:R2:W-:Y:S04]  /*76b20*/  LDGSTS.E [R3+0xc], desc[UR60][R112.64], P0 ;  /* 0x0000c00070037fae */ /* 0x0005e8000812187c */
[----:B-1----:R-:W3:Y:S04]  /*76b30*/  LDL.LU R108, [R1+0x19bc] ;  /* 0x0019bc00016c7983 */ /* 0x002ee80000300800 */
[----:B------:R-:W-:Y:S01]  /*76b40*/  STL [R1+0x161c], R110 ;  /* 0x00161c6e01007387 */ /* 0x000fe20000100800 */
[----:B--2---:R-:W-:Y:S01]  /*76b50*/  IMAD.MOV.U32 R112, RZ, RZ, R104 ;  /* 0x000000ffff707224 */ /* 0x004fe200078e0068 */
[----:B------:R-:W-:-:S02]  /*76b60*/  MOV R113, R110 ;  /* 0x0000006e00717202 */ /* 0x000fc40000000f00 */
[----:B------:R-:W2:Y:S04]  /*76b70*/  LDL.LU R107, [R1+0x19c4] ;  /* 0x0019c400016b7983 */ /* 0x000ea80000300800 */
[----:B------:R1:W-:Y:S01]  /*76b80*/  LDGSTS.E [R3+0x400c], desc[UR60][R112.64], P0 ;  /* 0x0400c00070037fae */ /* 0x0003e2000812187c */
[----:B------:R-:W-:-:S03]  /*76b90*/  IMAD.X R103, R103, 0x1, R0, P1 ;  /* 0x0000000167677824 */ /* 0x000fc600008e0600 */
[----:B------:R4:W-:Y:S04]  /*76ba0*/  STL [R1+0x1628], R11 ;  /* 0x0016280b01007387 */ /* 0x0009e80000100800 */
[----:B------:R4:W-:Y:S01]  /*76bb0*/  STL [R1+0x1624], R103 ;  /* 0x0016246701007387 */ /* 0x0009e20000100800 */
[----:B-1----:R-:W-:-:S03]  /*76bc0*/  IMAD.MOV.U32 R112, RZ, RZ, R11 ;  /* 0x000000ffff707224 */ /* 0x002fc600078e000b */
[----:B----4-:R-:W4:Y:S04]  /*76bd0*/  LDL.LU R11, [R1+0x19d0] ;  /* 0x0019d000010b7983 */ /* 0x010f280000300800 */
[----:B------:R-:W4:Y:S01]  /*76be0*/  LDL.LU R104, [R1+0x19cc] ;  /* 0x0019cc0001687983 */ /* 0x000f220000300800 */
[-C--:B------:R-:W-:Y:S02]  /*76bf0*/  IADD3 R106, P2, R106, R4.reuse, RZ ;  /* 0x000000046a6a7210 */ /* 0x080fe40007f5e0ff */
[----:B------:R-:W-:Y:S02]  /*76c00*/  IADD3 R102, P3, R102, R4, RZ ;  /* 0x0000000466667210 */ /* 0x000fe40007f7e0ff */
[----:B------:R-:W-:Y:S02]  /*76c10*/  MOV R113, R103 ;  /* 0x0000006700717202 */ /* 0x000fe40000000f00 */
[----:B------:R-:W4:Y:S04]  /*76c20*/  LDL.LU R103, [R1+0x19d8] ;  /* 0x0019d80001677983 */ /* 0x000f280000300800 */
[----:B------:R-:W4:Y:S04]  /*76c30*/  LDL.LU R110, [R1+0x19e0] ;  /* 0x0019e000016e7983 */ /* 0x000f280000300800 */
[----:B------:R1:W-:Y:S04]  /*76c40*/  STL [R1+0x1630], R106 ;  /* 0x0016306a01007387 */ /* 0x0003e80000100800 */
[----:B------:R1:W-:Y:S02]  /*76c50*/  LDGSTS.E [R3+0x800c], desc[UR60][R112.64], P0 ;  /* 0x0800c00070037fae */ /* 0x0003e4000812187c */
[----:B-1----:R-:W-:Y:S01]  /*76c60*/  MOV R112, R106 ;  /* 0x0000006a00707202 */ /* 0x002fe20000000f00 */
[----:B------:R-:W-:-:S02]  /*76c70*/  IMAD.X R111, R111, 0x1, R0, P2 ;  /* 0x000000016f6f7824 */ /* 0x000fc400010e0600 */
[----:B------:R-:W-:-:S03]  /*76c80*/  IMAD.X R109, R109, 0x1, R0, P3 ;  /* 0x000000016d6d7824 */ /* 0x000fc600018e0600 */
        /* <DEDUP_REMOVED lines=8> */
[----:B------:R-:W-:Y:S01]  /*76d10*/  USEL UR4, URZ, 0x4, !UP1 ;  /* 0x000000043f047887 */ /* 0x000fe2000c800000 */
[----:B------:R-:W-:-:S03]  /*76d20*/  IADD3 R105, P0, R105, R4, RZ ;  /* 0x0000000469697210 */ /* 0x000fc60007f1e0ff */
[----:B------:R-:W-:Y:S01]  /*76d30*/  USEL UR4, UR4, URZ, !UP0 ;  /* 0x0000003f04047287 */ /* 0x000fe2000c000000 */
[----:B------:R-:W-:-:S05]  /*76d40*/  IADD3 R9, P2, R9, R4, RZ ;  /* 0x0000000409097210 */ /* 0x000fca0007f5e0ff */
[----:B------:R-:W-:Y:S01]  /*76d50*/  ISETP.NE.U32.AND P1, PT, RZ, UR4, PT ;  /* 0x00000004ff007c0c */ /* 0x000fe2000bf25070 */
[----:B-1----:R-:W-:Y:S02]  /*76d60*/  IMAD.MOV.U32 R112, RZ, RZ, R102 ;  /* 0x000000ffff707224 */ /* 0x002fe400078e0066 */
[----:B------:R-:W4:Y:S01]  /*76d70*/  LDL.LU R102, [R1+0x19e8] ;  /* 0x0019e80001667983 */ /* 0x000f220000300800 */
[----:B------:R-:W-:-:S03]  /*76d80*/  MOV R113, R109 ;  /* 0x0000006d00717202 */ /* 0x000fc60000000f00 */
[----:B------:R-:W-:Y:S06]  /*76d90*/  STL [R1+0x19c0], R105 ;  /* 0x0019c06901007387 */ /* 0x000fec0000100800 */
[----:B------:R-:W-:Y:S01]  /*76da0*/  LDGSTS.E [R3+0x10000], desc[UR60][R112.64], P1 ;  /* 0x1000000070037fae */ /* 0x000fe2000892187c */
[----:B---3--:R-:W-:-:S05]  /*76db0*/  IMAD.X R108, R108, 0x1, R0, P0 ;  /* 0x000000016c6c7824 */ /* 0x008fca00000e0600 */
[----:B------:R1:W-:Y:S01]  /*76dc0*/  STL [R1+0x19bc], R108 ;  /* 0x0019bc6c01007387 */ /* 0x0003e20000100800 */
[----:B------:R-:W-:Y:S01]  /*76dd0*/  MOV R109, R108 ;  /* 0x0000006c006d7202 */ /* 0x000fe20000000f00 */
[----:B--2---:R-:W-:Y:S02]  /*76de0*/  IMAD.X R107, R107, 0x1, R0, P2 ;  /* 0x000000016b6b7824 */ /* 0x004fe400010e0600 */
[----:B------:R-:W-:Y:S01]  /*76df0*/  STL [R1+0x19c8], R9 ;  /* 0x0019c80901007387 */ /* 0x000fe20000100800 */
[----:B-1----:R-:W-:-:S03]  /*76e00*/  IMAD.MOV.U32 R108, RZ, RZ, R105 ;  /* 0x000000ffff6c7224 */ /* 0x002fc600078e0069 */
[----:B------:R1:W-:Y:S04]  /*76e10*/  STL [R1+0x19c4], R107 ;  /* 0x0019c46b01007387 */ /* 0x0003e80000100800 */
[----:B------:R-:W2:Y:S04]  /*76e20*/  LDL.LU R105, [R1+0x19e4] ;  /* 0x0019e40001697983 */ /* 0x000ea80000300800 */
[----:B------:R3:W-:Y:S01]  /*76e30*/  LDGSTS.E [R3+0x14000], desc[UR60][R108.64], P1 ;  /* 0x140000006c037fae */ /* 0x0007e2000892187c */
[----:B----4-:R-:W-:-:S05]  /*76e40*/  IADD3 R11, P0, R11, R4, RZ ;  /* 0x000000040b0b7210 */ /* 0x010fca0007f1e0ff */
[----:B------:R-:W-:Y:S02]  /*76e50*/  IMAD.X R104, R104, 0x1, R0, P0 ;  /* 0x0000000168687824 */ /* 0x000fe400000e0600 */
[----:B---3--:R-:W-:Y:S01]  /*76e60*/  IMAD.MOV.U32 R108, RZ, RZ, R9 ;  /* 0x000000ffff6c7224 */ /* 0x008fe200078e0009 */
[----:B------:R-:W-:Y:S01]  /*76e70*/  MOV R109, R107 ;  /* 0x0000006b006d7202 */ /* 0x000fe20000000f00 */
[----:B------:R-:W-:Y:S01]  /*76e80*/  IMAD.MOV.U32 R112, RZ, RZ, R11 ;  /* 0x000000ffff707224 */ /* 0x000fe200078e000b */
[----:B------:R-:W-:-:S03]  /*76e90*/  MOV R113, R104 ;  /* 0x0000006800717202 */ /* 0x000fc60000000f00 */
[----:B------:R-:W-:Y:S04]  /*76ea0*/  LDGSTS.E [R3+0x18000], desc[UR60][R108.64], P1 ;  /* 0x180000006c037fae */ /* 0x000fe8000892187c */
[----:B------:R3:W-:Y:S01]  /*76eb0*/  LDGSTS.E [R3+0x1c000], desc[UR60][R112.64], P1 ;  /* 0x1c00000070037fae */ /* 0x0007e2000892187c */
[----:B------:R-:W-:-:S03]  /*76ec0*/  IADD3 R103, P1, R103, R4, RZ ;  /* 0x0000000467677210 */ /* 0x000fc60007f3e0ff */
[----:B------:R-:W4:Y:S04]  /*76ed0*/  LDL.LU R109, [R1+0x19ec] ;  /* 0x0019ec00016d7983 */ /* 0x000f280000300800 */
[----:B------:R-:W4:Y:S04]  /*76ee0*/  LDL.LU R108, [R1+0x19f0] ;  /* 0x0019f000016c7983 */ /* 0x000f280000300800 */
[----:B-1----:R-:W4:Y:S01]  /*76ef0*/  LDL.LU R107, [R1+0x19f4] ;  /* 0x0019f400016b7983 */ /* 0x002f220000300800 */
[----:B------:R-:W-:-:S03]  /*76f00*/  IADD3 R110, P2, R110, R4, RZ ;  /* 0x000000046e6e7210 */ /* 0x000fc60007f5e0ff */
[----:B------:R-:W4:Y:S04]  /*76f10*/  LDL.LU R9, [R1+0x19f8] ;  /* 0x0019f80001097983 */ /* 0x000f280000300800 */
[----:B------:R-:W-:Y:S04]  /*76f20*/  STL [R1+0x19d0], R11 ;  /* 0x0019d00b01007387 */ /* 0x000fe80000100800 */
[----:B------:R1:W-:Y:S01]  /*76f30*/  STL [R1+0x19cc], R104 ;  /* 0x0019cc6801007387 */ /* 0x0003e20000100800 */
[----:B---3--:R-:W-:-:S03]  /*76f40*/  MOV R112, R103 ;  /* 0x0000006700707202 */ /* 0x008fc60000000f00 */
[----:B-1----:R-:W3:Y:S04]  /*76f50*/  LDL.LU R104, [R1+0x1a00] ;  /* 0x001a000001687983 */ /* 0x002ee80000300800 */
[----:B------:R-:W3:Y:S04]  /*76f60*/  LDL.LU R11, [R1+0x1a08] ;  /* 0x001a0800010b7983 */ /* 0x000ee80000300800 */
[----:B------:R-:W-:Y:S01]  /*76f70*/  STL [R1+0x19d8], R103 ;  /* 0x0019d86701007387 */ /* 0x000fe20000100800 */
[--C-:B------:R-:W-:Y:S02]  /*76f80*/  IMAD.X R106, R106, 0x1, R0.reuse, P1 ;  /* 0x000000016a6a7824 */ /* 0x100fe400008e0600 */
[----:B------:R-:W-:-:S03]  /*76f90*/  IMAD.X R111, R111, 0x1, R0, P2 ;  /* 0x000000016f6f7824 */ /* 0x000fc600010e0600 */
[----:B------:R1:W-:Y:S01]  /*76fa0*/  STL [R1+0x19d4], R106 ;  /* 0x0019d46a01007387 */ /* 0x0003e20000100800 */
[----:B------:R-:W-:-:S03]  /*76fb0*/  IMAD.MOV.U32 R113, RZ, RZ, R106 ;  /* 0x000000ffff717224 */ /* 0x000fc600078e006a */
[----:B------:R1:W-:Y:S04]  /*76fc0*/  STL [R1+0x19e0], R110 ;  /* 0x0019e06e01007387 */ /* 0x0003e80000100800 */
[----:B-1----:R-:W3:Y:S04]  /*76fd0*/  LDL.LU R106, [R1+0x19fc] ;  /* 0x0019fc00016a7983 */ /* 0x002ee80000300800 */
[----:B------:R1:W-:Y:S04]  /*76fe0*/  STL [R1+0x19dc], R111 ;  /* 0x0019dc6f01007387 */ /* 0x0003e80000100800 */
[----:B------:R-:W3:Y:S01]  /*76ff0*/  LDL.LU R103, [R1+0x1a04] ;  /* 0x001a040001677983 */ /* 0x000ee20000300800 */
[----:B------:R-:W-:-:S04]  /*77000*/  UISETP.GT.AND UP1, UPT, UR6, 0x29, UPT ;  /* 0x000000290600788c */ /* 0x000fc8000bf24270 */
[----:B------:R-:W-:-:S04]  /*77010*/  USEL UR4, URZ, 0x4, !UP1 ;  /* 0x000000043f047887 */ /* 0x000fc8000c800000 */
[----:B------:R-:W-:Y:S01]  /*77020*/  USEL UR4, UR4, URZ, !UP0 ;  /* 0x0000003f04047287 */ /* 0x000fe2000c000000 */
[----:B------:R-:W-:-:S05]  /*77030*/  IADD3 R102, P1, R102, R4, RZ ;  /* 0x0000000466667210 */ /* 0x000fca0007f3e0ff */
[----:B------:R-:W-:Y:S01]  /*77040*/  ISETP.NE.U32.AND P0, PT, RZ, UR4, PT ;  /* 0x00000004ff007c0c */ /* 0x000fe2000bf05070 */
[----:B------:R1:W-:-:S12]  /*77050*/  STL [R1+0x19e8], R102 ;  /* 0x0019e86601007387 */ /* 0x0003d80000100800 */
[----:B------:R-:W-:Y:S04]  /*77060*/  LDGSTS.E [R3+0x10004], desc[UR60][R112.64], P0 ;  /* 0x1000400070037fae */ /* 0x000fe8000812187c */
[----:B------:R1:W-:Y:S02]  /*77070*/  LDGSTS.E [R3+0x14004], desc[UR60][R110.64], P0 ;  /* 0x140040006e037fae */ /* 0x0003e4000812187c */
[----:B-1----:R-:W-:Y:S01]  /*77080*/  MOV R110, R102 ;  /* 0x00000066006e7202 */ /* 0x002fe20000000f00 */
[----:B--2---:R-:W-:-:S05]  /*77090*/  IMAD.X R105, R105, 0x1, R0, P1 ;  /* 0x0000000169697824 */ /* 0x004fca00008e0600 */
[----:B------:R1:W-:Y:S01]  /*770a0*/  STL [R1+0x19e4], R105 ;  /* 0x0019e46901007387 */ /* 0x0003e20000100800 */
[----:B------:R-:W-:-:S03]  /*770b0*/  IMAD.MOV.U32 R111, RZ, RZ, R105 ;  /* 0x000000ffff6f7224 */ /* 0x000fc600078e0069 */
[----:B------:R-:W2:Y:S04]  /*770c0*/  LDL.LU R102, [R1+0x1a10] ;  /* 0x001a100001667983 */ /* 0x000ea80000300800 */
[----:B------:R-:W-:Y:S04]  /*770d0*/  LDGSTS.E [R3+0x18004], desc[UR60][R110.64], P0 ;  /* 0x180040006e037fae */ /* 0x000fe8000812187c */
[----:B-1----:R-:W2:Y:S01]  /*770e0*/  LDL.LU R105, [R1+0x1a0c] ;  /* 0x001a0c0001697983 */ /* 0x002ea20000300800 */
[----:B----4-:R-:W-:-:S05]  /*770f0*/  IADD3 R108, P2, R108, R4, RZ ;  /* 0x000000046c6c7210 */ /* 0x010fca0007f5e0ff */
[----:B------:R-:W-:Y:S01]  /*77100*/  IMAD.X R109, R109, 0x1, R0, P2 ;  /* 0x000000016d6d7824 */ /* 0x000fe200010e0600 */
[----:B------:R-:W-:Y:S01]  /*77110*/  IADD3 R9, P3, R9, R4, RZ ;  /* 0x0000000409097210 */ /* 0x000fe20007f7e0ff */
[----:B------:R1:W-:Y:S03]  /*77120*/  STL [R1+0x19f0], R108 ;  /* 0x0019f06c01007387 */ /* 0x0003e60000100800 */
[----:B------:R-:W-:Y:S01]  /*77130*/  IADD3.X R107, R107, R0, RZ, P3, !PT ;  /* 0x000000006b6b7210 */ /* 0x000fe20001ffe4ff */
[----:B------:R4:W-:Y:S04]  /*77140*/  STL [R1+0x19ec], R109 ;  /* 0x0019ec6d01007387 */ /* 0x0009e80000100800 */
[----:B------:R1:W-:Y:S04]  /*77150*/  LDGSTS.E [R3+0x1c004], desc[UR60][R108.64], P0 ;  /* 0x1c0040006c037fae */ /* 0x0003e8000812187c */
[----:B------:R4:W-:Y:S04]  /*77160*/  STL [R1+0x19f8], R9 ;  /* 0x0019f80901007387 */ /* 0x0009e80000100800 */
[----:B------:R4:W-:Y:S01]  /*77170*/  STL [R1+0x19f4], R107 ;  /* 0x0019f46b01007387 */ /* 0x0009e20000100800 */
[----:B---3--:R-:W-:-:S03]  /*77180*/  IADD3 R104, P0, R104, R4, RZ ;  /* 0x0000000468687210 */ /* 0x008fc60007f1e0ff */
[----:B------:R-:W3:Y:S01]  /*77190*/  LDL.LU R112, [R1+0x1a18] ;  /* 0x001a180001707983 */ /* 0x000ee20000300800 */
[----:B------:R-:W-:Y:S01]  /*771a0*/  IADD3 R11, P2, R11, R4, RZ ;  /* 0x000000040b0b7210 */ /* 0x000fe20007f5e0ff */
[----:B-1----:R-:W-:Y:S02]  /*771b0*/  IMAD.MOV.U32 R108, RZ, RZ, R9 ;  /* 0x000000ffff6c7224 */ /* 0x002fe400078e0009 */
[----:B------:R-:W3:Y:S04]  /*771c0*/  LDL.LU R110, [R1+0x1a20] ;  /* 0x001a2000016e7983 */ /* 0x000ee80000300800 */
[----:B------:R-:W3:Y:S01]  /*771d0*/  LDL.LU R113, [R1+0x1a14] ;  /* 0x001a140001717983 */ /* 0x000ee20000300800 */
[----:B----4-:R-:W-:-:S03]  /*771e0*/  IMAD.MOV.U32 R109, RZ, RZ, R107 ;  /* 0x000000ffff6d7224 */ /* 0x010fc600078e006b */
[----:B------:R-:W4:Y:S04]  /*771f0*/  LDL.LU R111, [R1+0x1a1c] ;  /* 0x001a1c00016f7983 */ /* 0x000f280000300800 */
[----:B------:R-:W4:Y:S04]  /*77200*/  LDL.LU R9, [R1+0x1a28] ;  /* 0x001a280001097983 */ /* 0x000f280000300800 */
[----:B------:R-:W-:Y:S01]  /*77210*/  STL [R1+0x1a00], R104 ;  /* 0x001a006801007387 */ /* 0x000fe20000100800 */
[----:B------:R-:W-:-:S05]  /*77220*/  IADD3.X R106, R106, R0, RZ, P0, !PT ;  /* 0x000000006a6a7210 */ /* 0x000fca00007fe4ff */
[----:B------:R1:W-:Y:S01]  /*77230*/  STL [R1+0x19fc], R106 ;  /* 0x0019fc6a01007387 */ /* 0x0003e20000100800 */
[----:B------:R-:W-:-:S03]  /*77240*/  IMAD.X R103, R103, 0x1, R0, P2 ;  /* 0x0000000167677824 */ /* 0x000fc600010e0600 */
[----:B------:R1:W-:Y:S01]  /*77250*/  STL [R1+0x1a08], R11 ;  /* 0x001a080b01007387 */ /* 0x0003e20000100800 */
[----:B------:R-:W-:-:S03]  /*77260*/  IMAD.MOV.U32 R107, RZ, RZ, R106 ;  /* 0x000000ffff6b7224 */ /* 0x000fc600078e006a */
[----:B------:R1:W-:Y:S02]  /*77270*/  STL [R1+0x1a04], R103 ;  /* 0x001a046701007387 */ /* 0x0003e40000100800 */
[----:B-1----:R-:W-:Y:S02]  /*77280*/  MOV R106, R104 ;  /* 0x00000068006a7202 */ /* 0x002fe40000000f00 */
        /* <DEDUP_REMOVED lines=9> */
[----:B-1----:R-:W-:-:S03]  /*77320*/  IMAD.MOV.U32 R106, RZ, RZ, R11 ;  /* 0x000000ffff6a7224 */ /* 0x002fc600078e000b */
[----:B------:R-:W4:Y:S01]  /*77330*/  LDL.LU R11, [R1+0x1a30] ;  /* 0x001a3000010b7983 */ /* 0x000f220000300800 */
[----:B------:R-:W-:-:S03]  /*77340*/  IMAD.MOV.U32 R107, RZ, RZ, R103 ;  /* 0x000000ffff6b7224 */ /* 0x000fc600078e0067 */
[----:B------:R-:W4:Y:S04]  /*77350*/  LDL.LU R108, [R1+0x1db4] ;  /* 0x001db400016c7983 */ /* 0x000f280000300800 */
[----:B------:R-:W4:Y:S01]  /*77360*/  LDL.LU R103, [R1+0x1db8] ;  /* 0x001db80001677983 */ /* 0x000f220000300800 */
[----:B--2---:R-:W-:Y:S01]  /*77370*/  IADD3 R102, P0, R102, R4, RZ ;  /* 0x0000000466667210 */ /* 0x004fe20007f1e0ff */
[----:B------:R-:W-:Y:S02]  /*77380*/  USEL UR4, URZ, 0x4, !UP1 ;  /* 0x000000043f047887 */ /* 0x000fe4000c800000 */
[----:B------:R1:W-:Y:S01]  /*77390*/  LDGSTS.E [R3+0x18008], desc[UR60][R106.64], P1 ;  /* 0x180080006a037fae */ /* 0x0003e2000892187c */
[----:B------:R-:W-:-:S03]  /*773a0*/  IADD3.X R105, R105, R0, RZ, P0, !PT ;  /* 0x0000000069697210 */ /* 0x000fc600007fe4ff */
[----:B------:R-:W-:Y:S01]  /*773b0*/  STL [R1+0x1a10], R102 ;  /* 0x001a106601007387 */ /* 0x000fe20000100800 */
[----:B------:R-:W-:Y:S01]  /*773c0*/  USEL UR4, UR4, URZ, !UP0 ;  /* 0x0000003f04047287 */ /* 0x000fe2000c000000 */
[----:B-1----:R-:W-:Y:S02]  /*773d0*/  IMAD.MOV.U32 R106, RZ, RZ, R102 ;  /* 0x000000ffff6a7224 */ /* 0x002fe400078e0066 */
[----:B------:R-:W-:Y:S01]  /*773e0*/  IMAD.MOV.U32 R107, RZ, RZ, R105 ;  /* 0x000000ffff6b7224 */ /* 0x000fe200078e0069 */
[----:B------:R1:W-:Y:S04]  /*773f0*/  STL [R1+0x1a0c], R105 ;  /* 0x001a0c6901007387 */ /* 0x0003e80000100800 */
[----:B------:R-:W-:Y:S01]  /*77400*/  LDGSTS.E [R3+0x1c008], desc[UR60][R106.64], P1 ;  /* 0x1c0080006a037fae */ /* 0x000fe2000892187c */
[----:B------:R-:W-:-:S03]  /*77410*/  ISETP.NE.U32.AND P0, PT, RZ, UR4, PT ;  /* 0x00000004ff007c0c */ /* 0x000fc6000bf05070 */
[----:B------:R-:W2:Y:S04]  /*77420*/  LDL.LU R107, [R1+0x1dbc] ;  /* 0x001dbc00016b7983 */ /* 0x000ea80000300800 */
[----:B------:R-:W2:Y:S04]  /*77430*/  LDL.LU R106, [R1+0x1dc0] ;  /* 0x001dc000016a7983 */ /* 0x000ea80000300800 */
[----:B-1----:R-:W2:Y:S04]  /*77440*/  LDL.LU R105, [R1+0x1dc4] ;  /* 0x001dc40001697983 */ /* 0x002ea80000300800 */
[----:B------:R-:W2:Y:S01]  /*77450*/  LDL.LU R102, [R1+0x1dc8] ;  /* 0x001dc80001667983 */ /* 0x000ea20000300800 */
[----:B---3--:R-:W-:-:S02]  /*77460*/  IADD3 R112, P1, R112, R4, RZ ;  /* 0x0000000470707210 */ /* 0x008fc40007f3e0ff */
[----:B------:R-:W-:Y:S02]  /*77470*/  IADD3 R110, P2, R110, R4, RZ ;  /* 0x000000046e6e7210 */ /* 0x000fe40007f5e0ff */
[----:B------:R-:W-:Y:S01]  /*77480*/  IADD3.X R113, R113, R0, RZ, P1, !PT ;  /* 0x0000000071717210 */ /* 0x000fe20000ffe4ff */
[----:B------:R-:W-:Y:S02]  /*77490*/  STL [R1+0x1a18], R112 ;  /* 0x001a187001007387 */ /* 0x000fe40000100800 */
[--C-:B----4-:R-:W-:Y:S01]  /*774a0*/  IMAD.X R111, R111, 0x1, R0.reuse, P2 ;  /* 0x000000016f6f7824 */ /* 0x110fe200010e0600 */
[----:B------:R-:W-:Y:S01]  /*774b0*/  IADD3 R9, P1, R9, R4, RZ ;  /* 0x0000000409097210 */ /* 0x000fe20007f3e0ff */
[----:B------:R-:W-:Y:S04]  /*774c0*/  STL [R1+0x1a14], R113 ;  /* 0x001a147101007387 */ /* 0x000fe80000100800 */
[----:B------:R1:W-:Y:S04]  /*774d0*/  STL [R1+0x1a20], R110 ;  /* 0x001a206e01007387 */ /* 0x0003e80000100800 */
[----:B------:R-:W-:Y:S04]  /*774e0*/  LDGSTS.E [R3+0x1000c], desc[UR60][R112.64], P0 ;  /* 0x1000c00070037fae */ /* 0x000fe8000812187c */
[----:B------:R3:W-:Y:S04]  /*774f0*/  STL [R1+0x1a1c], R111 ;  /* 0x001a1c6f01007387 */ /* 0x0007e80000100800 */
[----:B------:R1:W-:Y:S04]  /*77500*/  LDGSTS.E [R3+0x1400c], desc[UR60][R110.64], P0 ;  /* 0x1400c0006e037fae */ /* 0x0003e8000812187c */
[----:B------:R4:W-:Y:S01]  /*77510*/  STL [R1+0x1a28], R9 ;  /* 0x001a280901007387 */ /* 0x0009e20000100800 */
[----:B-1----:R-:W-:Y:S01]  /*77520*/  MOV R110, R9 ;  /* 0x00000009006e7202 */ /* 0x002fe20000000f00 */
[----:B------:R-:W-:-:S05]  /*77530*/  IMAD.X R104, R104, 0x1, R0, P1 ;  /* 0x0000000168687824 */ /* 0x000fca00008e0600 */
[----:B------:R1:W-:Y:S01]  /*77540*/  STL [R1+0x1a24], R104 ;  /* 0x001a246801007387 */ /* 0x0003e20000100800 */
[----:B---3--:R-:W-:-:S03]  /*77550*/  IMAD.MOV.U32 R111, RZ, RZ, R104 ;  /* 0x000000ffff6f7224 */ /* 0x008fc600078e0068 */
[----:B----4-:R-:W3:Y:S01]  /*77560*/  LDL.LU R9, [R1+0x1dd0] ;  /* 0x001dd00001097983 */ /* 0x010ee20000300800 */
[----:B------:R-:W-:-:S03]  /*77570*/  UISETP.GT.AND UP1, UPT, UR6, 0x48, UPT ;  /* 0x000000480600788c */ /* 0x000fc6000bf24270 */
[----:B------:R4:W-:Y:S04]  /*77580*/  LDGSTS.E [R3+0x1800c], desc[UR60][R110.64], P0 ;  /* 0x1800c0006e037fae */ /* 0x0009e8000812187c */
[----:B-1----:R-:W3:Y:S01]  /*77590*/  LDL.LU R104, [R1+0x1dcc] ;  /* 0x001dcc0001687983 */ /* 0x002ee20000300800 */
[----:B------:R-:W-:-:S04]  /*775a0*/  USEL UR4, URZ, 0x4, !UP1 ;  /* 0x000000043f047887 */ /* 0x000fc8000c800000 */
[----:B------:R-:W-:-:S06]  /*775b0*/  USEL UR4, UR4, URZ, !UP0 ;  /* 0x0000003f04047287 */ /* 0x000fcc000c000000 */
[----:B------:R-:W-:Y:S02]  /*775c0*/  ISETP.NE.U32.AND P1, PT, RZ, UR4, PT ;  /* 0x00000004ff007c0c */ /* 0x000fe4000bf25070 */
[----:B------:R-:W-:-:S05]  /*775d0*/  IADD3 R11, P2, R11, R4, RZ ;  /* 0x000000040b0b7210 */ /* 0x000fca0007f5e0ff */
[----:B------:R-:W-:Y:S01]  /*775e0*/  IMAD.X R109, R109, 0x1, R0, P2 ;  /* 0x000000016d6d7824 */ /* 0x000fe200010e0600 */
[----:B------:R-:W-:Y:S01]  /*775f0*/  IADD3 R103, P3, R103, R4, RZ ;  /* 0x0000000467677210 */ /* 0x000fe20007f7e0ff */
[----:B----4-:R-:W-:Y:S01]  /*77600*/  IMAD.MOV.U32 R110, RZ, RZ, R11 ;  /* 0x000000ffff6e7224 */ /* 0x010fe200078e000b */
[----:B------:R-:W-:Y:S01]  /*77610*/  STL [R1+0x1a30], R11 ;  /* 0x001a300b01007387 */ /* 0x000fe20000100800 */
[----:B------:R-:W-:Y:S01]  /*77620*/  IMAD.MOV.U32 R111, RZ, RZ, R109 ;  /* 0x000000ffff6f7224 */ /* 0x000fe200078e006d */
[----:B------:R-:W-:Y:S02]  /*77630*/  IADD3.X R108, R108, R0, RZ, P3, !PT ;  /* 0x000000006c6c7210 */ /* 0x000fe40001ffe4ff */
[----:B------:R1:W-:Y:S04]  /*77640*/  STL [R1+0x1a2c], R109 ;  /* 0x001a2c6d01007387 */ /* 0x0003e80000100800 */
[----:B------:R-:W-:Y:S04]  /*77650*/  STL [R1+0x1db8], R103 ;  /* 0x001db86701007387 */ /* 0x000fe80000100800 */
[----:B------:R4:W-:Y:S04]  /*77660*/  STL [R1+0x1db4], R108 ;  /* 0x001db46c01007387 */ /* 0x0009e80000100800 */
[----:B------:R-:W-:Y:S04]  /*77670*/  LDGSTS.E [R3+0x1c00c], desc[UR60][R110.64], P0 ;  /* 0x1c00c0006e037fae */ /* 0x000fe8000812187c */
[----:B------:R-:W3:Y:S01]  /*77680*/  LDL.LU R112, [R1+0x1dd8] ;  /* 0x001dd80001707983 */ /* 0x000ee20000300800 */
[----:B-1----:R-:W-:-:S03]  /*77690*/  MOV R109, R108 ;  /* 0x0000006c006d7202 */ /* 0x002fc60000000f00 */
[----:B------:R-:W3:Y:S01]  /*776a0*/  LDL.LU R11, [R1+0x1de0] ;  /* 0x001de000010b7983 */ /* 0x000ee20000300800 */
[----:B----4-:R-:W-:-:S03]  /*776b0*/  IMAD.MOV.U32 R108, RZ, RZ, R103 ;  /* 0x000000ffff6c7224 */ /* 0x010fc600078e0067 */
[----:B------:R-:W4:Y:S04]  /*776c0*/  LDL.LU R113, [R1+0x1dd4] ;  /* 0x001dd40001717983 */ /* 0x000f280000300800 */
[----:B------:R-:W4:Y:S04]  /*776d0*/  LDL.LU R103, [R1+0x1ddc] ;  /* 0x001ddc0001677983 */ /* 0x000f280000300800 */
[----:B------:R-:W-:Y:S01]  /*776e0*/  LDGSTS.E [R3+0x20000], desc[UR60][R108.64], P1 ;  /* 0x200000006c037fae */ /* 0x000fe2000892187c */
[----:B--2---:R-:W-:-:S05]  /*776f0*/  IADD3 R106, P0, R106, R4, RZ ;  /* 0x000000046a6a7210 */ /* 0x004fca0007f1e0ff */
[----:B------:R-:W-:Y:S01]  /*77700*/  IMAD.X R107, R107, 0x1, R0, P0 ;  /* 0x000000016b6b7824 */ /* 0x000fe200000e0600 */
[----:B------:R-:W-:Y:S01]  /*77710*/  IADD3 R102, P2, R102, R4, RZ ;  /* 0x0000000466667210 */ /* 0x000fe20007f5e0ff */
[----:B------:R1:W-:Y:S03]  /*77720*/  STL [R1+0x1dc0], R106 ;  /* 0x001dc06a01007387 */ /* 0x0003e60000100800 */
[----:B------:R-:W-:Y:S01]  /*77730*/  IADD3.X R105, R105, R0, RZ, P2, !PT ;  /* 0x0000000069697210 */ /* 0x000fe200017fe4ff */
[----:B------:R-:W-:Y:S04]  /*77740*/  STL [R1+0x1dbc], R107 ;  /* 0x001dbc6b01007387 */ /* 0x000fe80000100800 */
[----:B------:R2:W-:Y:S04]  /*77750*/  STL [R1+0x1dc8], R102 ;  /* 0x001dc86601007387 */ /* 0x0005e80000100800 */
[----:B------:R3:W-:Y:S04]  /*77760*/  STL [R1+0x1dc4], R105 ;  /* 0x001dc46901007387 */ /* 0x0007e80000100800 */
[----:B------:R-:W4:Y:S04]  /*77770*/  LDL.LU R110, [R1+0x1de8] ;  /* 0x001de800016e7983 */ /* 0x000f280000300800 */
[----:B------:R1:W-:Y:S04]  /*77780*/  LDGSTS.E [R3+0x24000], desc[UR60][R106.64], P1 ;  /* 0x240000006a037fae */ /* 0x0003e8000892187c */
[----:B------:R-:W4:Y:S04]  /*77790*/  LDL.LU R111, [R1+0x1de4] ;  /* 0x001de400016f7983 */ /* 0x000f280000300800 */
[----:B------:R-:W4:Y:S01]  /*777a0*/  LDL.LU R108, [R1+0x1dec] ;  /* 0x001dec00016c7983 */ /* 0x000f220000300800 */
[----:B-1----:R-:W-:-:S03]  /*777b0*/  IMAD.MOV.U32 R106, RZ, RZ, R102 ;  /* 0x000000ffff6a7224 */ /* 0x002fc600078e0066 */
[----:B--2---:R-:W2:Y:S01]  /*777c0*/  LDL.LU R102, [R1+0x1df0] ;  /* 0x001df00001667983 */ /* 0x004ea20000300800 */
[----:B------:R-:W-:-:S03]  /*777d0*/  IMAD.MOV.U32 R107, RZ, RZ, R105 ;  /* 0x000000ffff6b7224 */ /* 0x000fc600078e0069 */
[----:B------:R-:W2:Y:S04]  /*777e0*/  LDL.LU R109, [R1+0x1df4] ;  /* 0x001df400016d7983 */ /* 0x000ea80000300800 */
[----:B------:R-:W-:Y:S04]  /*777f0*/  LDGSTS.E [R3+0x28000], desc[UR60][R106.64], P1 ;  /* 0x280000006a037fae */ /* 0x000fe8000892187c */
[----:B------:R-:W2:Y:S01]  /*77800*/  LDL.LU R107, [R1+0x1df8] ;  /* 0x001df800016b7983 */ /* 0x000ea20000300800 */
[----:B---3--:R-:W-:-:S04]  /*77810*/  IADD3 R9, P0, R9, R4, RZ ;  /* 0x0000000409097210 */ /* 0x008fc80007f1e0ff */
[----:B------:R-:W-:Y:S01]  /*77820*/  IADD3.X R104, R104, R0, RZ, P0, !PT ;  /* 0x0000000068687210 */ /* 0x000fe200007fe4ff */
[----:B------:R-:W-:Y:S04]  /*77830*/  STL [R1+0x1dd0], R9 ;  /* 0x001dd00901007387 */ /* 0x000fe80000100800 */
[----:B------:R1:W-:Y:S01]  /*77840*/  STL [R1+0x1dcc], R104 ;  /* 0x001dcc6801007387 */ /* 0x0003e20000100800 */
[----:B------:R-:W-:-:S03]  /*77850*/  IMAD.MOV.U32 R105, RZ, RZ, R104 ;  /* 0x000000ffff697224 */ /* 0x000fc600078e0068 */
[----:B------:R-:W3:Y:S01]  /*77860*/  LDL.LU R106, [R1+0x1dfc] ;  /* 0x001dfc00016a7983 */ /* 0x000ee20000300800 */
[----:B-1----:R-:W-:-:S03]  /*77870*/  IMAD.MOV.U32 R104, RZ, RZ, R9 ;  /* 0x000000ffff687224 */ /* 0x002fc600078e0009 */
[----:B------:R-:W3:Y:S04]  /*77880*/  LDL.LU R9, [R1+0x1e00] ;  /* 0x001e000001097983 */ /* 0x000ee80000300800 */
        /* <DEDUP_REMOVED lines=8> */
[----:B------:R-:W-:Y:S02]  /*77910*/  IADD3 R11, P2, R11, R4, RZ ;  /* 0x000000040b0b7210 */ /* 0x000fe40007f5e0ff */
[----:B----4-:R-:W-:Y:S01]  /*77920*/  IADD3.X R113, R113, R0, RZ, P1, !PT ;  /* 0x0000000071717210 */ /* 0x010fe20000ffe4ff */
[----:B------:R-:W-:Y:S02]  /*77930*/  STL [R1+0x1dd8], R112 ;  /* 0x001dd87001007387 */ /* 0x000fe40000100800 */
[----:B------:R-:W-:Y:S02]  /*77940*/  IMAD.X R103, R103, 0x1, R0, P2 ;  /* 0x0000000167677824 */ /* 0x000fe400010e0600 */
[----:B------:R1:W-:Y:S04]  /*77950*/  STL [R1+0x1dd4], R113 ;  /* 0x001dd47101007387 */ /* 0x0003e80000100800 */
[----:B------:R-:W-:Y:S04]  /*77960*/  STL [R1+0x1de0], R11 ;  /* 0x001de00b01007387 */ /* 0x000fe80000100800 */
[----:B------:R1:W-:Y:S04]  /*77970*/  LDGSTS.E [R3+0x20004], desc[UR60][R112.64], P0 ;  /* 0x2000400070037fae */ /* 0x0003e8000812187c */
[----:B------:R4:W-:Y:S01]  /*77980*/  STL [R1+0x1ddc], R103 ;  /* 0x001ddc6701007387 */ /* 0x0009e20000100800 */
[----:B------:R-:W-:Y:S01]  /*77990*/  UISETP.GT.AND UP1, UPT, UR6, 0x4a, UPT ;  /* 0x0000004a0600788c */ /* 0x000fe2000bf24270 */
[----:B-1----:R-:W-:Y:S01]  /*779a0*/  MOV R113, R103 ;  /* 0x0000006700717202 */ /* 0x002fe20000000f00 */
[----:B------:R-:W-:Y:S01]  /*779b0*/  IMAD.MOV.U32 R112, RZ, RZ, R11 ;  /* 0x000000ffff707224 */ /* 0x000fe200078e000b */
[----:B----4-:R-:W4:Y:S04]  /*779c0*/  LDL.LU R103, [R1+0x1e0c] ;  /* 0x001e0c0001677983 */ /* 0x010f280000300800 */
[----:B------:R-:W4:Y:S01]  /*779d0*/  LDL.LU R11, [R1+0x1e10] ;  /* 0x001e1000010b7983 */ /* 0x000f220000300800 */
[----:B------:R-:W-:Y:S01]  /*779e0*/  IADD3 R110, P1, R110, R4, RZ ;  /* 0x000000046e6e7210 */ /* 0x000fe20007f3e0ff */
[----:B------:R-:W-:-:S02]  /*779f0*/  USEL UR4, URZ, 0x4, !UP1 ;  /* 0x000000043f047887 */ /* 0x000fc4000c800000 */
[----:B------:R-:W-:Y:S02]  /*77a00*/  LDGSTS.E [R3+0x24004], desc[UR60][R112.64], P0 ;  /* 0x2400400070037fae */ /* 0x000fe4000812187c */
[----:B------:R-:W-:Y:S01]  /*77a10*/  USEL UR4, UR4, URZ, !UP0 ;  /* 0x0000003f04047287 */ /* 0x000fe2000c000000 */
[----:B------:R-:W-:Y:S01]  /*77a20*/  IMAD.X R111, R111, 0x1, R0, P1 ;  /* 0x000000016f6f7824 */ /* 0x000fe200008e0600 */
[----:B------:R1:W-:Y:S01]  /*77a30*/  STL [R1+0x1de8], R110 ;  /* 0x001de86e01007387 */ /* 0x0003e20000100800 */
[----:B--2---:R-:W-:-:S03]  /*77a40*/  IADD3 R102, P2, R102, R4, RZ ;  /* 0x0000000466667210 */ /* 0x004fc60007f5e0ff */
[----:B------:R2:W-:Y:S02]  /*77a50*/  STL [R1+0x1de4], R111 ;  /* 0x001de46f01007387 */ /* 0x0005e40000100800 */
[----:B------:R-:W-:Y:S02]  /*77a60*/  IMAD.X R108, R108, 0x1, R0, P2 ;  /* 0x000000016c6c7824 */ /* 0x000fe400010e0600 */
[----:B------:R1:W-:Y:S01]  /*77a70*/  LDGSTS.E [R3+0x28004], desc[UR60][R110.64], P0 ;  /* 0x280040006e037fae */ /* 0x0003e2000812187c */
[----:B------:R-:W-:-:S03]  /*77a80*/  ISETP.NE.U32.AND P1, PT, RZ, UR4, PT ;  /* 0x00000004ff007c0c */ /* 0x000fc6000bf25070 */
[----:B------:R-:W-:Y:S01]  /*77a90*/  STL [R1+0x1df0], R102 ;  /* 0x001df06601007387 */ /* 0x000fe20000100800 */
[----:B-1----:R-:W-:Y:S02]  /*77aa0*/  IMAD.MOV.U32 R110, RZ, RZ, R102 ;  /* 0x000000ffff6e7224 */ /* 0x002fe400078e0066 */
[----:B--2---:R-:W-:Y:S01]  /*77ab0*/  IMAD.MOV.U32 R111, RZ, RZ, R108 ;  /* 0x000000ffff6f7224 */ /* 0x004fe200078e006c */
[----:B------:R-:W-:Y:S01]  /*77ac0*/  IADD3 R107, P3, R107, R4, RZ ;  /* 0x000000046b6b7210 */ /* 0x000fe20007f7e0ff */
[----:B------:R1:W-:Y:S03]  /*77ad0*/  STL [R1+0x1dec], R108 ;  /* 0x001dec6c01007387 */ /* 0x0003e60000100800 */
[----:B------:R-:W-:Y:S01]  /*77ae0*/  IADD3.X R109, R109, R0, RZ, P3, !PT ;  /* 0x000000006d6d7210 */ /* 0x000fe20001ffe4ff */
[----:B------:R2:W-:Y:S04]  /*77af0*/  LDGSTS.E [R3+0x2c004], desc[UR60][R110.64], P0 ;  /* 0x2c0040006e037fae */ /* 0x0005e8000812187c */
[----:B------:R-:W-:Y:S04]  /*77b00*/  STL [R1+0x1df8], R107 ;  /* 0x001df86b01007387 */ /* 0x000fe80000100800 */
[----:B------:R2:W-:Y:S04]  /*77b10*/  STL [R1+0x1df4], R109 ;  /* 0x001df46d01007387 */ /* 0x0005e80000100800 */
[----:B-1----:R-:W4:Y:S01]  /*77b20*/  LDL.LU R108, [R1+0x1e18] ;  /* 0x001e1800016c7983 */ /* 0x002f220000300800 */
[----:B--2---:R-:W-:Y:S01]  /*77b30*/  MOV R110, R107 ;  /* 0x0000006b006e7202 */ /* 0x004fe20000000f00 */
[----:B------:R-:W-:-:S02]  /*77b40*/  IMAD.MOV.U32 R111, RZ, RZ, R109 ;  /* 0x000000ffff6f7224 */ /* 0x000fc400078e006d */
[----:B------:R-:W2:Y:S04]  /*77b50*/  LDL.LU R102, [R1+0x1e20] ;  /* 0x001e200001667983 */ /* 0x000ea80000300800 */
[----:B------:R-:W2:Y:S04]  /*77b60*/  LDL.LU R109, [R1+0x1e14] ;  /* 0x001e1400016d7983 */ /* 0x000ea80000300800 */
[----:B------:R-:W2:Y:S04]  /*77b70*/  LDL.LU R107, [R1+0x1e1c] ;  /* 0x001e1c00016b7983 */ /* 0x000ea80000300800 */
[----:B------:R1:W-:Y:S01]  /*77b80*/  LDGSTS.E [R3+0x20008], desc[UR60][R110.64], P1 ;  /* 0x200080006e037fae */ /* 0x0003e2000892187c */
[----:B---3--:R-:W-:-:S05]  /*77b90*/  IADD3 R9, P0, R9, R4, RZ ;  /* 0x0000000409097210 */ /* 0x008fca0007f1e0ff */
[----:B------:R-:W-:Y:S01]  /*77ba0*/  IMAD.X R106, R106, 0x1, R0, P0 ;  /* 0x000000016a6a7824 */ /* 0x000fe200000e0600 */
[----:B------:R3:W-:Y:S01]  /*77bb0*/  STL [R1+0x1e00], R9 ;  /* 0x001e000901007387 */ /* 0x0007e20000100800 */
[----:B-1----:R-:W-:-:S03]  /*77bc0*/  IMAD.MOV.U32 R110, RZ, RZ, R9 ;  /* 0x000000ffff6e7224 */ /* 0x002fc600078e0009 */
[----:B------:R1:W-:Y:S01]  /*77bd0*/  STL [R1+0x1dfc], R106 ;  /* 0x001dfc6a01007387 */ /* 0x0003e20000100800 */
[----:B------:R-:W-:-:S04]  /*77be0*/  IADD3 R104, P2, R104, R4, RZ ;  /* 0x0000000468687210 */ /* 0x000fc80007f5e0ff */
[----:B------:R-:W-:Y:S01]  /*77bf0*/  IADD3.X R105, R105, R0, RZ, P2, !PT ;  /* 0x0000000069697210 */ /* 0x000fe200017fe4ff */
[----:B------:R4:W-:Y:S04]  /*77c00*/  STL [R1+0x1e08], R104 ;  /* 0x001e086801007387 */ /* 0x0009e80000100800 */
[----:B---3--:R-:W3:Y:S01]  /*77c10*/  LDL.LU R9, [R1+0x1e28] ;  /* 0x001e280001097983 */ /* 0x008ee20000300800 */
[----:B------:R-:W-:-:S03]  /*77c20*/  IMAD.MOV.U32 R111, RZ, RZ, R106 ;  /* 0x000000ffff6f7224 */ /* 0x000fc600078e006a */
[----:B------:R4:W-:Y:S04]  /*77c30*/  STL [R1+0x1e04], R105 ;  /* 0x001e046901007387 */ /* 0x0009e80000100800 */
[----:B-1----:R-:W3:Y:S01]  /*77c40*/  LDL.LU R106, [R1+0x1e24] ;  /* 0x001e2400016a7983 */ /* 0x002ee20000300800 */
[----:B------:R-:W-:-:S03]  /*77c50*/  UISETP.GT.AND UP1, UPT, UR6, 0x4b, UPT ;  /* 0x0000004b0600788c */ /* 0x000fc6000bf24270 */
[----:B------:R-:W-:Y:S01]  /*77c60*/  LDGSTS.E [R3+0x24008], desc[UR60][R110.64], P1 ;  /* 0x240080006e037fae */ /* 0x000fe2000892187c */
[----:B------:R-:W-:-:S03]  /*77c70*/  USEL UR4, URZ, 0x4, !UP1 ;  /* 0x000000043f047887 */ /* 0x000fc6000c800000 */
[----:B------:R1:W-:Y:S01]  /*77c80*/  LDGSTS.E [R3+0x28008], desc[UR60][R104.64], P1 ;  /* 0x2800800068037fae */ /* 0x0003e2000892187c */
[----:B------:R-:W-:Y:S01]  /*77c90*/  USEL UR4, UR4, URZ, !UP0 ;  /* 0x0000003f04047287 */ /* 0x000fe2000c000000 */
[----:B----4-:R-:W-:-:S04]  /*77ca0*/  IADD3 R11, P0, R11, R4, RZ ;  /* 0x000000040b0b7210 */ /* 0x010fc80007f1e0ff */
[----:B------:R-:W-:Y:S01]  /*77cb0*/  IADD3.X R103, R103, R0, RZ, P0, !PT ;  /* 0x0000000067677210 */ /* 0x000fe200007fe4ff */
[----:B------:R-:W-:Y:S04]  /*77cc0*/  STL [R1+0x1e10], R11 ;  /* 0x001e100b01007387 */ /* 0x000fe80000100800 */
[----:B------:R4:W-:Y:S04]  /*77cd0*/  STL [R1+0x1e0c], R103 ;  /* 0x001e0c6701007387 */ /* 0x0009e80000100800 */
[----:B------:R-:W3:Y:S01]  /*77ce0*/  LDL.LU R112, [R1+0x1e30] ;  /* 0x001e300001707983 */ /* 0x000ee20000300800 */
[----:B-1----:R-:W-:-:S02]  /*77cf0*/  IMAD.MOV.U32 R104, RZ, RZ, R11 ;  /* 0x000000ffff687224 */ /* 0x002fc400078e000b */
[----:B------:R-:W-:Y:S01]  /*77d00*/  IMAD.MOV.U32 R105, RZ, RZ, R103 ;  /* 0x000000ffff697224 */ /* 0x000fe200078e0067 */
[----:B------:R-:W3:Y:S04]  /*77d10*/  LDL.LU R110, [R1+0x21b8] ;  /* 0x0021b800016e7983 */ /* 0x000ee80000300800 */
[----:B------:R-:W3:Y:S01]  /*77d20*/  LDL.LU R113, [R1+0x1e2c] ;  /* 0x001e2c0001717983 */ /* 0x000ee20000300800 */
[----:B------:R-:W-:-:S03]  /*77d30*/  ISETP.NE.U32.AND P0, PT, RZ, UR4, PT ;  /* 0x00000004ff007c0c */ /* 0x000fc6000bf05070 */
[----:B------:R-:W-:Y:S04]  /*77d40*/  LDGSTS.E [R3+0x2c008], desc[UR60][R104.64], P1 ;  /* 0x2c00800068037fae */ /* 0x000fe8000892187c */
[----:B------:R-:W3:Y:S04]  /*77d50*/  LDL.LU R111, [R1+0x21b4] ;  /* 0x0021b400016f7983 */ /* 0x000ee80000300800 */
[----:B------:R-:W3:Y:S04]  /*77d60*/  LDL.LU R105, [R1+0x21bc] ;  /* 0x0021bc0001697983 */ /* 0x000ee80000300800 */
[----:B------:R-:W3:Y:S04]  /*77d70*/  LDL.LU R104, [R1+0x21c0] ;  /* 0x0021c00001687983 */ /* 0x000ee80000300800 */
[----:B----4-:R-:W4:Y:S04]  /*77d80*/  LDL.LU R103, [R1+0x21c4] ;  /* 0x0021c40001677983 */ /* 0x010f280000300800 */
[----:B------:R-:W4:Y:S01]  /*77d90*/  LDL.LU R11, [R1+0x21c8] ;  /* 0x0021c800010b7983 */ /* 0x000f220000300800 */
[----:B------:R-:W-:-:S02]  /*77da0*/  IADD3 R108, P1, R108, R4, RZ ;  /* 0x000000046c6c7210 */ /* 0x000fc40007f3e0ff */
[----:B--2---:R-:W-:Y:S02]  /*77db0*/  IADD3 R102, P2, R102, R4, RZ ;  /* 0x0000000466667210 */ /* 0x004fe40007f5e0ff */
[----:B------:R-:W-:Y:S01]  /*77dc0*/  IADD3.X R109, R109, R0, RZ, P1, !PT ;  /* 0x000000006d6d7210 */ /* 0x000fe20000ffe4ff */
[----:B------:R1:W-:Y:S02]  /*77dd0*/  STL [R1+0x1e18], R108 ;  /* 0x001e186c01007387 */ /* 0x0003e40000100800 */
[----:B------:R-:W-:Y:S02]  /*77de0*/  IMAD.X R107, R107, 0x1, R0, P2 ;  /* 0x000000016b6b7824 */ /* 0x000fe400010e0600 */
[----:B------:R2:W-:Y:S04]  /*77df0*/  STL [R1+0x1e14], R109 ;  /* 0x001e146d01007387 */ /* 0x0005e80000100800 */
[----:B------:R1:W-:Y:S04]  /*77e00*/  LDGSTS.E [R3+0x2000c], desc[UR60][R108.64], P0 ;  /* 0x2000c0006c037fae */ /* 0x0003e8000812187c */
[----:B------:R2:W-:Y:S04]  /*77e10*/  STL [R1+0x1e20], R102 ;  /* 0x001e206601007387 */ /* 0x0005e80000100800 */
[----:B------:R-:W-:Y:S01]  /*77e20*/  STL [R1+0x1e1c], R107 ;  /* 0x001e1c6b01007387 */ /* 0x000fe20000100800 */
[----:B-1----:R-:W-:Y:S01]  /*77e30*/  IMAD.MOV.U32 R108, RZ, RZ, R102 ;  /* 0x000000ffff6c7224 */ /* 0x002fe200078e0066 */
[----:B--2---:R-:W-:-:S02]  /*77e40*/  MOV R109, R107 ;  /* 0x0000006b006d7202 */ /* 0x004fc40000000f00 */
[----:B------:R-:W2:Y:S04]  /*77e50*/  LDL.LU R102, [R1+0x21d0] ;  /* 0x0021d00001667983 */ /* 0x000ea80000300800 */
[----:B------:R1:W-:Y:S01]  /*77e60*/  LDGSTS.E [R3+0x2400c], desc[UR60][R108.64], P0 ;  /* 0x2400c0006c037fae */ /* 0x0003e2000812187c */
[----:B---3--:R-:W-:-:S05]  /*77e70*/  IADD3 R9, P1, R9, R4, RZ ;  /* 0x0000000409097210 */ /* 0x008fca0007f3e0ff */
[----:B------:R-:W-:Y:S01]  /*77e80*/  IMAD.X R106, R106, 0x1, R0, P1 ;  /* 0x000000016a6a7824 */ /* 0x000fe200008e0600 */
[----:B------:R-:W-:Y:S04]  /*77e90*/  STL [R1+0x1e28], R9 ;  /* 0x001e280901007387 */ /* 0x000fe80000100800 */
[----:B------:R3:W-:Y:S01]  /*77ea0*/  STL [R1+0x1e24], R106 ;  /* 0x001e246a01007387 */ /* 0x0007e20000100800 */
[----:B-1----:R-:W-:-:S03]  /*77eb0*/  MOV R109, R106 ;  /* 0x0000006a006d7202 */ /* 0x002fc60000000f00 */
        /* <DEDUP_REMOVED lines=11> */
[----:B------:R-:W-:-:S02]  /*77f70*/  IADD3 R112, P2, R112, R4, RZ ;  /* 0x0000000470707210 */ /* 0x000fc40007f5e0ff */
[----:B------:R-:W-:-:S03]  /*77f80*/  IADD3 R110, P3, R110, R4, RZ ;  /* 0x000000046e6e7210 */ /* 0x000fc60007f7e0ff */
[----:B------:R-:W-:-:S05]  /*77f90*/  IMAD.X R113, R113, 0x1, R0, P2 ;  /* 0x0000000171717824 */ /* 0x000fca00010e0600 */
[----:B------:R-:W-:Y:S01]  /*77fa0*/  LDGSTS.E [R3+0x2c00c], desc[UR60][R112.64], P0 ;  /* 0x2c00c00070037fae */ /* 0x000fe2000812187c */
[----:B------:R-:W-:-:S03]  /*77fb0*/  IMAD.X R111, R111, 0x1, R0, P3 ;  /* 0x000000016f6f7824 */ /* 0x000fc600018e0600 */
[----:B------:R-:W-:Y:S04]  /*77fc0*/  STL [R1+0x1e30], R112 ;  /* 0x001e307001007387 */ /* 0x000fe80000100800 */
[----:B------:R-:W-:Y:S01]  /*77fd0*/  STL [R1+0x1e2c], R113 ;  /* 0x001e2c7101007387 */ /* 0x000fe20000100800 */
[----:B------:R-:W-:-:S03]  /*77fe0*/  IADD3 R104, P0, R104, R4, RZ ;  /* 0x0000000468687210 */ /* 0x000fc60007f1e0ff */
[----:B------:R1:W-:Y:S01]  /*77ff0*/  STL [R1+0x21b8], R110 ;  /* 0x0021b86e01007387 */ /* 0x0003e20000100800 */
[----:B------:R-:W-:-:S03]  /*78000*/  IADD3.X R105, R105, R0, RZ, P0, !PT ;  /* 0x0000000069697210 */ /* 0x000fc600007fe4ff */
[----:B------:R-:W-:Y:S01]  /*78010*/  STL [R1+0x21b4], R111 ;  /* 0x0021b46f01007387 */ /* 0x000fe20000100800 */
[----:B----4-:R-:W-:-:S03]  /*78020*/  IADD3 R11, P2, R11, R4, RZ ;  /* 0x000000040b0b7210 */ /* 0x010fc60007f5e0ff */
[----:B------:R4:W-:Y:S04]  /*78030*/  STL [R1+0x21c0], R104 ;  /* 0x0021c06801007387 */ /* 0x0009e80000100800 */
[----:B------:R1:W-:Y:S01]  /*78040*/  LDGSTS.E [R3+0x30000], desc[UR60][R110.64], P1 ;  /* 0x300000006e037fae */ /* 0x0003e2000892187c */
[----:B------:R-:W-:-:S03]  /*78050*/  IMAD.X R103, R103, 0x1, R0, P2 ;  /* 0x0000000167677824 */ /* 0x000fc600010e0600 */
[----:B------:R4:W-:Y:S04]  /*78060*/  STL [R1+0x21bc], R105 ;  /* 0x0021bc6901007387 */ /* 0x0009e80000100800 */
[----:B------:R-:W-:Y:S01]  /*78070*/  STL [R1+0x21c8], R11 ;  /* 0x0021c80b01007387 */ /* 0x000fe20000100800 */
[----:B-1----:R-:W-:-:S03]  /*78080*/  IMAD.MOV.U32 R110, RZ, RZ, R104 ;  /* 0x000000ffff6e7224 */ /* 0x002fc600078e0068 */
[----:B----4-:R-:W4:Y:S01]  /*78090*/  LDL.LU R104, [R1+0x21e8] ;  /* 0x0021e80001687983 */ /* 0x010f220000300800 */
[----:B------:R-:W-:-:S03]  /*780a0*/  MOV R111, R105 ;  /* 0x00000069006f7202 */ /* 0x000fc60000000f00 */
[----:B------:R1:W-:Y:S04]  /*780b0*/  STL [R1+0x21c4], R103 ;  /* 0x0021c46701007387 */ /* 0x0003e80000100800 */
[----:B------:R-:W4:Y:S04]  /*780c0*/  LDL.LU R105, [R1+0x21e4] ;  /* 0x0021e40001697983 */ /* 0x000f280000300800 */
[----:B------:R1:W-:Y:S01]  /*780d0*/  LDGSTS.E [R3+0x34000], desc[UR60][R110.64], P1 ;  /* 0x340000006e037fae */ /* 0x0003e2000892187c */
[----:B--2---:R-:W-:Y:S01]  /*780e0*/  IADD3 R102, P0, R102, R4, RZ ;  /* 0x0000000466667210 */ /* 0x004fe20007f1e0ff */
[----:B-1----:R-:W-:-:S02]  /*780f0*/  IMAD.MOV.U32 R110, RZ, RZ, R11 ;  /* 0x000000ffff6e7224 */ /* 0x002fc400078e000b */
[----:B------:R-:W-:Y:S02]  /*78100*/  IMAD.MOV.U32 R111, RZ, RZ, R103 ;  /* 0x000000ffff6f7224 */ /* 0x000fe400078e0067 */
[----:B------:R-:W2:Y:S04]  /*78110*/  LDL.LU R103, [R1+0x21f0] ;  /* 0x0021f00001677983 */ /* 0x000ea80000300800 */
[----:B------:R-:W2:Y:S04]  /*78120*/  LDL.LU R11, [R1+0x21f8] ;  /* 0x0021f800010b7983 */ /* 0x000ea80000300800 */
[----:B------:R1:W-:Y:S04]  /*78130*/  LDGSTS.E [R3+0x38000], desc[UR60][R110.64], P1 ;  /* 0x380000006e037fae */ /* 0x0003e8000892187c */
[----:B------:R-:W-:Y:S01]  /*78140*/  STL [R1+0x21d0], R102 ;  /* 0x0021d06601007387 */ /* 0x000fe20000100800 */
[----:B-1----:R-:W-:Y:S01]  /*78150*/  IMAD.MOV.U32 R110, RZ, RZ, R102 ;  /* 0x000000ffff6e7224 */ /* 0x002fe200078e0066 */
[----:B---3--:R-:W-:-:S05]  /*78160*/  IADD3.X R106, R106, R0, RZ, P0, !PT ;  /* 0x000000006a6a7210 */ /* 0x008fca00007fe4ff */
[----:B------:R1:W-:Y:S01]  /*78170*/  STL [R1+0x21cc], R106 ;  /* 0x0021cc6a01007387 */ /* 0x0003e20000100800 */
[----:B------:R-:W-:Y:S01]  /*78180*/  IMAD.MOV.U32 R111, RZ, RZ, R106 ;  /* 0x000000ffff6f7224 */ /* 0x000fe200078e006a */
[----:B------:R-:W-:Y:S02]  /*78190*/  UISETP.GT.AND UP1, UPT, UR6, 0x69, UPT ;  /* 0x000000690600788c */ /* 0x000fe4000bf24270 */
[----:B-1----:R-:W3:Y:S04]  /*781a0*/  LDL.LU R106, [R1+0x21ec] ;  /* 0x0021ec00016a7983 */ /* 0x002ee80000300800 */
[----:B------:R-:W3:Y:S01]  /*781b0*/  LDL.LU R102, [R1+0x21f4] ;  /* 0x0021f40001667983 */ /* 0x000ee20000300800 */
[----:B------:R-:W-:-:S03]  /*781c0*/  USEL UR4, URZ, 0x4, !UP1 ;  /* 0x000000043f047887 */ /* 0x000fc6000c800000 */
[----:B------:R-:W-:Y:S01]  /*781d0*/  LDGSTS.E [R3+0x3c000], desc[UR60][R110.64], P1 ;  /* 0x3c0000006e037fae */ /* 0x000fe2000892187c */
[----:B------:R-:W-:Y:S01]  /*781e0*/  USEL UR4, UR4, URZ, !UP0 ;  /* 0x0000003f04047287 */ /* 0x000fe2000c000000 */
[----:B------:R-:W-:-:S05]  /*781f0*/  IADD3 R108, P1, R108, R4, RZ ;  /* 0x000000046c6c7210 */ /* 0x000fca0007f3e0ff */
[----:B------:R-:W-:Y:S02]  /*78200*/  ISETP.NE.U32.AND P0, PT, RZ, UR4, PT ;  /* 0x00000004ff007c0c */ /* 0x000fe4000bf05070 */
[----:B------:R-:W-:Y:S02]  /*78210*/  IADD3.X R109, R109, R0, RZ, P1, !PT ;  /* 0x000000006d6d7210 */ /* 0x000fe40000ffe4ff */
[----:B------:R-:W-:Y:S01]  /*78220*/  IADD3 R9, P2, R9, R4, RZ ;  /* 0x0000000409097210 */ /* 0x000fe20007f5e0ff */
[----:B------:R1:W-:Y:S04]  /*78230*/  STL [R1+0x21d8], R108 ;  /* 0x0021d86c01007387 */ /* 0x0003e80000100800 */
[----:B------:R-:W-:Y:S01]  /*78240*/  IMAD.X R107, R107, 0x1, R0, P2 ;  /* 0x000000016b6b7824 */ /* 0x000fe200010e0600 */
[----:B------:R1:W-:Y:S04]  /*78250*/  STL [R1+0x21d4], R109 ;  /* 0x0021d46d01007387 */ /* 0x0003e80000100800 */
[----:B------:R1:W-:Y:S04]  /*78260*/  STL [R1+0x21e0], R9 ;  /* 0x0021e00901007387 */ /* 0x0003e80000100800 */
[----:B------:R-:W-:Y:S04]  /*78270*/  STL [R1+0x21dc], R107 ;  /* 0x0021dc6b01007387 */ /* 0x000fe80000100800 */
[----:B------:R-:W3:Y:S04]  /*78280*/  LDL.LU R112, [R1+0x2200] ;  /* 0x0022000001707983 */ /* 0x000ee80000300800 */
[----:B------:R1:W-:Y:S04]  /*78290*/  LDGSTS.E [R3+0x30004], desc[UR60][R108.64], P0 ;  /* 0x300040006c037fae */ /* 0x0003e8000812187c */
[----:B------:R-:W3:Y:S04]  /*782a0*/  LDL.LU R110, [R1+0x2208] ;  /* 0x00220800016e7983 */ /* 0x000ee80000300800 */
[----:B------:R-:W3:Y:S01]  /*782b0*/  LDL.LU R113, [R1+0x21fc] ;  /* 0x0021fc0001717983 */ /* 0x000ee20000300800 */
[----:B-1----:R-:W-:Y:S01]  /*782c0*/  IMAD.MOV.U32 R108, RZ, RZ, R9 ;  /* 0x000000ffff6c7224 */ /* 0x002fe200078e0009 */
[----:B------:R-:W-:-:S02]  /*782d0*/  MOV R109, R107 ;  /* 0x0000006b006d7202 */ /* 0x000fc40000000f00 */
[----:B------:R-:W3:Y:S04]  /*782e0*/  LDL.LU R111, [R1+0x2204] ;  /* 0x00220400016f7983 */ /* 0x000ee80000300800 */
[----:B------:R-:W3:Y:S04]  /*782f0*/  LDL.LU R9, [R1+0x2210] ;  /* 0x0022100001097983 */ /* 0x000ee80000300800 */
[----:B------:R1:W-:Y:S01]  /*78300*/  LDGSTS.E [R3+0x34004], desc[UR60][R108.64], P0 ;  /* 0x340040006c037fae */ /* 0x0003e2000812187c */
[----:B----4-:R-:W-:-:S05]  /*78310*/  IADD3 R104, P1, R104, R4, RZ ;  /* 0x0000000468687210 */ /* 0x010fca0007f3e0ff */
[----:B------:R-:W-:Y:S01]  /*78320*/  IMAD.X R105, R105, 0x1, R0, P1 ;  /* 0x0000000169697824 */ /* 0x000fe200008e0600 */
[----:B------:R4:W-:Y:S01]  /*78330*/  STL [R1+0x21e8], R104 ;  /* 0x0021e86801007387 */ /* 0x0009e20000100800 */
[----:B-1----:R-:W-:-:S03]  /*78340*/  IMAD.MOV.U32 R108, RZ, RZ, R104 ;  /* 0x000000ffff6c7224 */ /* 0x002fc600078e0068 */
[----:B------:R1:W-:Y:S01]  /*78350*/  STL [R1+0x21e4], R105 ;  /* 0x0021e46901007387 */ /* 0x0003e20000100800 */
[----:B------:R-:W-:-:S03]  /*78360*/  MOV R109, R105 ;  /* 0x00000069006d7202 */ /* 0x000fc60000000f00 */
[----:B----4-:R-:W4:Y:S04]  /*78370*/  LDL.LU R104, [R1+0x220c] ;  /* 0x00220c0001687983 */ /* 0x010f280000300800 */
[----:B------:R2:W-:Y:S04]  /*78380*/  LDGSTS.E [R3+0x38004], desc[UR60][R108.64], P0 ;  /* 0x380040006c037fae */ /* 0x0005e8000812187c */
[----:B-1----:R-:W4:Y:S01]  /*78390*/  LDL.LU R105, [R1+0x2218] ;  /* 0x0022180001697983 */ /* 0x002f220000300800 */
[----:B--2---:R-:W-:-:S03]  /*783a0*/  IADD3 R103, P2, R103, R4, RZ ;  /* 0x0000000467677210 */ /* 0x004fc60007f5e0ff */
[----:B------:R-:W2:Y:S01]  /*783b0*/  LDL.LU R107, [R1+0x2220] ;  /* 0x00222000016b7983 */ /* 0x000ea20000300800 */
[----:B------:R-:W-:Y:S02]  /*783c0*/  IADD3 R11, P3, R11, R4, RZ ;  /* 0x000000040b0b7210 */ /* 0x000fe40007f7e0ff */
[----:B------:R-:W-:Y:S01]  /*783d0*/  MOV R108, R103 ;  /* 0x00000067006c7202 */ /* 0x000fe20000000f00 */
[----:B------:R1:W-:Y:S01]  /*783e0*/  STL [R1+0x21f0], R103 ;  /* 0x0021f06701007387 */ /* 0x0003e20000100800 */
[--C-:B---3--:R-:W-:Y:S02]  /*783f0*/  IMAD.X R106, R106, 0x1, R0.reuse, P2 ;  /* 0x000000016a6a7824 */ /* 0x108fe400010e0600 */
[----:B------:R-:W-:Y:S02]  /*78400*/  IMAD.X R102, R102, 0x1, R0, P3 ;  /* 0x0000000166667824 */ /* 0x000fe400018e0600 */
        /* <DEDUP_REMOVED lines=8> */
[----:B-1----:R-:W-:-:S02]  /*78490*/  IMAD.MOV.U32 R103, RZ, RZ, R102 ;  /* 0x000000ffff677224 */ /* 0x002fc400078e0066 */
[----:B---3--:R-:W3:Y:S01]  /*784a0*/  LDL.LU R106, [R1+0x2224] ;  /* 0x00222400016a7983 */ /* 0x008ee20000300800 */
[----:B------:R-:W-:-:S04]  /*784b0*/  USEL UR4, URZ, 0x4, !UP1 ;  /* 0x000000043f047887 */ /* 0x000fc8000c800000 */
[----:B------:R-:W-:-:S06]  /*784c0*/  USEL UR4, UR4, URZ, !UP0 ;  /* 0x0000003f04047287 */ /* 0x000fcc000c000000 */
[----:B------:R-:W-:Y:S02]  /*784d0*/  ISETP.NE.U32.AND P1, PT, RZ, UR4, PT ;  /* 0x00000004ff007c0c */ /* 0x000fe4000bf25070 */
[----:B------:R-:W-:Y:S02]  /*784e0*/  MOV R102, R11 ;  /* 0x0000000b00667202 */ /* 0x000fe40000000f00 */
[----:B------:R-:W-:-:S09]  /*784f0*/  IADD3 R112, P0, R112, R4, RZ ;  /* 0x0000000470707210 */ /* 0x000fd20007f1e0ff */
[----:B------:R-:W-:Y:S01]  /*78500*/  LDGSTS.E [R3+0x30008], desc[UR60][R102.64], P1 ;  /* 0x3000800066037fae */ /* 0x000fe2000892187c */
[----:B------:R-:W-:-:S03]  /*78510*/  IADD3 R110, P2, R110, R4, RZ ;  /* 0x000000046e6e7210 */ /* 0x000fc60007f5e0ff */
[----:B------:R-:W3:Y:S04]  /*78520*/  LDL.LU R102, [R1+0x2228] ;  /* 0x0022280001667983 */ /* 0x000ee80000300800 */
[----:B------:R-:W3:Y:S04]  /*78530*/  LDL.LU R103, [R1+0x222c] ;  /* 0x00222c0001677983 */ /* 0x000ee80000300800 */
[----:B------:R-:W3:Y:S01]  /*78540*/  LDL.LU R11, [R1+0x2230] ;  /* 0x00223000010b7983 */ /* 0x000ee20000300800 */
[--C-:B------:R-:W-:Y:S01]  /*78550*/  IMAD.X R113, R113, 0x1, R0.reuse, P0 ;  /* 0x0000000171717824 */ /* 0x100fe200000e0600 */
[----:B------:R-:W-:Y:S01]  /*78560*/  IADD3 R9, P0, R9, R4, RZ ;  /* 0x0000000409097210 */ /* 0x000fe20007f1e0ff */
[----:B------:R-:W-:Y:S01]  /*78570*/  IMAD.X R111, R111, 0x1, R0, P2 ;  /* 0x000000016f6f7824 */ /* 0x000fe200010e0600 */
[----:B------:R-:W-:Y:S04]  /*78580*/  STL [R1+0x2200], R112 ;  /* 0x0022007001007387 */ /* 0x000fe80000100800 */
[----:B------:R-:W-:Y:S04]  /*78590*/  STL [R1+0x21fc], R113 ;  /* 0x0021fc7101007387 */ /* 0x000fe80000100800 */
[----:B------:R1:W-:Y:S04]  /*785a0*/  STL [R1+0x2208], R110 ;  /* 0x0022086e01007387 */ /* 0x0003e80000100800 */
[----:B------:R-:W-:Y:S01]  /*785b0*/  LDGSTS.E [R3+0x34008], desc[UR60][R112.64], P1 ;  /* 0x3400800070037fae */ /* 0x000fe2000892187c */
[----:B----4-:R-:W-:-:S03]  /*785c0*/  IADD3.X R104, R104, R0, RZ, P0, !PT ;  /* 0x0000000068687210 */ /* 0x010fc600007fe4ff */
[----:B------:R4:W-:Y:S04]  /*785d0*/  STL [R1+0x2204], R111 ;  /* 0x0022046f01007387 */ /* 0x0009e80000100800 */
[----:B------:R1:W-:Y:S04]  /*785e0*/  LDGSTS.E [R3+0x38008], desc[UR60][R110.64], P1 ;  /* 0x380080006e037fae */ /* 0x0003e8000892187c */
[----:B------:R-:W-:Y:S01]  /*785f0*/  STL [R1+0x2210], R9 ;  /* 0x0022100901007387 */ /* 0x000fe20000100800 */
[----:B-1----:R-:W-:Y:S02]  /*78600*/  IMAD.MOV.U32 R110, RZ, RZ, R9 ;  /* 0x000000ffff6e7224 */ /* 0x002fe400078e0009 */
[----:B----4-:R-:W-:Y:S01]  /*78610*/  IMAD.MOV.U32 R111, RZ, RZ, R104 ;  /* 0x000000ffff6f7224 */ /* 0x010fe200078e0068 */
[----:B------:R1:W-:Y:S01]  /*78620*/  STL [R1+0x220c], R104 ;  /* 0x00220c6801007387 */ /* 0x0003e20000100800 */
[----:B--2---:R-:W-:-:S03]  /*78630*/  IADD3 R107, P2, R107, R4, RZ ;  /* 0x000000046b6b7210 */ /* 0x004fc60007f5e0ff */
[----:B------:R-:W-:Y:S01]  /*78640*/  LDGSTS.E [R3+0x3c008], desc[UR60][R110.64], P1 ;  /* 0x3c0080006e037fae */ /* 0x000fe2000892187c */
[----:B------:R-:W-:-:S03]  /*78650*/  IADD3 R105, P1, R105, R4, RZ ;  /* 0x0000000469697210 */ /* 0x000fc60007f3e0ff */
[----:B------:R-:W2:Y:S04]  /*78660*/  LDL.LU R111, [R1+0x1634] ;  /* 0x00163400016f7983 */ /* 0x000ea80000300800 */
[----:B------:R-:W4:Y:S04]  /*78670*/  LDL.LU R110, [R1+0x1638] ;  /* 0x00163800016e7983 */ /* 0x000f280000300800 */
[----:B-1----:R-:W2:Y:S04]  /*78680*/  LDL.LU R104, [R1+0x1640] ;  /* 0x0016400001687983 */ /* 0x002ea80000300800 */
[----:B------:R-:W2:Y:S04]  /*78690*/  LDL.LU R9, [R1+0x1648] ;  /* 0x0016480001097983 */ /* 0x000ea80000300800 */
[----:B------:R-:W-:Y:S01]  /*786a0*/  STL [R1+0x2218], R105 ;  /* 0x0022186901007387 */ /* 0x000fe20000100800 */
[----:B------:R-:W-:Y:S01]  /*786b0*/  IMAD.MOV.U32 R112, RZ, RZ, R105 ;  /* 0x000000ffff707224 */ /* 0x000fe200078e0069 */
[----:B------:R-:W-:Y:S01]  /*786c0*/  IADD3.X R108, R108, R0, RZ, P1, !PT ;  /* 0x000000006c6c7210 */ /* 0x000fe20000ffe4ff */
[----:B------:R-:W-:-:S04]  /*786d0*/  IMAD.X R109, R109, 0x1, R0, P2 ;  /* 0x000000016d6d7824 */ /* 0x000fc800010e0600 */
[----:B------:R1:W-:Y:S01]  /*786e0*/  STL [R1+0x2214], R108 ;  /* 0x0022146c01007387 */ /* 0x0003e20000100800 */
[----:B------:R-:W-:-:S03]  /*786f0*/  MOV R113, R108 ;  /* 0x0000006c00717202 */ /* 0x000fc60000000f00 */
        /* <DEDUP_REMOVED lines=8> */
[----:B---3--:R-:W-:-:S04]  /*78780*/  IADD3 R102, P1, R102, R4, RZ ;  /* 0x0000000466667210 */ /* 0x008fc80007f3e0ff */
[----:B------:R-:W-:-:S07]  /*78790*/  IADD3.X R106, R106, R0, RZ, P1, !PT ;  /* 0x000000006a6a7210 */ /* 0x000fce0000ffe4ff */
[----:B------:R1:W-:Y:S01]  /*787a0*/  LDGSTS.E [R3+0x3000c], desc[UR60][R112.64], P0 ;  /* 0x3000c00070037fae */ /* 0x0003e2000812187c */
[----:B------:R-:W-:-:S03]  /*787b0*/  IADD3 R11, P2, R11, R4, RZ ;  /* 0x000000040b0b7210 */ /* 0x000fc60007f5e0ff */
[----:B------:R-:W-:Y:S02]  /*787c0*/  STL [R1+0x2228], R102 ;  /* 0x0022286601007387 */ /* 0x000fe40000100800 */
[----:B------:R-:W-:Y:S02]  /*787d0*/  IMAD.X R103, R103, 0x1, R0, P2 ;  /* 0x0000000167677824 */ /* 0x000fe400010e0600 */
[----:B------:R3:W-:Y:S01]  /*787e0*/  STL [R1+0x2224], R106 ;  /* 0x0022246a01007387 */ /* 0x0007e20000100800 */
[----:B-1----:R-:W-:-:S03]  /*787f0*/  IMAD.MOV.U32 R112, RZ, RZ, R107 ;  /* 0x000000ffff707224 */ /* 0x002fc600078e006b */
[----:B------:R-:W-:Y:S01]  /*78800*/  STL [R1+0x2230], R11 ;  /* 0x0022300b01007387 */ /* 0x000fe20000100800 */
[----:B------:R-:W-:Y:S02]  /*78810*/  IMAD.MOV.U32 R113, RZ, RZ, R109 ;  /* 0x000000ffff717224 */ /* 0x000fe400078e006d */
[----:B------:R-:W-:Y:S01]  /*78820*/  IMAD.MOV.U32 R107, RZ, RZ, R106 ;  /* 0x000000ffff6b7224 */ /* 0x000fe200078e006a */
[----:B------:R1:W-:Y:S01]  /*78830*/  STL [R1+0x222c], R103 ;  /* 0x00222c6701007387 */ /* 0x0003e20000100800 */
[----:B---3--:R-:W-:-:S03]  /*78840*/  MOV R106, R102 ;  /* 0x00000066006a7202 */ /* 0x008fc60000000f00 */
[----:B------:R-:W3:Y:S01]  /*78850*/  LDL.LU R102, [R1+0x1650] ;  /* 0x0016500001667983 */ /* 0x000ee20000300800 */
[----:B------:R-:W-:-:S03]  /*78860*/  UISETP.GT.AND UP1, UPT, UR6, 0xc, UPT ;  /* 0x0000000c0600788c */ /* 0x000fc6000bf24270 */
[----:B------:R-:W-:Y:S04]  /*78870*/  LDGSTS.E [R3+0x3400c], desc[UR60][R112.64], P0 ;  /* 0x3400c00070037fae */ /* 0x000fe8000812187c */
[----:B------:R1:W-:Y:S01]  /*78880*/  LDGSTS.E [R3+0x3800c], desc[UR60][R106.64], P0 ;  /* 0x3800c0006a037fae */ /* 0x0003e2000812187c */
[----:B------:R-:W-:-:S04]  /*78890*/  USEL UR4, URZ, 0x4, !UP1 ;  /* 0x000000043f047887 */ /* 0x000fc8000c800000 */
[----:B------:R-:W-:Y:S01]  /*788a0*/  USEL UR4, UR4, URZ, !UP0 ;  /* 0x0000003f04047287 */ /* 0x000fe2000c000000 */
[----:B-1----:R-:W-:Y:S02]  /*788b0*/  IMAD.MOV.U32 R107, RZ, RZ, R103 ;  /* 0x000000ffff6b7224 */ /* 0x002fe400078e0067 */
[----:B------:R-:W3:Y:S01]  /*788c0*/  LDL.LU R103, [R1+0x164c] ;  /* 0x00164c0001677983 */ /* 0x000ee20000300800 */
[----:B------:R-:W-:-:S03]  /*788d0*/  IMAD.MOV.U32 R106, RZ, RZ, R11 ;  /* 0x000000ffff6a7224 */ /* 0x000fc600078e000b */
[----:B------:R-:W3:Y:S04]  /*788e0*/  LDL.LU R109, [R1+0x1654] ;  /* 0x00165400016d7983 */ /* 0x000ee80000300800 */
[----:B------:R1:W-:Y:S01]  /*788f0*/  LDGSTS.E [R3+0x3c00c], desc[UR60][R106.64], P0 ;  /* 0x3c00c0006a037fae */ /* 0x0003e2000812187c */
[----:B------:R-:W-:-:S03]  /*78900*/  ISETP.NE.U32.AND P0, PT, RZ, UR4, PT ;  /* 0x00000004ff007c0c */ /* 0x000fc6000bf05070 */
[----:B------:R-:W3:Y:S01]  /*78910*/  LDL.LU R106, [R1+0x1658] ;  /* 0x00165800016a7983 */ /* 0x000ee20000300800 */
[----:B----4-:R-:W-:-:S03]  /*78920*/  IADD3 R110, P1, R110, R4, RZ ;  /* 0x000000046e6e7210 */ /* 0x010fc60007f3e0ff */
[----:B------:R-:W4:Y:S04]  /*78930*/  LDL.LU R107, [R1+0x165c] ;  /* 0x00165c00016b7983 */ /* 0x000f280000300800 */
[----:B------:R-:W4:Y:S01]  /*78940*/  LDL.LU R11, [R1+0x1660] ;  /* 0x00166000010b7983 */ /* 0x000f220000300800 */
[----:B-1----:R-:W-:Y:S02]  /*78950*/  LOP3.LUT R3, R6, 0x30, RZ, 0x3c, !PT ;  /* 0x0000003006037812 */ /* 0x002fe400078e3cff */
[----:B--2---:R-:W-:Y:S02]  /*78960*/  IADD3.X R111, R111, R0, RZ, P1, !PT ;  /* 0x000000006f6f7210 */ /* 0x004fe40000ffe4ff */
[-C--:B------:R-:W-:Y:S01]  /*78970*/  IADD3 R104, P1, R104, R4.reuse, RZ ;  /* 0x0000000468687210 */ /* 0x080fe20007f3e0ff */
[----:B------:R-:W-:Y:S01]  /*78980*/  VIADD R3, R3, UR5 ;  /* 0x0000000503037c36 */ /* 0x000fe20008000000 */
[----:B------:R-:W-:Y:S01]  /*78990*/  IADD3 R9, P2, R9, R4, RZ ;  /* 0x0000000409097210 */ /* 0x000fe20007f5e0ff */
[----:B------:R1:W-:Y:S04]  /*789a0*/  STL [R1+0x1638], R110 ;  /* 0x0016386e01007387 */ /* 0x0003e80000100800 */
[----:B------:R2:W-:Y:S04]  /*789b0*/  STL [R1+0x1634], R111 ;  /* 0x0016346f01007387 */ /* 0x0005e80000100800 */
[----:B------:R1:W-:Y:S04]  /*789c0*/  LDGSTS.E [R3], desc[UR60][R110.64], P0 ;  /* 0x000000006e037fae */ /* 0x0003e8000812187c */
[----:B------:R2:W-:Y:S01]  /*789d0*/  STL [R1+0x1640], R104 ;  /* 0x0016406801007387 */ /* 0x0005e20000100800 */
[----:B-1----:R-:W-:-:S02]  /*789e0*/  IMAD.MOV.U32 R110, RZ, RZ, R104 ;  /* 0x000000ffff6e7224 */ /* 0x002fc400078e0068 */
[----:B------:R-:W-:-:S04]  /*789f0*/  IMAD.X R108, R108, 0x1, R0, P1 ;  /* 0x000000016c6c7824 */ /* 0x000fc800008e0600 */
[----:B--2---:R-:W-:Y:S01]  /*78a00*/  IMAD.MOV.U32 R111, RZ, RZ, R108 ;  /* 0x000000ffff6f7224 */ /* 0x004fe200078e006c */
[----:B------:R-:W-:Y:S01]  /*78a10*/  IADD3.X R105, R105, R0, RZ, P2, !PT ;  /* 0x0000000069697210 */ /* 0x000fe200017fe4ff */
[----:B------:R-:W-:Y:S04]  /*78a20*/  STL [R1+0x163c], R108 ;  /* 0x00163c6c01007387 */ /* 0x000fe80000100800 */
[----:B------:R-:W-:Y:S04]  /*78a30*/  STL [R1+0x1648], R9 ;  /* 0x0016480901007387 */ /* 0x000fe80000100800 */
[----:B------:R-:W2:Y:S04]  /*78a40*/  LDL.LU R104, [R1+0x1668] ;  /* 0x0016680001687983 */ /* 0x000ea80000300800 */
[----:B------:R1:W-:Y:S04]  /*78a50*/  LDGSTS.E [R3+0x4000], desc[UR60][R110.64], P0 ;  /* 0x040000006e037fae */ /* 0x0003e8000812187c */
[----:B------:R1:W-:Y:S02]  /*78a60*/  STL [R1+0x1644], R105 ;  /* 0x0016446901007387 */ /* 0x0003e40000100800 */
[----:B-1----:R-:W-:-:S02]  /*78a70*/  IMAD.MOV.U32 R111, RZ, RZ, R105 ;  /* 0x000000ffff6f7224 */ /* 0x002fc400078e0069 */
[----:B------:R-:W2:Y:S01]  /*78a80*/  LDL.LU R105, [R1+0x1664] ;  /* 0x0016640001697983 */ /* 0x000ea20000300800 */
[----:B------:R-:W-:Y:S01]  /*78a90*/  MOV R110, R9 ;  /* 0x00000009006e7202 */ /* 0x000fe20000000f00 */
[----:B------:R-:W-:Y:S02]  /*78aa0*/  UISETP.GT.AND UP1, UPT, UR6, 0xd, UPT ;  /* 0x0000000d0600788c */ /* 0x000fe4000bf24270 */
[----:B------:R-:W2:Y:S04]  /*78ab0*/  LDL.LU R108, [R1+0x1670] ;  /* 0x00167000016c7983 */ /* 0x000ea80000300800 */
[----:B------:R-:W2:Y:S01]  /*78ac0*/  LDL.LU R9, [R1+0x1678] ;  /* 0x0016780001097983 */ /* 0x000ea20000300800 */
[----:B---3--:R-:W-:-:S03]  /*78ad0*/  IADD3 R102, P1, R102, R4, RZ ;  /* 0x0000000466667210 */ /* 0x008fc60007f3e0ff */
[----:B------:R-:W-:Y:S04]  /*78ae0*/  LDGSTS.E [R3+0x8000], desc[UR60][R110.64], P0 ;  /* 0x080000006e037fae */ /* 0x000fe8000812187c */
[----:B------:R-:W-:Y:S01]  /*78af0*/  STL [R1+0x1650], R102 ;  /* 0x0016506601007387 */ /* 0x000fe20000100800 */
[----:B------:R-:W-:-:S04]  /*78b00*/  USEL UR4, URZ, 0x4, !UP1 ;  /* 0x000000043f047887 */ /* 0x000fc8000c800000 */
[----:B------:R-:W-:Y:S01]  /*78b10*/  USEL UR4, UR4, URZ, !UP0 ;  /* 0x0000003f04047287 */ /* 0x000fe2000c000000 */
[----:B------:R-:W-:-:S05]  /*78b20*/  IMAD.X R103, R103, 0x1, R0, P1 ;  /* 0x0000000167677824 */ /* 0x000fca00008e0600 */
[----:B------:R1:W-:Y:S04]  /*78b30*/  STL [R1+0x164c], R103 ;  /* 0x00164c6701007387 */ /* 0x0003e80000100800 */
[----:B------:R-:W3:Y:S04]  /*78b40*/  LDL.LU R110, [R1+0x166c] ;  /* 0x00166c00016e7983 */ /* 0x000ee80000300800 */
[----:B------:R-:W3:Y:S04]  /*78b50*/  LDL.LU R111, [R1+0x1674] ;  /* 0x00167400016f7983 */ /* 0x000ee80000300800 */
[----:B------:R-:W-:Y:S01]  /*78b60*/  LDGSTS.E [R3+0xc000], desc[UR60][R102.64], P0 ;  /* 0x0c00000066037fae */ /* 0x000fe2000812187c */
[----:B------:R-:W-:-:S04]  /*78b70*/  IADD3 R106, P1, R106, R4, RZ ;  /* 0x000000046a6a7210 */ /* 0x000fc80007f3e0ff */
[----:B------:R-:W-:Y:S02]  /*78b80*/  IADD3.X R109, R109, R0, RZ, P1, !PT ;  /* 0x000000006d6d7210 */ /* 0x000fe40000ffe4ff */
[----:B----4-:R-:W-:Y:S01]  /*78b90*/  IADD3 R11, P2, R11, R4, RZ ;  /* 0x000000040b0b7210 */ /* 0x010fe20007f5e0ff */
[----:B-1----:R-:W4:Y:S01]  /*78ba0*/  LDL.LU R103, [R1+0x1680] ;  /* 0x0016800001677983 */ /* 0x002f220000300800 */
[----:B------:R-:W-:-:S03]  /*78bb0*/  ISETP.NE.U32.AND P0, PT, RZ, UR4, PT ;  /* 0x00000004ff007c0c */ /* 0x000fc6000bf05070 */
[----:B------:R-:W4:Y:S01]  /*78bc0*/  LDL.LU R102, [R1+0x1688] ;  /* 0x0016880001667983 */ /* 0x000f220000300800 */
[----:B------:R-:W-:Y:S01]  /*78bd0*/  IMAD.X R107, R107, 0x1, R0, P2 ;  /* 0x000000016b6b7824 */ /* 0x000fe200010e0600 */
[----:B------:R-:W-:Y:S02]  /*78be0*/  MOV R113, R109 ;  /* 0x0000006d00717202 */ /* 0x000fe40000000f00 */
        /* <DEDUP_REMOVED lines=8> */
[----:B------:R-:W-:-:S02]  /*78c70*/  IMAD.MOV.U32 R112, RZ, RZ, R11 ;  /* 0x000000ffff707224 */ /* 0x000fc400078e000b */
[----:B------:R-:W-:Y:S01]  /*78c80*/  IMAD.MOV.U32 R113, RZ, RZ, R107 ;  /* 0x000000ffff717224 */ /* 0x000fe200078e006b */
[----:B------:R-:W4:Y:S04]  /*78c90*/  LDL.LU R11, [R1+0x1690] ;  /* 0x00169000010b7983 */ /* 0x000f280000300800 */
[----:B------:R1:W-:Y:S01]  /*78ca0*/  LDGSTS.E [R3+0x4004], desc[UR60][R112.64], P0 ;  /* 0x0400400070037fae */ /* 0x0003e2000812187c */
[----:B--2---:R-:W-:-:S05]  /*78cb0*/  IADD3 R104, P1, R104, R4, RZ ;  /* 0x0000000468687210 */ /* 0x004fca0007f3e0ff */
[----:B------:R-:W-:Y:S01]  /*78cc0*/  STL [R1+0x1668], R104 ;  /* 0x0016686801007387 */ /* 0x000fe20000100800 */
[----:B------:R-:W-:-:S05]  /*78cd0*/  IADD3.X R105, R105, R0, RZ, P1, !PT ;  /* 0x0000000069697210 */ /* 0x000fca0000ffe4ff */
[----:B------:R2:W-:Y:S01]  /*78ce0*/  STL [R1+0x1664], R105 ;  /* 0x0016646901007387 */ /* 0x0005e20000100800 */
[----:B-1----:R-:W-:-:S03]  /*78cf0*/  IMAD.MOV.U32 R113, RZ, RZ, R105 ;  /* 0x000000ffff717224 */ /* 0x002fc600078e0069 */
[----:B--2---:R-:W2:Y:S01]  /*78d00*/  LDL.LU R105, [R1+0x168c] ;  /* 0x00168c0001697983 */ /* 0x004ea20000300800 */
        /* <DEDUP_REMOVED lines=11> */
[----:B-1----:R-:W-:Y:S01]  /*78dc0*/  IMAD.MOV.U32 R112, RZ, RZ, R108 ;  /* 0x000000ffff707224 */ /* 0x002fe200078e006c */
[----:B---3--:R-:W-:-:S04]  /*78dd0*/  IADD3.X R110, R110, R0, RZ, P2, !PT ;  /* 0x000000006e6e7210 */ /* 0x008fc800017fe4ff */
[----:B------:R-:W-:Y:S01]  /*78de0*/  MOV R113, R110 ;  /* 0x0000006e00717202 */ /* 0x000fe20000000f00 */
[----:B------:R-:W-:Y:S01]  /*78df0*/  IMAD.X R111, R111, 0x1, R0, P3 ;  /* 0x000000016f6f7824 */ /* 0x000fe200018e0600 */
[----:B------:R1:W-:Y:S04]  /*78e00*/  STL [R1+0x166c], R110 ;  /* 0x00166c6e01007387 */ /* 0x0003e80000100800 */
[----:B------:R3:W-:Y:S04]  /*78e10*/  STL [R1+0x1678], R9 ;  /* 0x0016780901007387 */ /* 0x0007e80000100800 */
[----:B------:R1:W-:Y:S04]  /*78e20*/  LDGSTS.E [R3+0xc004], desc[UR60][R112.64], P0 ;  /* 0x0c00400070037fae */ /* 0x0003e8000812187c */
[----:B------:R-:W-:Y:S01]  /*78e30*/  STL [R1+0x1674], R111 ;  /* 0x0016746f01007387 */ /* 0x000fe20000100800 */
[----:B----4-:R-:W-:-:S03]  /*78e40*/  IADD3 R103, P0, R103, R4, RZ ;  /* 0x0000000467677210 */ /* 0x010fc60007f1e0ff */
[----:B------:R-:W4:Y:S01]  /*78e50*/  LDL.LU R108, [R1+0x1694] ;  /* 0x00169400016c7983 */ /* 0x000f220000300800 */
[----:B------:R-:W-:Y:S01]  /*78e60*/  IADD3 R102, P2, R102, R4, RZ ;  /* 0x0000000466667210 */ /* 0x000fe20007f5e0ff */
[----:B-1----:R-:W-:Y:S02]  /*78e70*/  IMAD.MOV.U32 R112, RZ, RZ, R9 ;  /* 0x000000ffff707224 */ /* 0x002fe400078e0009 */
[----:B------:R-:W4:Y:S01]  /*78e80*/  LDL.LU R110, [R1+0x169c] ;  /* 0x00169c00016e7983 */ /* 0x000f220000300800 */
[----:B------:R-:W-:-:S03]  /*78e90*/  IMAD.MOV.U32 R113, RZ, RZ, R111 ;  /* 0x000000ffff717224 */ /* 0x000fc600078e006f */
[----:B---3--:R-:W3:Y:S04]  /*78ea0*/  LDL.LU R9, [R1+0x16a8] ;  /* 0x0016a80001097983 */ /* 0x008ee80000300800 */
[----:B------:R1:W-:Y:S04]  /*78eb0*/  STL [R1+0x1680], R103 ;  /* 0x0016806701007387 */ /* 0x0003e80000100800 */
[----:B------:R1:W-:Y:S01]  /*78ec0*/  LDGSTS.E [R3+0x8], desc[UR60][R112.64], P1 ;  /* 0x0000800070037fae */ /* 0x0003e2000892187c */
[----:B------:R-:W-:-:S05]  /*78ed0*/  IADD3.X R109, R109, R0, RZ, P0, !PT ;  /* 0x000000006d6d7210 */ /* 0x000fca00007fe4ff */
[----:B------:R-:W-:Y:S01]  /*78ee0*/  STL [R1+0x167c], R109 ;  /* 0x00167c6d01007387 */ /* 0x000fe20000100800 */
[----:B------:R-:W-:-:S03]  /*78ef0*/  IMAD.X R106, R106, 0x1, R0, P2 ;  /* 0x000000016a6a7824 */ /* 0x000fc600010e0600 */
[----:B------:R-:W-:Y:S01]  /*78f00*/  STL [R1+0x1688], R102 ;  /* 0x0016886601007387 */ /* 0x000fe20000100800 */
[----:B-1----:R-:W-:-:S03]  /*78f10*/  IMAD.MOV.U32 R112, RZ, RZ, R103 ;  /* 0x000000ffff707224 */ /* 0x002fc600078e0067 */
[----:B------:R1:W-:Y:S04]  /*78f20*/  STL [R1+0x1684], R106 ;  /* 0x0016846a01007387 */ /* 0x0003e80000100800 */
[----:B------:R-:W3:Y:S01]  /*78f30*/  LDL.LU R103, [R1+0x16a4] ;  /* 0x0016a40001677983 */ /* 0x000ee20000300800 */
[----:B------:R-:W-:Y:S02]  /*78f40*/  MOV R113, R109 ;  /* 0x0000006d00717202 */ /* 0x000fe40000000f00 */
[----:B------:R-:W-:-:S03]  /*78f50*/  IADD3 R11, P0, R11, R4, RZ ;  /* 0x000000040b0b7210 */ /* 0x000fc60007f1e0ff */
[----:B------:R1:W-:Y:S02]  /*78f60*/  LDGSTS.E [R3+0x4008], desc[UR60][R112.64], P1 ;  /* 0x0400800070037fae */ /* 0x0003e4000892187c */
[----:B-1----:R-:W-:Y:S02]  /*78f70*/  IMAD.MOV.U32 R113, RZ, RZ, R106 ;  /* 0x000000ffff717224 */ /* 0x002fe400078e006a */
[----:B------:R-:W-:Y:S01]  /*78f80*/  IMAD.MOV.U32 R112, RZ, RZ, R102 ;  /* 0x000000ffff707224 */ /* 0x000fe200078e0066 */
[----:B------:R-:W3:Y:S04]  /*78f90*/  LDL.LU R106, [R1+0x16b0] ;  /* 0x0016b000016a7983 */ /* 0x000ee80000300800 */
[----:B------:R-:W3:Y:S04]  /*78fa0*/  LDL.LU R102, [R1+0x1a38] ;  /* 0x001a380001667983 */ /* 0x000ee80000300800 */
[----:B------:R-:W-:Y:S01]  /*78fb0*/  STL [R1+0x1690], R11 ;  /* 0x0016900b01007387 */ /* 0x000fe20000100800 */
[----:B------:R-:W-:-:S03]  /*78fc0*/  UISETP.GT.AND UP1, UPT, UR6, 0xf, UPT ;  /* 0x0000000f0600788c */ /* 0x000fc6000bf24270 */
[----:B------:R1:W-:Y:S01]  /*78fd0*/  LDGSTS.E [R3+0x8008], desc[UR60][R112.64], P1 ;  /* 0x0800800070037fae */ /* 0x0003e2000892187c */
[----:B--2---:R-:W-:-:S05]  /*78fe0*/  IADD3.X R105, R105, R0, RZ, P0, !PT ;  /* 0x0000000069697210 */ /* 0x004fca00007fe4ff */
[----:B------:R2:W-:Y:S04]  /*78ff0*/  STL [R1+0x168c], R105 ;  /* 0x00168c6901007387 */ /* 0x0005e80000100800 */
[----:B------:R-:W3:Y:S04]  /*79000*/  LDL.LU R111, [R1+0x16ac] ;  /* 0x0016ac00016f7983 */ /* 0x000ee80000300800 */
[----:B------:R-:W3:Y:S01]  /*79010*/  LDL.LU R109, [R1+0x1a34] ;  /* 0x001a3400016d7983 */ /* 0x000ee20000300800 */
[----:B------:R-:W-:Y:S01]  /*79020*/  USEL UR4, URZ, 0x4, !UP1 ;  /* 0x000000043f047887 */ /* 0x000fe2000c800000 */
[----:B-1----:R-:W-:-:S02]  /*79030*/  IMAD.MOV.U32 R112, RZ, RZ, R11 ;  /* 0x000000ffff707224 */ /* 0x002fc400078e000b */
[----:B------:R-:W-:Y:S01]  /*79040*/  IMAD.MOV.U32 R113, RZ, RZ, R105 ;  /* 0x000000ffff717224 */ /* 0x000fe200078e0069 */
[----:B------:R-:W-:Y:S01]  /*79050*/  USEL UR4, UR4, URZ, !UP0 ;  /* 0x0000003f04047287 */ /* 0x000fe2000c000000 */
[-C--:B------:R-:W-:Y:S01]  /*79060*/  IADD3 R104, P2, R104, R4.reuse, RZ ;  /* 0x0000000468687210 */ /* 0x080fe20007f5e0ff */
[----:B--2---:R-:W2:Y:S04]  /*79070*/  LDL.LU R105, [R1+0x1a40] ;  /* 0x001a400001697983 */ /* 0x004ea80000300800 */
[----:B------:R1:W-:Y:S01]  /*79080*/  LDGSTS.E [R3+0xc008], desc[UR60][R112.64], P1 ;  /* 0x0c00800070037fae */ /* 0x0003e2000892187c */
[----:B------:R-:W-:Y:S02]  /*79090*/  ISETP.NE.U32.AND P0, PT, RZ, UR4, PT ;  /* 0x00000004ff007c0c */ /* 0x000fe4000bf05070 */
[----:B------:R-:W-:Y:S01]  /*790a0*/  IADD3 R107, P1, R107, R4, RZ ;  /* 0x000000046b6b7210 */ /* 0x000fe20007f3e0ff */
[----:B------:R-:W2:Y:S04]  /*790b0*/  LDL.LU R11, [R1+0x1a48] ;  /* 0x001a4800010b7983 */ /* 0x000ea80000300800 */
[----:B------:R-:W-:Y:S01]  /*790c0*/  STL [R1+0x1698], R107 ;  /* 0x0016986b01007387 */ /* 0x000fe20000100800 */
[----:B-1----:R-:W-:Y:S01]  /*790d0*/  IMAD.MOV.U32 R112, RZ, RZ, R107 ;  /* 0x000000ffff707224 */ /* 0x002fe200078e006b */
[----:B----4-:R-:W-:-:S04]  /*790e0*/  IADD3.X R108, R108, R0, RZ, P1, !PT ;  /* 0x000000006c6c7210 */ /* 0x010fc80000ffe4ff */
[----:B------:R-:W-:Y:S01]  /*790f0*/  MOV R113, R108 ;  /* 0x0000006c00717202 */ /* 0x000fe20000000f00 */
[----:B------:R-:W-:Y:S01]  /*79100*/  IMAD.X R110, R110, 0x1, R0, P2 ;  /* 0x000000016e6e7824 */ /* 0x000fe200010e0600 */
[----:B------:R1:W-:Y:S01]  /*79110*/  STL [R1+0x1694], R108 ;  /* 0x0016946c01007387 */ /* 0x0003e20000100800 */
[----:B---3--:R-:W-:-:S03]  /*79120*/  IADD3 R9, P1, R9, R4, RZ ;  /* 0x0000000409097210 */ /* 0x008fc60007f3e0ff */
[----:B------:R-:W-:Y:S04]  /*79130*/  STL [R1+0x16a0], R104 ;  /* 0x0016a06801007387 */ /* 0x000fe80000100800 */
[----:B------:R3:W-:Y:S04]  /*79140*/  LDGSTS.E [R3+0xc], desc[UR60][R112.64], P0 ;  /* 0x0000c00070037fae */ /* 0x0007e8000812187c */
[----:B-1----:R-:W4:Y:S04]  /*79150*/  LDL.LU R108, [R1+0x1a3c] ;  /* 0x001a3c00016c7983 */ /* 0x002f280000300800 */
[----:B------:R-:W-:Y:S01]  /*79160*/  STL [R1+0x169c], R110 ;  /* 0x00169c6e01007387 */ /* 0x000fe20000100800 */
[----:B---3--:R-:W-:-:S03]  /*79170*/  IMAD.MOV.U32 R112, RZ, RZ, R104 ;  /* 0x000000ffff707224 */ /* 0x008fc600078e0068 */
[----:B------:R-:W3:Y:S01]  /*79180*/  LDL.LU R107, [R1+0x1a44] ;  /* 0x001a4400016b7983 */ /* 0x000ee20000300800 */
[----:B------:R-:W-:-:S03]  /*79190*/  IMAD.MOV.U32 R113, RZ, RZ, R110 ;  /* 0x000000ffff717224 */ /* 0x000fc600078e006e */
[----:B------:R1:W-:Y:S04]  /*791a0*/  STL [R1+0x16a8], R9 ;  /* 0x0016a80901007387 */ /* 0x0003e80000100800 */
[----:B------:R1:W-:Y:S01]  /*791b0*/  LDGSTS.E [R3+0x400c], desc[UR60][R112.64], P0 ;  /* 0x0400c00070037fae */ /* 0x0003e2000812187c */
[----:B------:R-:W-:-:S05]  /*791c0*/  IADD3.X R103, R103, R0, RZ, P1, !PT ;  /* 0x0000000067677210 */ /* 0x000fca0000ffe4ff */
[----:B------:R1:W-:Y:S02]  /*791d0*/  STL [R1+0x16a4], R103 ;  /* 0x0016a46701007387 */ /* 0x0003e40000100800 */
[----:B-1----:R-:W-:Y:S02]  /*791e0*/  IMAD.MOV.U32 R112, RZ, RZ, R9 ;  /* 0x000000ffff707224 */ /* 0x002fe400078e0009 */
[----:B------:R-:W3:Y:S04]  /*791f0*/  LDL.LU R9, [R1+0x1a50] ;  /* 0x001a500001097983 */ /* 0x000ee80000300800 */
[----:B------:R-:W3:Y:S01]  /*79200*/  LDL.LU R104, [R1+0x1a4c] ;  /* 0x001a4c0001687983 */ /* 0x000ee20000300800 */
[----:B------:R-:W-:-:S03]  /*79210*/  IMAD.MOV.U32 R113, RZ, RZ, R103 ;  /* 0x000000ffff717224 */ /* 0x000fc600078e0067 */
[----:B------:R-:W3:Y:S01]  /*79220*/  LDL.LU R103, [R1+0x1a58] ;  /* 0x001a580001677983 */ /* 0x000ee20000300800 */
[----:B------:R-:W-:-:S03]  /*79230*/  IADD3 R106, P2, R106, R4, RZ ;  /* 0x000000046a6a7210 */ /* 0x000fc60007f5e0ff */
[----:B------:R-:W3:Y:S01]  /*79240*/  LDL.LU R110, [R1+0x1a60] ;  /* 0x001a6000016e7983 */ /* 0x000ee20000300800 */
        /* <DEDUP_REMOVED lines=10> */
[----:B------:R-:W3:Y:S04]  /*792f0*/  LDL.LU R106, [R1+0x1a54] ;  /* 0x001a5400016a7983 */ /* 0x000ee80000300800 */
[----:B-1----:R-:W3:Y:S01]  /*79300*/  LDL.LU R111, [R1+0x1a5c] ;  /* 0x001a5c00016f7983 */ /* 0x002ee20000300800 */
[----:B------:R-:W-:-:S03]  /*79310*/  UISETP.GT.AND UP1, UPT, UR6, 0x2c, UPT ;  /* 0x0000002c0600788c */ /* 0x000fc6000bf24270 */
[----:B------:R1:W-:Y:S01]  /*79320*/  LDGSTS.E [R3+0xc00c], desc[UR60][R112.64], P0 ;  /* 0x0c00c00070037fae */ /* 0x0003e2000812187c */
[----:B------:R-:W-:-:S04]  /*79330*/  USEL UR4, URZ, 0x4, !UP1 ;  /* 0x000000043f047887 */ /* 0x000fc8000c800000 */
[----:B------:R-:W-:Y:S01]  /*79340*/  USEL UR4, UR4, URZ, !UP0 ;  /* 0x0000003f04047287 */ /* 0x000fe2000c000000 */
[-C--:B--2---:R-:W-:Y:S02]  /*79350*/  IADD3 R105, P0, R105, R4.reuse, RZ ;  /* 0x0000000469697210 */ /* 0x084fe40007f1e0ff */
[----:B------:R-:W-:-:S03]  /*79360*/  IADD3 R11, P2, R11, R4, RZ ;  /* 0x000000040b0b7210 */ /* 0x000fc60007f5e0ff */
[----:B------:R-:W-:Y:S01]  /*79370*/  ISETP.NE.U32.AND P1, PT, RZ, UR4, PT ;  /* 0x00000004ff007c0c */ /* 0x000fe2000bf25070 */
[----:B-1----:R-:W-:Y:S02]  /*79380*/  IMAD.MOV.U32 R112, RZ, RZ, R102 ;  /* 0x000000ffff707224 */ /* 0x002fe400078e0066 */
[----:B------:R-:W2:Y:S01]  /*79390*/  LDL.LU R102, [R1+0x1a68] ;  /* 0x001a680001667983 */ /* 0x000ea20000300800 */
[----:B------:R-:W-:-:S03]  /*793a0*/  IMAD.MOV.U32 R113, RZ, RZ, R109 ;  /* 0x000000ffff717224 */ /* 0x000fc600078e006d */
[----:B------:R-:W-:Y:S06]  /*793b0*/  STL [R1+0x1a40], R105 ;  /* 0x001a406901007387 */ /* 0x000fec0000100800 */
[----:B------:R-:W-:Y:S01]  /*793c0*/  LDGSTS.E [R3+0x10000], desc[UR60][R112.64], P1 ;  /* 0x1000000070037fae */ /* 0x000fe2000892187c */
[----:B----4-:R-:W-:-:S05]  /*793d0*/  IADD3.X R108, R108, R0, RZ, P0, !PT ;  /* 0x000000006c6c7210 */ /* 0x010fca00007fe4ff */
[----:B------:R1:W-:Y:S01]  /*793e0*/  STL [R1+0x1a3c], R108 ;  /* 0x001a3c6c01007387 */ /* 0x0003e20000100800 */
[----:B------:R-:W-:Y:S02]  /*793f0*/  IMAD.MOV.U32 R109, RZ, RZ, R108 ;  /* 0x000000ffff6d7224 */ /* 0x000fe400078e006c */
[----:B---3--:R-:W-:Y:S01]  /*79400*/  IMAD.X R107, R107, 0x1, R0, P2 ;  /* 0x000000016b6b7824 */ /* 0x008fe200010e0600 */
[----:B------:R-:W-:Y:S01]  /*79410*/  STL [R1+0x1a48], R11 ;  /* 0x001a480b01007387 */ /* 0x000fe20000100800 */
[----:B-1----:R-:W-:-:S03]  /*79420*/  MOV R108, R105 ;  /* 0x00000069006c7202 */ /* 0x002fc60000000f00 */
[----:B------:R1:W-:Y:S04]  /*79430*/  STL [R1+0x1a44], R107 ;  /* 0x001a446b01007387 */ /* 0x0003e80000100800 */
[----:B------:R-:W3:Y:S04]  /*79440*/  LDL.LU R105, [R1+0x1a64] ;  /* 0x001a640001697983 */ /* 0x000ee80000300800 */
[----:B------:R4:W-:Y:S01]  /*79450*/  LDGSTS.E [R3+0x14000], desc[UR60][R108.64], P1 ;  /* 0x140000006c037fae */ /* 0x0009e2000892187c */
[----:B------:R-:W-:-:S04]  /*79460*/  IADD3 R9, P0, R9, R4, RZ ;  /* 0x0000000409097210 */ /* 0x000fc80007f1e0ff */
[----:B------:R-:W-:Y:S01]  /*79470*/  IADD3.X R104, R104, R0, RZ, P0, !PT ;  /* 0x0000000068687210 */ /* 0x000fe200007fe4ff */
[----:B----4-:R-:W-:Y:S02]  /*79480*/  IMAD.MOV.U32 R108, RZ, RZ, R11 ;  /* 0x000000ffff6c7224 */ /* 0x010fe400078e000b */
[----:B------:R-:W-:Y:S02]  /*79490*/  IMAD.MOV.U32 R109, RZ, RZ, R107 ;  /* 0x000000ffff6d7224 */ /* 0x000fe400078e006b */
[----:B------:R-:W-:Y:S02]  /*794a0*/  IMAD.MOV.U32 R112, RZ, RZ, R9 ;  /* 0x000000ffff707224 */ /* 0x000fe400078e0009 */
[----:B------:R-:W-:Y:S01]  /*794b0*/  IMAD.MOV.U32 R113, RZ, RZ, R104 ;  /* 0x000000ffff717224 */ /* 0x000fe200078e0068 */
[----:B------:R-:W-:Y:S01]  /*794c0*/  LDGSTS.E [R3+0x18000], desc[UR60][R108.64], P1 ;  /* 0x180000006c037fae */ /* 0x000fe2000892187c */
[----:B------:R-:W-:-:S03]  /*794d0*/  IADD3 R110, P2, R110, R4, RZ ;  /* 0x000000046e6e7210 */ /* 0x000fc60007f5e0ff */
[----:B------:R4:W-:Y:S01]  /*794e0*/  LDGSTS.E [R3+0x1c000], desc[UR60][R112.64], P1 ;  /* 0x1c00000070037fae */ /* 0x0009e2000892187c */
[----:B------:R-:W-:-:S03]  /*794f0*/  IADD3 R103, P1, R103, R4, RZ ;  /* 0x0000000467677210 */ /* 0x000fc60007f3e0ff */
[----:B------:R-:W3:Y:S04]  /*79500*/  LDL.LU R109, [R1+0x1a6c] ;  /* 0x001a6c00016d7983 */ /* 0x000ee80000300800 */
[----:B------:R-:W3:Y:S04]  /*79510*/  LDL.LU R108, [R1+0x1a70] ;  /* 0x001a7000016c7983 */ /* 0x000ee80000300800 */
[----:B-1----:R-:W3:Y:S04]  /*79520*/  LDL.LU R107, [R1+0x1a74] ;  /* 0x001a7400016b7983 */ /* 0x002ee80000300800 */
[----:B------:R-:W3:Y:S04]  /*79530*/  LDL.LU R11, [R1+0x1a78] ;  /* 0x001a7800010b7983 */ /* 0x000ee80000300800 */
[----:B------:R-:W-:Y:S04]  /*79540*/  STL [R1+0x1a50], R9 ;  /* 0x001a500901007387 */ /* 0x000fe80000100800 */
[----:B------:R1:W-:Y:S01]  /*79550*/  STL [R1+0x1a4c], R104 ;  /* 0x001a4c6801007387 */ /* 0x0003e20000100800 */
[----:B----4-:R-:W-:-:S03]  /*79560*/  IMAD.MOV.U32 R112, RZ, RZ, R103 ;  /* 0x000000ffff707224 */ /* 0x010fc600078e0067 */
[----:B-1----:R-:W4:Y:S04]  /*79570*/  LDL.LU R104, [R1+0x1a80] ;  /* 0x001a800001687983 */ /* 0x002f280000300800 */
        /* <DEDUP_REMOVED lines=13> */
[----:B--2---:R-:W-:-:S05]  /*79650*/  IADD3 R102, P1, R102, R4, RZ ;  /* 0x0000000466667210 */ /* 0x004fca0007f3e0ff */
[----:B------:R-:W-:Y:S01]  /*79660*/  ISETP.NE.U32.AND P0, PT, RZ, UR4, PT ;  /* 0x00000004ff007c0c */ /* 0x000fe2000bf05070 */
[----:B------:R1:W-:-:S12]  /*79670*/  STL [R1+0x1a68], R102 ;  /* 0x001a686601007387 */ /* 0x0003d80000100800 */
[----:B------:R-:W-:Y:S04]  /*79680*/  LDGSTS.E [R3+0x10004], desc[UR60][R112.64], P0 ;  /* 0x1000400070037fae */ /* 0x000fe8000812187c */
[----:B------:R2:W-:Y:S01]  /*79690*/  LDGSTS.E [R3+0x14004], desc[UR60][R110.64], P0 ;  /* 0x140040006e037fae */ /* 0x0005e2000812187c */
[----:B---3--:R-:W-:Y:S02]  /*796a0*/  IMAD.X R105, R105, 0x1, R0, P1 ;  /* 0x0000000169697824 */ /* 0x008fe400008e0600 */
[----:B--2---:R-:W-:-:S03]  /*796b0*/  IMAD.MOV.U32 R110, RZ, RZ, R102 ;  /* 0x000000ffff6e7224 */ /* 0x004fc600078e0066 */
[----:B------:R2:W-:Y:S04]  /*796c0*/  STL [R1+0x1a64], R105 ;  /* 0x001a646901007387 */ /* 0x0005e80000100800 */
[----:B-1----:R-:W3:Y:S01]  /*796d0*/  LDL.LU R102, [R1+0x1a90] ;  /* 0x001a900001667983 */ /* 0x002ee20000300800 */
[----:B------:R-:W-:-:S03]  /*796e0*/  MOV R111, R105 ;  /* 0x00000069006f7202 */ /* 0x000fc60000000f00 */
[----:B--2---:R-:W2:Y:S04]  /*796f0*/  LDL.LU R105, [R1+0x1a8c] ;  /* 0x001a8c0001697983 */ /* 0x004ea80000300800 */
[----:B------:R-:W-:Y:S01]  /*79700*/  LDGSTS.E [R3+0x18004], desc[UR60][R110.64], P0 ;  /* 0x180040006e037fae */ /* 0x000fe2000812187c */
[----:B------:R-:W-:-:S05]  /*79710*/  IADD3 R108, P2, R108, R4, RZ ;  /* 0x000000046c6c7210 */ /* 0x000fca0007f5e0ff */
[--C-:B------:R-:W-:Y:S01]  /*79720*/  IMAD.X R109, R109, 0x1, R0.reuse, P2 ;  /* 0x000000016d6d7824 */ /* 0x100fe200010e0600 */
[-C--:B------:R-:W-:Y:S01]  /*79730*/  IADD3 R11, P3, R11, R4.reuse, RZ ;  /* 0x000000040b0b7210 */ /* 0x080fe20007f7e0ff */
[----:B------:R1:W-:Y:S04]  /*79740*/  STL [R1+0x1a70], R108 ;  /* 0x001a706c01007387 */ /* 0x0003e80000100800 */
[----:B------:R-:W-:Y:S01]  /*79750*/  IMAD.X R107, R107, 0x1, R0, P3 ;  /* 0x000000016b6b7824 */ /* 0x000fe200018e0600 */
[----:B------:R1:W-:Y:S04]  /*79760*/  STL [R1+0x1a6c], R109 ;  /* 0x001a6c6d01007387 */ /* 0x0003e80000100800 */
[----:B------:R1:W-:Y:S04]  /*79770*/  LDGSTS.E [R3+0x1c004], desc[UR60][R108.64], P0 ;  /* 0x1c0040006c037fae */ /* 0x0003e8000812187c */
[----:B------:R1:W-:Y:S01]  /*79780*/  STL [R1+0x1a78], R11 ;  /* 0x001a780b01007387 */ /* 0x0003e20000100800 */
[----:B----4-:R-:W-:-:S03]  /*79790*/  IADD3 R104, P0, R104, R4, RZ ;  /* 0x0000000468687210 */ /* 0x010fc60007f1e0ff */
[----:B------:R4:W-:Y:S01]  /*797a0*/  STL [R1+0x1a74], R107 ;  /* 0x001a746b01007387 */ /* 0x0009e20000100800 */
[----:B------:R-:W-:-:S03]  /*797b0*/  IADD3 R9, P2, R9, R4, RZ ;  /* 0x0000000409097210 */ /* 0x000fc60007f5e0ff */
[----:B------:R-:W2:Y:S01]  /*797c0*/  LDL.LU R112, [R1+0x1a98] ;  /* 0x001a980001707983 */ /* 0x000ea20000300800 */
[----:B-1----:R-:W-:-:S03]  /*797d0*/  MOV R108, R11 ;  /* 0x0000000b006c7202 */ /* 0x002fc60000000f00 */
[----:B------:R-:W2:Y:S04]  /*797e0*/  LDL.LU R110, [R1+0x1aa0] ;  /* 0x001aa000016e7983 */ /* 0x000ea80000300800 */
[----:B------:R-:W2:Y:S01]  /*797f0*/  LDL.LU R113, [R1+0x1a94] ;  /* 0x001a940001717983 */ /* 0x000ea20000300800 */
[----:B------:R-:W-:-:S03]  /*79800*/  IMAD.MOV.U32 R109, RZ, RZ, R107 ;  /* 0x000000ffff6d7224 */ /* 0x000fc600078e006b */
[----:B------:R-:W2:Y:S04]  /*79810*/  LDL.LU R111, [R1+0x1a9c] ;  /* 0x001a9c00016f7983 */ /* 0x000ea80000300800 */
[----:B------:R-:W2:Y:S04]  /*79820*/  LDL.LU R11, [R1+0x1aa8] ;  /* 0x001aa800010b7983 */ /* 0x000ea80000300800 */
[----:B------:R-:W-:Y:S01]  /*79830*/  STL [R1+0x1a80], R104 ;  /* 0x001a806801007387 */ /* 0x000fe20000100800 */
[----:B------:R-:W-:-:S04]  /*79840*/  IMAD.X R106, R106, 0x1, R0, P0 ;  /* 0x000000016a6a7824 */ /* 0x000fc800000e0600 */
[----:B----4-:R-:W-:Y:S01]  /*79850*/  IMAD.MOV.U32 R107, RZ, RZ, R106 ;  /* 0x000000ffff6b7224 */ /* 0x010fe200078e006a */
[----:B------:R1:W-:Y:S01]  /*79860*/  STL [R1+0x1a7c], R106 ;  /* 0x001a7c6a01007387 */ /* 0x0003e20000100800 */
[----:B------:R-:W-:-:S03]  /*79870*/  IADD3.X R103, R103, R0, RZ, P2, !PT ;  /* 0x0000000067677210 */ /* 0x000fc600017fe4ff */
[----:B------:R4:W-:Y:S04]  /*79880*/  STL [R1+0x1a88], R9 ;  /* 0x001a880901007387 */ /* 0x0009e80000100800 */
[----:B------:R3:W-:Y:S01]  /*79890*/  STL [R1+0x1a84], R103 ;  /* 0x001a846701007387 */ /* 0x0007e20000100800 */
[----:B-1----:R-:W-:-:S03]  /*798a0*/  IMAD.MOV.U32 R106, RZ, RZ, R104 ;  /* 0x000000ffff6a7224 */ /* 0x002fc600078e0068 */
[----:B------:R-:W2:Y:S01]  /*798b0*/  LDL.LU R104, [R1+0x1aa4] ;  /* 0x001aa40001687983 */ /* 0x000ea20000300800 */
[----:B------:R-:W-:-:S04]  /*798c0*/  UISETP.GT.AND UP1, UPT, UR6, 0x2e, UPT ;  /* 0x0000002e0600788c */ /* 0x000fc8000bf24270 */
[----:B------:R-:W-:-:S04]  /*798d0*/  USEL UR4, URZ, 0x4, !UP1 ;  /* 0x000000043f047887 */ /* 0x000fc8000c800000 */
[----:B------:R-:W-:-:S06]  /*798e0*/  USEL UR4, UR4, URZ, !UP0 ;  /* 0x0000003f04047287 */ /* 0x000fcc000c000000 */
[----:B------:R-:W-:Y:S01]  /*798f0*/  ISETP.NE.U32.AND P1, PT, RZ, UR4, PT ;  /* 0x00000004ff007c0c */ /* 0x000fe2000bf25070 */
[----:B------:R-:W-:-:S12]  /*79900*/  UISETP.GT.AND UP1, UPT, UR6, 0x2f, UPT ;  /* 0x0000002f0600788c */ /* 0x000fd8000bf24270 */
[----:B------:R-:W-:Y:S04]  /*79910*/  LDGSTS.E [R3+0x10008], desc[UR60][R108.64], P1 ;  /* 0x100080006c037fae */ /* 0x000fe8000892187c */
[----:B------:R1:W-:Y:S04]  /*79920*/  LDGSTS.E [R3+0x14008], desc[UR60][R106.64], P1 ;  /* 0x140080006a037fae */ /* 0x0003e8000892187c */
[----:B------:R-:W2:Y:S01]  /*79930*/  LDL.LU R109, [R1+0x1aac] ;  /* 0x001aac00016d7983 */ /* 0x000ea20000300800 */
[----:B-1----:R-:W-:Y:S01]  /*79940*/  MOV R106, R9 ;  /* 0x00000009006a7202 */ /* 0x002fe20000000f00 */
[----:B------:R-:W-:-:S02]  /*79950*/  IMAD.MOV.U32 R107, RZ, RZ, R103 ;  /* 0x000000ffff6b7224 */ /* 0x000fc400078e0067 */
[----:B----4-:R-:W4:Y:S01]  /*79960*/  LDL.LU R9, [R1+0x1ab0] ;  /* 0x001ab00001097983 */ /* 0x010f220000300800 */
[----:B---3--:R-:W-:-:S03]  /*79970*/  IADD3 R102, P0, R102, R4, RZ ;  /* 0x0000000466667210 */ /* 0x008fc60007f1e0ff */
[----:B------:R-:W3:Y:S04]  /*79980*/  LDL.LU R108, [R1+0x1e34] ;  /* 0x001e3400016c7983 */ /* 0x000ee80000300800 */
[----:B------:R-:W3:Y:S01]  /*79990*/  LDL.LU R103, [R1+0x1e38] ;  /* 0x001e380001677983 */ /* 0x000ee20000300800 */
[----:B--2---:R-:W-:Y:S01]  /*799a0*/  IMAD.X R105, R105, 0x1, R0, P0 ;  /* 0x0000000169697824 */ /* 0x004fe200000e0600 */
[----:B------:R-:W-:Y:S02]  /*799b0*/  USEL UR4, URZ, 0x4, !UP1 ;  /* 0x000000043f047887 */ /* 0x000fe4000c800000 */
[----:B------:R1:W-:Y:S02]  /*799c0*/  LDGSTS.E [R3+0x18008], desc[UR60][R106.64], P1 ;  /* 0x180080006a037fae */ /* 0x0003e4000892187c */
[----:B------:R-:W-:-:S02]  /*799d0*/  USEL UR4, UR4, URZ, !UP0 ;  /* 0x0000003f04047287 */ /* 0x000fc4000c000000 */
[----:B------:R-:W-:Y:S01]  /*799e0*/  STL [R1+0x1a90], R102 ;  /* 0x001a906601007387 */ /* 0x000fe20000100800 */
[----:B-1----:R-:W-:Y:S01]  /*799f0*/  MOV R106, R102 ;  /* 0x00000066006a7202 */ /* 0x002fe20000000f00 */
[----:B------:R-:W-:Y:S02]  /*79a00*/  IMAD.MOV.U32 R107, RZ, RZ, R105 ;  /* 0x000000ffff6b7224 */ /* 0x000fe400078e0069 */
[----:B------:R1:W-:Y:S04]  /*79a10*/  STL [R1+0x1a8c], R105 ;  /* 0x001a8c6901007387 */ /* 0x0003e80000100800 */
[----:B------:R-:W-:Y:S01]  /*79a20*/  LDGSTS.E [R3+0x1c008], desc[UR60][R106.64], P1 ;  /* 0x1c0080006a037fae */ /* 0x000fe2000892187c */
[----:B------:R-:W-:-:S03]  /*79a30*/  ISETP.NE.U32.AND P0, PT, RZ, UR4, PT ;  /* 0x00000004ff007c0c */ /* 0x000fc6000bf05070 */
[----:B------:R-:W2:Y:S04]  /*79a40*/  LDL.LU R107, [R1+0x1e3c] ;  /* 0x001e3c00016b7983 */ /* 0x000ea80000300800 */
[----:B------:R-:W2:Y:S04]  /*79a50*/  LDL.LU R106, [R1+0x1e40] ;  /* 0x001e4000016a7983 */ /* 0x000ea80000300800 */
[----:B-1----:R-:W2:Y:S04]  /*79a60*/  LDL.LU R105, [R1+0x1e44] ;  /* 0x001e440001697983 */ /* 0x002ea80000300800 */
[----:B------:R-:W2:Y:S01]  /*79a70*/  LDL.LU R102, [R1+0x1e48] ;  /* 0x001e480001667983 */ /* 0x000ea20000300800 */
[----:B------:R-:W-:-:S02]  /*79a80*/  IADD3 R112, P1, R112, R4, RZ ;  /* 0x0000000470707210 */ /* 0x000fc40007f3e0ff */
[----:B------:R-:W-:-:S03]  /*79a90*/  IADD3 R110, P2, R110, R4, RZ ;  /* 0x000000046e6e7210 */ /* 0x000fc60007f5e0ff */
[----:B------:R-:W-:Y:S01]  /*79aa0*/  IMAD.X R113, R113, 0x1, R0, P1 ;  /* 0x0000000171717824 */ /* 0x000fe200008e0600 */
[----:B------:R-:W-:Y:S01]  /*79ab0*/  STL [R1+0x1a98], R112 ;  /* 0x001a987001007387 */ /* 0x000fe20000100800 */
[----:B------:R-:W-:Y:S02]  /*79ac0*/  IADD3.X R111, R111, R0, RZ, P2, !PT ;  /* 0x000000006f6f7210 */ /* 0x000fe400017fe4ff */
[----:B------:R-:W-:Y:S01]  /*79ad0*/  IADD3 R11, P1, R11, R4, RZ ;  /* 0x000000040b0b7210 */ /* 0x000fe20007f3e0ff */
[----:B------:R-:W-:Y:S04]  /*79ae0*/  STL [R1+0x1a94], R113 ;  /* 0x001a947101007387 */ /* 0x000fe80000100800 */
[----:B------:R1:W-:Y:S04]  /*79af0*/  STL [R1+0x1aa0], R110 ;  /* 0x001aa06e01007387 */ /* 0x0003e80000100800 */
[----:B------:R-:W-:Y:S04]  /*79b00*/  LDGSTS.E [R3+0x1000c], desc[UR60][R112.64], P0 ;  /* 0x1000c00070037fae */ /* 0x000fe8000812187c */
[----:B------:R-:W-:Y:S04]  /*79b10*/  STL [R1+0x1a9c], R111 ;  /* 0x001a9c6f01007387 */ /* 0x000fe80000100800 */
[----:B------:R1:W-:Y:S04]  /*79b20*/  LDGSTS.E [R3+0x1400c], desc[UR60][R110.64], P0 ;  /* 0x1400c0006e037fae */ /* 0x0003e8000812187c */
[----:B------:R1:W-:Y:S02]  /*79b30*/  STL [R1+0x1aa8], R11 ;  /* 0x001aa80b01007387 */ /* 0x0003e40000100800 */
[----:B-1----:R-:W-:-:S02]  /*79b40*/  IMAD.MOV.U32 R110, RZ, RZ, R11 ;  /* 0x000000ffff6e7224 */ /* 0x002fc400078e000b */
[----:B------:R-:W-:-:S05]  /*79b50*/  IMAD.X R104, R104, 0x1, R0, P1 ;  /* 0x0000000168687824 */ /* 0x000fca00008e0600 */
[----:B------:R1:W-:Y:S04]  /*79b60*/  STL [R1+0x1aa4], R104 ;  /* 0x001aa46801007387 */ /* 0x0003e80000100800 */
[----:B------:R-:W2:Y:S01]  /*79b70*/  LDL.LU R11, [R1+0x1e50] ;  /* 0x001e5000010b7983 */ /* 0x000ea20000300800 */
[----:B------:R-:W-:-:S03]  /*79b80*/  MOV R111, R104 ;  /* 0x00000068006f7202 */ /* 0x000fc60000000f00 */
[----:B-1----:R-:W2:Y:S01]  /*79b90*/  LDL.LU R104, [R1+0x1e4c] ;  /* 0x001e4c0001687983 */ /* 0x002ea20000300800 */
[----:B------:R-:W-:-:S03]  /*79ba0*/  UISETP.GT.AND UP1, UPT, UR6, 0x4c, UPT ;  /* 0x0000004c0600788c */ /* 0x000fc6000bf24270 */
[----:B------:R1:W-:Y:S01]  /*79bb0*/  LDGSTS.E [R3+0x1800c], desc[UR60][R110.64], P0 ;  /* 0x1800c0006e037fae */ /* 0x0003e2000812187c */
[----:B------:R-:W-:-:S04]  /*79bc0*/  USEL UR4, URZ, 0x4, !UP1 ;  /* 0x000000043f047887 */ /* 0x000fc8000c800000 */
[----:B------:R-:W-:-:S06]  /*79bd0*/  USEL UR4, UR4, URZ, !UP0 ;  /* 0x0000003f04047287 */ /* 0x000fcc000c000000 */
[----:B------:R-:W-:Y:S02]  /*79be0*/  ISETP.NE.U32.AND P1, PT, RZ, UR4, PT ;  /* 0x00000004ff007c0c */ /* 0x000fe4000bf25070 */
[----:B----4-:R-:W-:-:S05]  /*79bf0*/  IADD3 R9, P2, R9, R4, RZ ;  /* 0x0000000409097210 */ /* 0x010fca0007f5e0ff */
[----:B------:R-:W-:Y:S01]  /*79c00*/  IMAD.X R109, R109, 0x1, R0, P2 ;  /* 0x000000016d6d7824 */ /* 0x000fe200010e0600 */
[----:B---3--:R-:W-:Y:S01]  /*79c10*/  IADD3 R103, P3, R103, R4, RZ ;  /* 0x0000000467677210 */ /* 0x008fe20007f7e0ff */
        /* <DEDUP_REMOVED lines=11> */
[----:B---3--:R-:W-:-:S03]  /*79cd0*/  MOV R108, R103 ;  /* 0x00000067006c7202 */ /* 0x008fc60000000f00 */
[----:B------:R-:W3:Y:S04]  /*79ce0*/  LDL.LU R113, [R1+0x1e54] ;  /* 0x001e540001717983 */ /* 0x000ee80000300800 */
[----:B------:R-:W3:Y:S01]  /*79cf0*/  LDL.LU R103, [R1+0x1e5c] ;  /* 0x001e5c0001677983 */ /* 0x000ee20000300800 */
[----:B--2---:R-:W-:-:S03]  /*79d00*/  IADD3 R106, P0, R106, R4, RZ ;  /* 0x000000046a6a7210 */ /* 0x004fc60007f1e0ff */
[----:B------:R-:W-:Y:S02]  /*79d10*/  LDGSTS.E [R3+0x20000], desc[UR60][R108.64], P1 ;  /* 0x200000006c037fae */ /* 0x000fe4000892187c */
[--C-:B------:R-:W-:Y:S01]  /*79d20*/  IMAD.X R107, R107, 0x1, R0.reuse, P0 ;  /* 0x000000016b6b7824 */ /* 0x100fe200000e0600 */
        /* <DEDUP_REMOVED lines=16> */
[----:B------:R-:W-:-:S05]  /*79e30*/  IADD3 R11, P0, R11, R4, RZ ;  /* 0x000000040b0b7210 */ /* 0x000fca0007f1e0ff */
[----:B------:R-:W-:Y:S01]  /*79e40*/  IMAD.X R104, R104, 0x1, R0, P0 ;  /* 0x0000000168687824 */ /* 0x000fe200000e0600 */
[----:B------:R-:W-:Y:S04]  /*79e50*/  STL [R1+0x1e50], R11 ;  /* 0x001e500b01007387 */ /* 0x000fe80000100800 */
[----:B------:R1:W-:Y:S01]  /*79e60*/  STL [R1+0x1e4c], R104 ;  /* 0x001e4c6801007387 */ /* 0x0003e20000100800 */
[----:B------:R-:W-:-:S03]  /*79e70*/  MOV R105, R104 ;  /* 0x0000006800697202 */ /* 0x000fc60000000f00 */
[----:B------:R-:W2:Y:S01]  /*79e80*/  LDL.LU R106, [R1+0x1e7c] ;  /* 0x001e7c00016a7983 */ /* 0x000ea20000300800 */
[----:B-1----:R-:W-:-:S03]  /*79e90*/  IMAD.MOV.U32 R104, RZ, RZ, R11 ;  /* 0x000000ffff687224 */ /* 0x002fc600078e000b */
[----:B------:R-:W2:Y:S04]  /*79ea0*/  LDL.LU R11, [R1+0x1e80] ;  /* 0x001e8000010b7983 */ /* 0x000ea80000300800 */
[----:B------:R-:W-:Y:S04]  /*79eb0*/  LDGSTS.E [R3+0x2c000], desc[UR60][R104.64], P1 ;  /* 0x2c00000068037fae */ /* 0x000fe8000892187c */
[----:B------:R-:W2:Y:S04]  /*79ec0*/  LDL.LU R105, [R1+0x1e84] ;  /* 0x001e840001697983 */ /* 0x000ea80000300800 */
[----:B------:R-:W2:Y:S01]  /*79ed0*/  LDL.LU R104, [R1+0x1e88] ;  /* 0x001e880001687983 */ /* 0x000ea20000300800 */
[----:B------:R-:W-:-:S04]  /*79ee0*/  UISETP.GT.AND UP1, UPT, UR6, 0x4d, UPT ;  /* 0x0000004d0600788c */ /* 0x000fc8000bf24270 */
[----:B------:R-:W-:-:S04]  /*79ef0*/  USEL UR4, URZ, 0x4, !UP1 ;  /* 0x000000043f047887 */ /* 0x000fc8000c800000 */
[----:B------:R-:W-:-:S06]  /*79f00*/  USEL UR4, UR4, URZ, !UP0 ;  /* 0x0000003f04047287 */ /* 0x000fcc000c000000 */
[----:B------:R-:W-:Y:S02]  /*79f10*/  ISETP.NE.U32.AND P0, PT, RZ, UR4, PT ;  /* 0x00000004ff007c0c */ /* 0x000fe4000bf05070 */
[-C--:B----4-:R-:W-:Y:S02]  /*79f20*/  IADD3 R112, P1, R112, R4.reuse, RZ ;  /* 0x0000000470707210 */ /* 0x090fe40007f3e0ff */
[----:B------:R-:W-:-:S03]  /*79f30*/  IADD3 R9, P2, R9, R4, RZ ;  /* 0x0000000409097210 */ /* 0x000fc60007f5e0ff */
[----:B---3--:R-:W-:Y:S01]  /*79f40*/  IMAD.X R113, R113, 0x1, R0, P1 ;  /* 0x0000000171717824 */ /* 0x008fe200008e0600 */
        /* <DEDUP_REMOVED lines=9> */
[----:B---3--:R-:W3:Y:S04]  /*79fe0*/  LDL.LU R103, [R1+0x1e8c] ;  /* 0x001e8c0001677983 */ /* 0x008ee80000300800 */
[----:B------:R-:W4:Y:S01]  /*79ff0*/  LDL.LU R9, [R1+0x1e90] ;  /* 0x001e900001097983 */ /* 0x000f220000300800 */
[----:B------:R-:W-:Y:S01]  /*7a000*/  IADD3 R110, P1, R110, R4, RZ ;  /* 0x000000046e6e7210 */ /* 0x000fe20007f3e0ff */
[----:B------:R-:W-:Y:S02]  /*7a010*/  USEL UR4, URZ, 0x4, !UP1 ;  /* 0x000000043f047887 */ /* 0x000fe4000c800000 */
[----:B------:R-:W-:Y:S02]  /*7a020*/  LDGSTS.E [R3+0x24004], desc[UR60][R112.64], P0 ;  /* 0x2400400070037fae */ /* 0x000fe4000812187c */
[----:B------:R-:W-:Y:S01]  /*7a030*/  USEL UR4, UR4, URZ, !UP0 ;  /* 0x0000003f04047287 */ /* 0x000fe2000c000000 */
        /* <DEDUP_REMOVED lines=23> */
[----:B------:R-:W-:-:S05]  /*7a1b0*/  IADD3 R11, P0, R11, R4, RZ ;  /* 0x000000040b0b7210 */ /* 0x000fca0007f1e0ff */
[----:B------:R-:W-:Y:S01]  /*7a1c0*/  IMAD.X R106, R106, 0x1, R0, P0 ;  /* 0x000000016a6a7824 */ /* 0x000fe200000e0600 */
[----:B------:R1:W-:Y:S02]  /*7a1d0*/  STL [R1+0x1e80], R11 ;  /* 0x001e800b01007387 */ /* 0x0003e40000100800 */
[----:B-1----:R-:W-:Y:S02]  /*7a1e0*/  MOV R110, R11 ;  /* 0x0000000b006e7202 */ /* 0x002fe40000000f00 */
[----:B------:R1:W-:Y:S01]  /*7a1f0*/  STL [R1+0x1e7c], R106 ;  /* 0x001e7c6a01007387 */ /* 0x0003e20000100800 */
[----:B------:R-:W-:-:S05]  /*7a200*/  IADD3 R104, P2, R104, R4, RZ ;  /* 0x0000000468687210 */ /* 0x000fca0007f5e0ff */
[----:B------:R-:W-:Y:S01]  /*7a210*/  IMAD.X R105, R105, 0x1, R0, P2 ;  /* 0x0000000169697824 */ /* 0x000fe200010e0600 */
[----:B------:R3:W-:Y:S01]  /*7a220*/  STL [R1+0x1e88], R104 ;  /* 0x001e886801007387 */ /* 0x0007e20000100800 */
[----:B------:R-:W-:-:S03]  /*7a230*/  IMAD.MOV.U32 R111, RZ, RZ, R106 ;  /* 0x000000ffff6f7224 */ /* 0x000fc600078e006a */
[----:B------:R-:W2:Y:S04]  /*7a240*/  LDL.LU R11, [R1+0x1ea8] ;  /* 0x001ea800010b7983 */ /* 0x000ea80000300800 */
[----:B------:R3:W-:Y:S04]  /*7a250*/  STL [R1+0x1e84], R105 ;  /* 0x001e846901007387 */ /* 0x0007e80000100800 */
[----:B-1----:R-:W2:Y:S01]  /*7a260*/  LDL.LU R106, [R1+0x1ea4] ;  /* 0x001ea400016a7983 */ /* 0x002ea20000300800 */
[----:B------:R-:W-:-:S03]  /*7a270*/  UISETP.GT.AND UP1, UPT, UR6, 0x4f, UPT ;  /* 0x0000004f0600788c */ /* 0x000fc6000bf24270 */
[----:B------:R-:W-:Y:S01]  /*7a280*/  LDGSTS.E [R3+0x24008], desc[UR60][R110.64], P1 ;  /* 0x240080006e037fae */ /* 0x000fe2000892187c */
[----:B------:R-:W-:-:S03]  /*7a290*/  USEL UR4, URZ, 0x4, !UP1 ;  /* 0x000000043f047887 */ /* 0x000fc6000c800000 */
[----:B------:R1:W-:Y:S01]  /*7a2a0*/  LDGSTS.E [R3+0x28008], desc[UR60][R104.64], P1 ;  /* 0x2800800068037fae */ /* 0x0003e2000892187c */
[----:B------:R-:W-:Y:S01]  /*7a2b0*/  USEL UR4, UR4, URZ, !UP0 ;  /* 0x0000003f04047287 */ /* 0x000fe2000c000000 */
[----:B----4-:R-:W-:-:S05]  /*7a2c0*/  IADD3 R9, P0, R9, R4, RZ ;  /* 0x0000000409097210 */ /* 0x010fca0007f1e0ff */
[----:B---3--:R-:W-:Y:S01]  /*7a2d0*/  IMAD.X R103, R103, 0x1, R0, P0 ;  /* 0x0000000167677824 */ /* 0x008fe200000e0600 */
[----:B------:R-:W-:Y:S04]  /*7a2e0*/  STL [R1+0x1e90], R9 ;  /* 0x001e900901007387 */ /* 0x000fe80000100800 */
[----:B------:R3:W-:Y:S01]  /*7a2f0*/  STL [R1+0x1e8c], R103 ;  /* 0x001e8c6701007387 */ /* 0x0007e20000100800 */
[----:B-1----:R-:W-:-:S03]  /*7a300*/  MOV R104, R9 ;  /* 0x0000000900687202 */ /* 0x002fc60000000f00 */
        /* <DEDUP_REMOVED lines=9> */
[----:B---3--:R-:W3:Y:S04]  /*7a3a0*/  LDL.LU R103, [R1+0x2244] ;  /* 0x0022440001677983 */ /* 0x008ee80000300800 */
[----:B------:R-:W3:Y:S01]  /*7a3b0*/  LDL.LU R9, [R1+0x2248] ;  /* 0x0022480001097983 */ /* 0x000ee20000300800 */
        /* <DEDUP_REMOVED lines=13> */
[----:B------:R-:W-:-:S04]  /*7a490*/  IADD3 R11, P1, R11, R4, RZ ;  /* 0x000000040b0b7210 */ /* 0x000fc80007f3e0ff */
[----:B------:R-:W-:Y:S01]  /*7a4a0*/  IADD3.X R106, R106, R0, RZ, P1, !PT ;  /* 0x000000006a6a7210 */ /* 0x000fe20000ffe4ff */
[----:B------:R-:W-:Y:S04]  /*7a4b0*/  STL [R1+0x1ea8], R11 ;  /* 0x001ea80b01007387 */ /* 0x000fe80000100800 */
[----:B------:R1:W-:Y:S02]  /*7a4c0*/  STL [R1+0x1ea4], R106 ;  /* 0x001ea46a01007387 */ /* 0x0003e40000100800 */
[----:B-1----:R-:W-:Y:S02]  /*7a4d0*/  IMAD.MOV.U32 R109, RZ, RZ, R106 ;  /* 0x000000ffff6d7224 */ /* 0x002fe400078e006a */
[----:B------:R-:W2:Y:S01]  /*7a4e0*/  LDL.LU R106, [R1+0x224c] ;  /* 0x00224c00016a7983 */ /* 0x000ea20000300800 */
[----:B------:R-:W-:-:S04]  /*7a4f0*/  UISETP.GT.AND UP1, UPT, UR6, 0x6c, UPT ;  /* 0x0000006c0600788c */ /* 0x000fc8000bf24270 */
[----:B------:R-:W-:Y:S01]  /*7a500*/  USEL UR4, URZ, 0x4, !UP1 ;  /* 0x000000043f047887 */ /* 0x000fe2000c800000 */
[----:B------:R-:W-:-:S03]  /*7a510*/  IMAD.MOV.U32 R108, RZ, RZ, R11 ;  /* 0x000000ffff6c7224 */ /* 0x000fc600078e000b */
[----:B------:R-:W-:Y:S02]  /*7a520*/  USEL UR4, UR4, URZ, !UP0 ;  /* 0x0000003f04047287 */ /* 0x000fe4000c000000 */
[----:B------:R-:W-:Y:S04]  /*7a530*/  LDGSTS.E [R3+0x2800c], desc[UR60][R108.64], P0 ;  /* 0x2800c0006c037fae */ /* 0x000fe8000812187c */
[----:B------:R-:W-:Y:S01]  /*7a540*/  ISETP.NE.U32.AND P1, PT, RZ, UR4, PT ;  /* 0x00000004ff007c0c */ /* 0x000fe2000bf25070 */
[----:B------:R-:W2:Y:S04]  /*7a550*/  LDL.LU R109, [R1+0x2254] ;  /* 0x00225400016d7983 */ /* 0x000ea80000300800 */
[----:B------:R-:W2:Y:S04]  /*7a560*/  LDL.LU R108, [R1+0x2258] ;  /* 0x00225800016c7983 */ /* 0x000ea80000300800 */
[----:B------:R-:W2:Y:S04]  /*7a570*/  LDL.LU R107, [R1+0x225c] ;  /* 0x00225c00016b7983 */ /* 0x000ea80000300800 */
[----:B------:R-:W2:Y:S01]  /*7a580*/  LDL.LU R11, [R1+0x2260] ;  /* 0x00226000010b7983 */ /* 0x000ea20000300800 */
        /* <DEDUP_REMOVED lines=11> */
[----:B---3--:R-:W-:-:S03]  /*7a640*/  IADD3 R9, P2, R9, R4, RZ ;  /* 0x0000000409097210 */ /* 0x008fc60007f5e0ff */
[----:B------:R3:W-:Y:S01]  /*7a650*/  STL [R1+0x2240], R104 ;  /* 0x0022406801007387 */ /* 0x0007e20000100800 */
[----:B------:R-:W-:-:S03]  /*7a660*/  IADD3.X R103, R103, R0, RZ, P2, !PT ;  /* 0x0000000067677210 */ /* 0x000fc600017fe4ff */
[----:B------:R1:W-:Y:S04]  /*7a670*/  LDGSTS.E [R3+0x30000], desc[UR60][R110.64], P1 ;  /* 0x300000006e037fae */ /* 0x0003e8000892187c */
[----:B------:R4:W-:Y:S04]  /*7a680*/  STL [R1+0x223c], R105 ;  /* 0x00223c6901007387 */ /* 0x0009e80000100800 */
[----:B------:R-:W-:Y:S01]  /*7a690*/  STL [R1+0x2248], R9 ;  /* 0x0022480901007387 */ /* 0x000fe20000100800 */
[----:B-1----:R-:W-:-:S03]  /*7a6a0*/  IMAD.MOV.U32 R110, RZ, RZ, R104 ;  /* 0x000000ffff6e7224 */ /* 0x002fc600078e0068 */
[----:B---3--:R-:W3:Y:S01]  /*7a6b0*/  LDL.LU R104, [R1+0x2268] ;  /* 0x0022680001687983 */ /* 0x008ee20000300800 */
[----:B------:R-:W-:-:S03]  /*7a6c0*/  IMAD.MOV.U32 R111, RZ, RZ, R105 ;  /* 0x000000ffff6f7224 */ /* 0x000fc600078e0069 */
[----:B------:R1:W-:Y:S04]  /*7a6d0*/  STL [R1+0x2244], R103 ;  /* 0x0022446701007387 */ /* 0x0003e80000100800 */
[----:B----4-:R-:W4:Y:S04]  /*7a6e0*/  LDL.LU R105, [R1+0x2264] ;  /* 0x0022640001697983 */ /* 0x010f280000300800 */
[----:B------:R1:W-:Y:S01]  /*7a6f0*/  LDGSTS.E [R3+0x34000], desc[UR60][R110.64], P1 ;  /* 0x340000006e037fae */ /* 0x0003e2000892187c */
[----:B--2---:R-:W-:Y:S02]  /*7a700*/  IADD3 R102, P0, R102, R4, RZ ;  /* 0x0000000466667210 */ /* 0x004fe40007f1e0ff */
[----:B-1----:R-:W-:Y:S01]  /*7a710*/  MOV R110, R9 ;  /* 0x00000009006e7202 */ /* 0x002fe20000000f00 */
[----:B------:R-:W-:-:S02]  /*7a720*/  IMAD.MOV.U32 R111, RZ, RZ, R103 ;  /* 0x000000ffff6f7224 */ /* 0x000fc400078e0067 */
[----:B------:R-:W2:Y:S04]  /*7a730*/  LDL.LU R103, [R1+0x2270] ;  /* 0x0022700001677983 */ /* 0x000ea80000300800 */
[----:B------:R-:W2:Y:S04]  /*7a740*/  LDL.LU R9, [R1+0x2278] ;  /* 0x0022780001097983 */ /* 0x000ea80000300800 */
[----:B------:R1:W-:Y:S04]  /*7a750*/  LDGSTS.E [R3+0x38000], desc[UR60][R110.64], P1 ;  /* 0x380000006e037fae */ /* 0x0003e8000892187c */
[----:B------:R-:W-:Y:S01]  /*7a760*/  STL [R1+0x2250], R102 ;  /* 0x0022506601007387 */ /* 0x000fe20000100800 */
[----:B-1----:R-:W-:Y:S01]  /*7a770*/  MOV R110, R102 ;  /* 0x00000066006e7202 */ /* 0x002fe20000000f00 */
[----:B------:R-:W-:-:S04]  /*7a780*/  IMAD.X R106, R106, 0x1, R0, P0 ;  /* 0x000000016a6a7824 */ /* 0x000fc800000e0600 */
[----:B------:R-:W-:Y:S01]  /*7a790*/  IMAD.MOV.U32 R111, RZ, RZ, R106 ;  /* 0x000000ffff6f7224 */ /* 0x000fe200078e006a */
[----:B------:R1:W-:Y:S01]  /*7a7a0*/  STL [R1+0x224c], R106 ;  /* 0x00224c6a01007387 */ /* 0x0003e20000100800 */
[----:B------:R-:W-:-:S03]  /*7a7b0*/  UISETP.GT.AND UP1, UPT, UR6, 0x6d, UPT ;  /* 0x0000006d0600788c */ /* 0x000fc6000bf24270 */
[----:B------:R-:W-:Y:S04]  /*7a7c0*/  LDGSTS.E [R3+0x3c000], desc[UR60][R110.64], P1 ;  /* 0x3c0000006e037fae */ /* 0x000fe8000892187c */
[----:B-1----:R-:W2:Y:S04]  /*7a7d0*/  LDL.LU R106, [R1+0x226c] ;  /* 0x00226c00016a7983 */ /* 0x002ea80000300800 */
[----:B------:R-:W2:Y:S01]  /*7a7e0*/  LDL.LU R102, [R1+0x2274] ;  /* 0x0022740001667983 */ /* 0x000ea20000300800 */
        /* <DEDUP_REMOVED lines=11> */
[----:B------:R-:W2:Y:S04]  /*7a8a0*/  LDL.LU R112, [R1+0x2280] ;  /* 0x0022800001707983 */ /* 0x000ea80000300800 */
[----:B------:R1:W-:Y:S04]  /*7a8b0*/  LDGSTS.E [R3+0x30004], desc[UR60][R108.64], P0 ;  /* 0x300040006c037fae */ /* 0x0003e8000812187c */
[----:B------:R-:W2:Y:S04]  /*7a8c0*/  LDL.LU R110, [R1+0x2288] ;  /* 0x00228800016e7983 */ /* 0x000ea80000300800 */
[----:B------:R-:W2:Y:S01]  /*7a8d0*/  LDL.LU R113, [R1+0x227c] ;  /* 0x00227c0001717983 */ /* 0x000ea20000300800 */
[----:B-1----:R-:W-:-:S03]  /*7a8e0*/  IMAD.MOV.U32 R108, RZ, RZ, R11 ;  /* 0x000000ffff6c7224 */ /* 0x002fc600078e000b */
[----:B------:R-:W2:Y:S01]  /*7a8f0*/  LDL.LU R111, [R1+0x2284] ;  /* 0x00228400016f7983 */ /* 0x000ea20000300800 */
[----:B------:R-:W-:-:S03]  /*7a900*/  IMAD.MOV.U32 R109, RZ, RZ, R107 ;  /* 0x000000ffff6d7224 */ /* 0x000fc600078e006b */
[----:B------:R-:W2:Y:S04]  /*7a910*/  LDL.LU R11, [R1+0x2290] ;  /* 0x00229000010b7983 */ /* 0x000ea80000300800 */
[----:B------:R1:W-:Y:S01]  /*7a920*/  LDGSTS.E [R3+0x34004], desc[UR60][R108.64], P0 ;  /* 0x340040006c037fae */ /* 0x0003e2000812187c */
[----:B---3--:R-:W-:-:S04]  /*7a930*/  IADD3 R104, P1, R104, R4, RZ ;  /* 0x0000000468687210 */ /* 0x008fc80007f3e0ff */
[----:B----4-:R-:W-:Y:S01]  /*7a940*/  IADD3.X R105, R105, R0, RZ, P1, !PT ;  /* 0x0000000069697210 */ /* 0x010fe20000ffe4ff */
[----:B------:R3:W-:Y:S01]  /*7a950*/  STL [R1+0x2268], R104 ;  /* 0x0022686801007387 */ /* 0x0007e20000100800 */
[----:B-1----:R-:W-:-:S03]  /*7a960*/  IMAD.MOV.U32 R108, RZ, RZ, R104 ;  /* 0x000000ffff6c7224 */ /* 0x002fc600078e0068 */
[----:B------:R1:W-:Y:S01]  /*7a970*/  STL [R1+0x2264], R105 ;  /* 0x0022646901007387 */ /* 0x0003e20000100800 */
[----:B------:R-:W-:-:S03]  /*7a980*/  IMAD.MOV.U32 R109, RZ, RZ, R105 ;  /* 0x000000ffff6d7224 */ /* 0x000fc600078e0069 */
[----:B---3--:R-:W3:Y:S04]  /*7a990*/  LDL.LU R104, [R1+0x228c] ;  /* 0x00228c0001687983 */ /* 0x008ee80000300800 */
[----:B------:R4:W-:Y:S01]  /*7a9a0*/  LDGSTS.E [R3+0x38004], desc[UR60][R108.64], P0 ;  /* 0x380040006c037fae */ /* 0x0009e2000812187c */
[----:B--2---:R-:W-:-:S03]  /*7a9b0*/  IADD3 R103, P2, R103, R4, RZ ;  /* 0x0000000467677210 */ /* 0x004fc60007f5e0ff */
[----:B-1----:R-:W2:Y:S01]  /*7a9c0*/  LDL.LU R105, [R1+0x2298] ;  /* 0x0022980001697983 */ /* 0x002ea20000300800 */
[----:B------:R-:W-:-:S03]  /*7a9d0*/  IADD3 R9, P3, R9, R4, RZ ;  /* 0x0000000409097210 */ /* 0x000fc60007f7e0ff */
[----:B------:R-:W2:Y:S01]  /*7a9e0*/  LDL.LU R107, [R1+0x22a0] ;  /* 0x0022a000016b7983 */ /* 0x000ea20000300800 */
[----:B----4-:R-:W-:-:S03]  /*7a9f0*/  IMAD.MOV.U32 R108, RZ, RZ, R103 ;  /* 0x000000ffff6c7224 */ /* 0x010fc600078e0067 */
[----:B------:R1:W-:Y:S01]  /*7aa00*/  STL [R1+0x2270], R103 ;  /* 0x0022706701007387 */ /* 0x0003e20000100800 */
[----:B------:R-:W-:Y:S01]  /*7aa10*/  IADD3.X R106, R106, R0, RZ, P2, !PT ;  /* 0x000000006a6a7210 */ /* 0x000fe200017fe4ff */
[----:B------:R-:W-:-:S03]  /*7aa20*/  IMAD.X R102, R102, 0x1, R0, P3 ;  /* 0x0000000166667824 */ /* 0x000fc600018e0600 */
[----:B------:R-:W-:Y:S01]  /*7aa30*/  MOV R109, R106 ;  /* 0x0000006a006d7202 */ /* 0x000fe20000000f00 */
        /* <DEDUP_REMOVED lines=8> */
[----:B----4-:R-:W4:Y:S01]  /*7aac0*/  LDL.LU R106, [R1+0x22a4] ;  /* 0x0022a400016a7983 */ /* 0x010f220000300800 */
[----:B------:R-:W-:-:S04]  /*7aad0*/  USEL UR4, URZ, 0x4, !UP1 ;  /* 0x000000043f047887 */ /* 0x000fc8000c800000 */
[----:B------:R-:W-:-:S06]  /*7aae0*/  USEL UR4, UR4, URZ, !UP0 ;  /* 0x0000003f04047287 */ /* 0x000fcc000c000000 */
[----:B------:R-:W-:Y:S01]  /*7aaf0*/  ISETP.NE.U32.AND P1, PT, RZ, UR4, PT ;  /* 0x00000004ff007c0c */ /* 0x000fe2000bf25070 */
[----:B------:R-:W-:Y:S01]  /*7ab00*/  IMAD.MOV.U32 R102, RZ, RZ, R9 ;  /* 0x000000ffff667224 */ /* 0x000fe200078e0009 */
[----:B------:R-:W-:-:S11]  /*7ab10*/  IADD3 R112, P0, R112, R4, RZ ;  /* 0x0000000470707210 */ /* 0x000fd60007f1e0ff */
[----:B------:R-:W-:Y:S01]  /*7ab20*/  LDGSTS.E [R3+0x30008], desc[UR60][R102.64], P1 ;  /* 0x3000800066037fae */ /* 0x000fe2000892187c */
[----:B------:R-:W-:-:S03]  /*7ab30*/  IADD3 R110, P2, R110, R4, RZ ;  /* 0x000000046e6e7210 */ /* 0x000fc60007f5e0ff */
[----:B------:R-:W4:Y:S04]  /*7ab40*/  LDL.LU R102, [R1+0x22a8] ;  /* 0x0022a80001667983 */ /* 0x000f280000300800 */
[----:B------:R-:W4:Y:S04]  /*7ab50*/  LDL.LU R103, [R1+0x22ac] ;  /* 0x0022ac0001677983 */ /* 0x000f280000300800 */
[----:B------:R-:W4:Y:S01]  /*7ab60*/  LDL.LU R9, [R1+0x22b0] ;  /* 0x0022b00001097983 */ /* 0x000f220000300800 */
        /* <DEDUP_REMOVED lines=9> */
[----:B---3--:R-:W-:-:S03]  /*7ac00*/  IMAD.X R104, R104, 0x1, R0, P0 ;  /* 0x0000000168687824 */ /* 0x008fc600000e0600 */
[----:B------:R-:W-:Y:S01]  /*7ac10*/  STL [R1+0x2290], R11 ;  /* 0x0022900b01007387 */ /* 0x000fe20000100800 */
[----:B-1----:R-:W-:Y:S01]  /*7ac20*/  MOV R110, R11 ;  /* 0x0000000b006e7202 */ /* 0x002fe20000000f00 */
[----:B------:R-:W-:Y:S02]  /*7ac30*/  IMAD.MOV.U32 R111, RZ, RZ, R104 ;  /* 0x000000ffff6f7224 */ /* 0x000fe400078e0068 */
[----:B------:R1:W-:Y:S04]  /*7ac40*/  STL [R1+0x228c], R104 ;  /* 0x00228c6801007387 */ /* 0x0003e80000100800 */
[----:B------:R-:W-:Y:S01]  /*7ac50*/  LDGSTS.E [R3+0x3c008], desc[UR60][R110.64], P1 ;  /* 0x3c0080006e037fae */ /* 0x000fe2000892187c */
[-C--:B--2---:R-:W-:Y:S02]  /*7ac60*/  IADD3 R105, P1, R105, R4.reuse, RZ ;  /* 0x0000000469697210 */ /* 0x084fe40007f3e0ff */
[----:B------:R-:W-:Y:S01]  /*7ac70*/  IADD3 R107, P2, R107, R4, RZ ;  /* 0x000000046b6b7210 */ /* 0x000fe20007f5e0ff */
[----:B------:R-:W2:Y:S04]  /*7ac80*/  LDL.LU R111, [R1+0x16b4] ;  /* 0x0016b400016f7983 */ /* 0x000ea80000300800 */
[----:B------:R-:W3:Y:S04]  /*7ac90*/  LDL.LU R110, [R1+0x16b8] ;  /* 0x0016b800016e7983 */ /* 0x000ee80000300800 */
[----:B-1----:R-:W2:Y:S04]  /*7aca0*/  LDL.LU R104, [R1+0x16c0] ;  /* 0x0016c00001687983 */ /* 0x002ea80000300800 */
[----:B------:R-:W2:Y:S04]  /*7acb0*/  LDL.LU R11, [R1+0x16c8] ;  /* 0x0016c800010b7983 */ /* 0x000ea80000300800 */
        /* <DEDUP_REMOVED lines=15> */
[----:B------:R-:W-:-:S06]  /*7adb0*/  IMAD.X R106, R106, 0x1, R0, P1 ;  /* 0x000000016a6a7824 */ /* 0x000fcc00008e0600 */
        /* <DEDUP_REMOVED lines=9> */
[----:B----4-:R-:W-:Y:S01]  /*7ae50*/  IMAD.MOV.U32 R106, RZ, RZ, R102 ;  /* 0x000000ffff6a7224 */ /* 0x010fe200078e0066 */
[----:B------:R1:W-:Y:S04]  /*7ae60*/  STL [R1+0x22ac], R103 ;  /* 0x0022ac6701007387 */ /* 0x0003e80000100800 */
[----:B------:R-:W4:Y:S01]  /*7ae70*/  LDL.LU R102, [R1+0x16d0] ;  /* 0x0016d00001667983 */ /* 0x000f220000300800 */
[----:B------:R-:W-:-:S03]  /*7ae80*/  UISETP.GT.AND UP1, UPT, UR6, 0x10, UPT ;  /* 0x000000100600788c */ /* 0x000fc6000bf24270 */
[----:B------:R-:W-:Y:S04]  /*7ae90*/  LDGSTS.E [R3+0x3400c], desc[UR60][R112.64], P0 ;  /* 0x3400c00070037fae */ /* 0x000fe8000812187c */
[----:B------:R1:W-:Y:S01]  /*7aea0*/  LDGSTS.E [R3+0x3800c], desc[UR60][R106.64], P0 ;  /* 0x3800c0006a037fae */ /* 0x0003e2000812187c */
[----:B------:R-:W-:Y:S01]  /*7aeb0*/  USEL UR4, URZ, 0x4, !UP1 ;  /* 0x000000043f047887 */ /* 0x000fe2000c800000 */
[----:B-1----:R-:W-:Y:S02]  /*7aec0*/  IMAD.MOV.U32 R107, RZ, RZ, R103 ;  /* 0x000000ffff6b7224 */ /* 0x002fe400078e0067 */
[----:B------:R-:W4:Y:S01]  /*7aed0*/  LDL.LU R103, [R1+0x16cc] ;  /* 0x0016cc0001677983 */ /* 0x000f220000300800 */
[----:B------:R-:W-:Y:S01]  /*7aee0*/  MOV R106, R9 ;  /* 0x00000009006a7202 */ /* 0x000fe20000000f00 */
[----:B------:R-:W-:-:S02]  /*7aef0*/  USEL UR4, UR4, URZ, !UP0 ;  /* 0x0000003f04047287 */ /* 0x000fc4000c000000 */
[----:B------:R-:W4:Y:S04]  /*7af00*/  LDL.LU R109, [R1+0x16d4] ;  /* 0x0016d400016d7983 */ /* 0x000f280000300800 */
[----:B------:R1:W-:Y:S01]  /*7af10*/  LDGSTS.E [R3+0x3c00c], desc[UR60][R106.64], P0 ;  /* 0x3c00c0006a037fae */ /* 0x0003e2000812187c */
[----:B------:R-:W-:Y:S02]  /*7af20*/  ISETP.NE.U32.AND P0, PT, RZ, UR4, PT ;  /* 0x00000004ff007c0c */ /* 0x000fe4000bf05070 */
[----:B---3--:R-:W-:Y:S01]  /*7af30*/  IADD3 R110, P1, R110, R4, RZ ;  /* 0x000000046e6e7210 */ /* 0x008fe20007f3e0ff */
[----:B------:R-:W3:Y:S04]  /*7af40*/  LDL.LU R106, [R1+0x16d8] ;  /* 0x0016d800016a7983 */ /* 0x000ee80000300800 */
[----:B------:R-:W3:Y:S04]  /*7af50*/  LDL.LU R107, [R1+0x16dc] ;  /* 0x0016dc00016b7983 */ /* 0x000ee80000300800 */
[----:B------:R-:W3:Y:S01]  /*7af60*/  LDL.LU R9, [R1+0x16e0] ;  /* 0x0016e00001097983 */ /* 0x000ee20000300800 */
[----:B--2---:R-:W-:Y:S01]  /*7af70*/  IMAD.X R111, R111, 0x1, R0, P1 ;  /* 0x000000016f6f7824 */ /* 0x004fe200008e0600 */
[----:B-1----:R-:W-:-:S02]  /*7af80*/  LOP3.LUT R3, R6, 0x40, RZ, 0x3c, !PT ;  /* 0x0000004006037812 */ /* 0x002fc400078e3cff */
[-C--:B------:R-:W-:Y:S02]  /*7af90*/  IADD3 R104, P1, R104, R4.reuse, RZ ;  /* 0x0000000468687210 */ /* 0x080fe40007f3e0ff */
[----:B------:R-:W-:Y:S01]  /*7afa0*/  IADD3 R3, R3, UR5, RZ ;  /* 0x0000000503037c10 */ /* 0x000fe2000fffe0ff */
[----:B------:R1:W-:Y:S01]  /*7afb0*/  STL [R1+0x16b8], R110 ;  /* 0x0016b86e01007387 */ /* 0x0003e20000100800 */
[----:B------:R-:W-:-:S03]  /*7afc0*/  IADD3 R11, P2, R11, R4, RZ ;  /* 0x000000040b0b7210 */ /* 0x000fc60007f5e0ff */
[----:B------:R2:W-:Y:S04]  /*7afd0*/  STL [R1+0x16b4], R111 ;  /* 0x0016b46f01007387 */ /* 0x0005e80000100800 */
[----:B------:R1:W-:Y:S04]  /*7afe0*/  LDGSTS.E [R3], desc[UR60][R110.64], P0 ;  /* 0x000000006e037fae */ /* 0x0003e8000812187c */
[----:B------:R2:W-:Y:S01]  /*7aff0*/  STL [R1+0x16c0], R104 ;  /* 0x0016c06801007387 */ /* 0x0005e20000100800 */
[----:B-1----:R-:W-:Y:S01]  /*7b000*/  MOV R110, R104 ;  /* 0x00000068006e7202 */ /* 0x002fe20000000f00 */
[----:B------:R-:W-:-:S04]  /*7b010*/  IMAD.X R108, R108, 0x1, R0, P1 ;  /* 0x000000016c6c7824 */ /* 0x000fc800008e0600 */
[----:B--2---:R-:W-:Y:S01]  /*7b020*/  IMAD.MOV.U32 R111, RZ, RZ, R108 ;  /* 0x000000ffff6f7224 */ /* 0x004fe200078e006c */
[----:B------:R-:W-:Y:S01]  /*7b030*/  STL [R1+0x16bc], R108 ;  /* 0x0016bc6c01007387 */ /* 0x000fe20000100800 */
[----:B------:R-:W-:-:S03]  /*7b040*/  IMAD.X R105, R105, 0x1, R0, P2 ;  /* 0x0000000169697824 */ /* 0x000fc600010e0600 */
[----:B------:R-:W-:Y:S04]  /*7b050*/  STL [R1+0x16c8], R11 ;  /* 0x0016c80b01007387 */ /* 0x000fe80000100800 */
[----:B------:R-:W2:Y:S04]  /*7b060*/  LDL.LU R104, [R1+0x16e8] ;  /* 0x0016e80001687983 */ /* 0x000ea80000300800 */
[----:B------:R1:W-:Y:S04]  /*7b070*/  LDGSTS.E [R3+0x4000], desc[UR60][R110.64], P0 ;  /* 0x040000006e037fae */ /* 0x0003e8000812187c */
[----:B------:R1:W-:Y:S02]  /*7b080*/  STL [R1+0x16c4], R105 ;  /* 0x0016c46901007387 */ /* 0x0003e40000100800 */
[----:B-1----:R-:W-:-:S02]  /*7b090*/  MOV R111, R105 ;  /* 0x00000069006f7202 */ /* 0x002fc40000000f00 */
[----:B------:R-:W2:Y:S01]  /*7b0a0*/  LDL.LU R105, [R1+0x16e4] ;  /* 0x0016e40001697983 */ /* 0x000ea20000300800 */
[----:B------:R-:W-:-:S03]  /*7b0b0*/  IMAD.MOV.U32 R110, RZ, RZ, R11 ;  /* 0x000000ffff6e7224 */ /* 0x000fc600078e000b */
[----:B------:R-:W2:Y:S01]  /*7b0c0*/  LDL.LU R108, [R1+0x16f0] ;  /* 0x0016f000016c7983 */ /* 0x000ea20000300800 */
[----:B------:R-:W-:-:S03]  /*7b0d0*/  UISETP.GT.AND UP1, UPT, UR6, 0x11, UPT ;  /* 0x000000110600788c */ /* 0x000fc6000bf24270 */
[----:B------:R-:W2:Y:S04]  /*7b0e0*/  LDL.LU R11, [R1+0x16f8] ;  /* 0x0016f800010b7983 */ /* 0x000ea80000300800 */
[----:B------:R-:W-:Y:S01]  /*7b0f0*/  LDGSTS.E [R3+0x8000], desc[UR60][R110.64], P0 ;  /* 0x080000006e037fae */ /* 0x000fe2000812187c */
[----:B----4-:R-:W-:-:S05]  /*7b100*/  IADD3 R102, P1, R102, R4, RZ ;  /* 0x0000000466667210 */ /* 0x010fca0007f3e0ff */
[----:B------:R-:W-:Y:S01]  /*7b110*/  STL [R1+0x16d0], R102 ;  /* 0x0016d06601007387 */ /* 0x000fe20000100800 */
[----:B------:R-:W-:Y:S01]  /*7b120*/  USEL UR4, URZ, 0x4, !UP1 ;  /* 0x000000043f047887 */ /* 0x000fe2000c800000 */
[----:B------:R-:W-:-:S05]  /*7b130*/  IMAD.X R103, R103, 0x1, R0, P1 ;  /* 0x0000000167677824 */ /* 0x000fca00008e0600 */
[----:B------:R1:W-:Y:S04]  /*7b140*/  STL [R1+0x16cc], R103 ;  /* 0x0016cc6701007387 */ /* 0x0003e80000100800 */
[----:B------:R-:W4:Y:S01]  /*7b150*/  LDL.LU R110, [R1+0x16ec] ;  /* 0x0016ec00016e7983 */ /* 0x000f220000300800 */
[----:B------:R-:W-:-:S03]  /*7b160*/  USEL UR4, UR4, URZ, !UP0 ;  /* 0x0000003f04047287 */ /* 0x000fc6000c000000 */
[----:B------:R-:W4:Y:S04]  /*7b170*/  LDL.LU R111, [R1+0x16f4] ;  /* 0x0016f400016f7983 */ /* 0x000f280000300800 */
[----:B------:R-:W-:Y:S01]  /*7b180*/  LDGSTS.E [R3+0xc000], desc[UR60][R102.64], P0 ;  /* 0x0c00000066037fae */ /* 0x000fe2000812187c */
[----:B---3--:R-:W-:-:S05]  /*7b190*/  IADD3 R106, P1, R106, R4, RZ ;  /* 0x000000046a6a7210 */ /* 0x008fca0007f3e0ff */
[----:B------:R-:W-:Y:S01]  /*7b1a0*/  IMAD.X R109, R109, 0x1, R0, P1 ;  /* 0x000000016d6d7824 */ /* 0x000fe200008e0600 */
[----:B------:R-:W-:Y:S01]  /*7b1b0*/  IADD3 R9, P2, R9, R4, RZ ;  /* 0x0000000409097210 */ /* 0x000fe20007f5e0ff */
[----:B-1----:R-:W3:Y:S03]  /*7b1c0*/  LDL.LU R103, [R1+0x1700] ;  /* 0x0017000001677983 */ /* 0x002ee60000300800 */
[----:B------:R-:W-:Y:S01]  /*7b1d0*/  IADD3.X R107, R107, R0, RZ, P2, !PT ;  /* 0x000000006b6b7210 */ /* 0x000fe200017fe4ff */
[----:B------:R-:W3:Y:S01]  /*7b1e0*/  LDL.LU R102, [R1+0x1708] ;  /* 0x0017080001667983 */ /* 0x000ee20000300800 */
[----:B------:R-:W-:Y:S01]  /*7b1f0*/  ISETP.NE.U32.AND P0, PT, RZ, UR4, PT ;  /* 0x00000004ff007c0c */ /* 0x000fe2000bf05070 */
[----:B------:R-:W-:Y:S02]  /*7b200*/  IMAD.MOV.U32 R113, RZ, RZ, R109 ;  /* 0x000000ffff717224 */ /* 0x000fe400078e006d */
[----:B------:R-:W-:Y:S01]  /*7b210*/  STL [R1+0x16d8], R106 ;  /* 0x0016d86a01007387 */ /* 0x000fe20000100800 */
[----:B------:R-:W-:-:S03]  /*7b220*/  IMAD.MOV.U32 R112, RZ, RZ, R106 ;  /* 0x000000ffff707224 */ /* 0x000fc600078e006a */
[----:B------:R1:W-:Y:S04]  /*7b230*/  STL [R1+0x16d4], R109 ;  /* 0x0016d46d01007387 */ /* 0x0003e80000100800 */
[----:B------:R1:W-:Y:S04]  /*7b240*/  STL [R1+0x16e0], R9 ;  /* 0x0016e00901007387 */ /* 0x0003e80000100800 */
[----:B------:R1:W-:Y:S04]  /*7b250*/  LDGSTS.E [R3+0x4], desc[UR60][R112.64], P0 ;  /* 0x0000400070037fae */ /* 0x0003e8000812187c */
[----:B-1----:R-:W3:Y:S04]  /*7b260*/  LDL.LU R109, [R1+0x16fc] ;  /* 0x0016fc00016d7983 */ /* 0x002ee80000300800 */
[----:B------:R-:W-:Y:S04]  /*7b270*/  STL [R1+0x16dc], R107 ;  /* 0x0016dc6b01007387 */ /* 0x000fe80000100800 */
[----:B------:R-:W3:Y:S01]  /*7b280*/  LDL.LU R106, [R1+0x1704] ;  /* 0x00170400016a7983 */ /* 0x000ee20000300800 */
[----:B------:R-:W-:Y:S01]  /*7b290*/  MOV R112, R9 ;  /* 0x0000000900707202 */ /* 0x000fe20000000f00 */
[----:B------:R-:W-:-:S02]  /*7b2a0*/  IMAD.MOV.U32 R113, RZ, RZ, R107 ;  /* 0x000000ffff717224 */ /* 0x000fc400078e006b */
[----:B------:R-:W3:Y:S04]  /*7b2b0*/  LDL.LU R9, [R1+0x1710] ;  /* 0x0017100001097983 */ /* 0x000ee80000300800 */
[----:B------:R1:W-:Y:S01]  /*7b2c0*/  LDGSTS.E [R3+0x4004], desc[UR60][R112.64], P0 ;  /* 0x0400400070037fae */ /* 0x0003e2000812187c */
[----:B--2---:R-:W-:-:S05]  /*7b2d0*/  IADD3 R104, P1, R104, R4, RZ ;  /* 0x0000000468687210 */ /* 0x004fca0007f3e0ff */
[----:B------:R-:W-:Y:S01]  /*7b2e0*/  STL [R1+0x16e8], R104 ;  /* 0x0016e86801007387 */ /* 0x000fe20000100800 */
[----:B------:R-:W-:-:S04]  /*7b2f0*/  IMAD.X R105, R105, 0x1, R0, P1 ;  /* 0x0000000169697824 */ /* 0x000fc800008e0600 */
[----:B-1----:R-:W-:Y:S01]  /*7b300*/  IMAD.MOV.U32 R113, RZ, RZ, R105 ;  /* 0x000000ffff717224 */ /* 0x002fe200078e0069 */
[----:B------:R1:W-:Y:S04]  /*7b310*/  STL [R1+0x16e4], R105 ;  /* 0x0016e46901007387 */ /* 0x0003e80000100800 */
[----:B-1----:R-:W2:Y:S01]  /*7b320*/  LDL.LU R105, [R1+0x170c] ;  /* 0x00170c0001697983 */ /* 0x002ea20000300800 */
[----:B------:R-:W-:Y:S01]  /*7b330*/  UISETP.GT.AND UP1, UPT, UR6, 0x12, UPT ;  /* 0x000000120600788c */ /* 0x000fe2000bf24270 */
[----:B------:R-:W-:Y:S02]  /*7b340*/  IADD3 R108, P2, R108, R4, RZ ;  /* 0x000000046c6c7210 */ /* 0x000fe40007f5e0ff */
[----:B------:R-:W-:Y:S01]  /*7b350*/  MOV R112, R104 ;  /* 0x0000006800707202 */ /* 0x000fe20000000f00 */
[----:B------:R-:W-:Y:S01]  /*7b360*/  USEL UR4, URZ, 0x4, !UP1 ;  /* 0x000000043f047887 */ /* 0x000fe2000c800000 */
[----:B------:R-:W-:Y:S01]  /*7b370*/  IADD3 R11, P3, R11, R4, RZ ;  /* 0x000000040b0b7210 */ /* 0x000fe20007f7e0ff */
[----:B------:R-:W2:Y:S02]  /*7b380*/  LDL.LU R107, [R1+0x1718] ;  /* 0x00171800016b7983 */ /* 0x000ea40000300800 */
[----:B------:R-:W-:-:S02]  /*7b390*/  USEL UR4, UR4, URZ, !UP0 ;  /* 0x0000003f04047287 */ /* 0x000fc4000c000000 */
[----:B------:R1:W-:Y:S04]  /*7b3a0*/  LDGSTS.E [R3+0x8004], desc[UR60][R112.64], P0 ;  /* 0x0800400070037fae */ /* 0x0003e8000812187c */
[----:B------:R-:W2:Y:S01]  /*7b3b0*/  LDL.LU R104, [R1+0x1720] ;  /* 0x0017200001687983 */ /* 0x000ea20000300800 */
[----:B------:R-:W-:-:S03]  /*7b3c0*/  ISETP.NE.U32.AND P1, PT, RZ, UR4, PT ;  /* 0x00000004ff007c0c */ /* 0x000fc6000bf25070 */
[----:B------:R3:W-:Y:S01]  /*7b3d0*/  STL [R1+0x16f0], R108 ;  /* 0x0016f06c01007387 */ /* 0x0007e20000100800 */
[----:B-1----:R-:W-:Y:S02]  /*7b3e0*/  IMAD.MOV.U32 R112, RZ, RZ, R108 ;  /* 0x000000ffff707224 */ /* 0x002fe400078e006c */
[----:B----4-:R-:W-:-:S04]  /*7b3f0*/  IMAD.X R110, R110, 0x1, R0, P2 ;  /* 0x000000016e6e7824 */ /* 0x010fc800010e0600 */
[----:B------:R-:W-:Y:S01]  /*7b400*/  IMAD.MOV.U32 R113, RZ, RZ, R110 ;  /* 0x000000ffff717224 */ /* 0x000fe200078e006e */
[----:B------:R-:W-:Y:S01]  /*7b410*/  IADD3.X R111, R111, R0, RZ, P3, !PT ;  /* 0x000000006f6f7210 */ /* 0x000fe20001ffe4ff */
[----:B------:R1:W-:Y:S04]  /*7b420*/  STL [R1+0x16ec], R110 ;  /* 0x0016ec6e01007387 */ /* 0x0003e80000100800 */
[----:B------:R4:W-:Y:S04]  /*7b430*/  LDGSTS.E [R3+0xc004], desc[UR60][R112.64], P0 ;  /* 0x0c00400070037fae */ /* 0x0009e8000812187c */
[----:B------:R1:W-:Y:S04]  /*7b440*/  STL [R1+0x16f8], R11 ;  /* 0x0016f80b01007387 */ /* 0x0003e80000100800 */
[----:B------:R-:W-:Y:S01]  /*7b450*/  STL [R1+0x16f4], R111 ;  /* 0x0016f46f01007387 */ /* 0x000fe20000100800 */
[----:B---3--:R-:W-:-:S03]  /*7b460*/  IADD3 R103, P0, R103, R4, RZ ;  /* 0x0000000467677210 */ /* 0x008fc60007f1e0ff */
[----:B------:R-:W3:Y:S01]  /*7b470*/  LDL.LU R108, [R1+0x1714] ;  /* 0x00171400016c7983 */ /* 0x000ee20000300800 */
[----:B------:R-:W-:Y:S01]  /*7b480*/  IADD3 R102, P2, R102, R4, RZ ;  /* 0x0000000466667210 */ /* 0x000fe20007f5e0ff */
[----:B----4-:R-:W-:Y:S01]  /*7b490*/  IMAD.MOV.U32 R113, RZ, RZ, R111 ;  /* 0x000000ffff717224 */ /* 0x010fe200078e006f */
[----:B------:R-:W-:Y:S01]  /*7b4a0*/  MOV R112, R11 ;  /* 0x0000000b00707202 */ /* 0x000fe20000000f00 */
[----:B-1----:R-:W4:Y:S04]  /*7b4b0*/  LDL.LU R110, [R1+0x171c] ;  /* 0x00171c00016e7983 */ /* 0x002f280000300800 */
[----:B------:R-:W4:Y:S04]  /*7b4c0*/  LDL.LU R11, [R1+0x1728] ;  /* 0x00172800010b7983 */ /* 0x000f280000300800 */
        /* <DEDUP_REMOVED lines=8> */
[----:B------:R-:W4:Y:S01]  /*7b550*/  LDL.LU R103, [R1+0x1724] ;  /* 0x0017240001677983 */ /* 0x000f220000300800 */
[----:B------:R-:W-:Y:S01]  /*7b560*/  IMAD.MOV.U32 R113, RZ, RZ, R109 ;  /* 0x000000ffff717224 */ /* 0x000fe200078e006d */
[----:B------:R-:W-:-:S04]  /*7b570*/  IADD3 R9, P0, R9, R4, RZ ;  /* 0x0000000409097210 */ /* 0x000fc80007f1e0ff */
[----:B------:R1:W-:Y:S02]  /*7b580*/  LDGSTS.E [R3+0x4008], desc[UR60][R112.64], P1 ;  /* 0x0400800070037fae */ /* 0x0003e4000892187c */
[----:B-1----:R-:W-:Y:S01]  /*7b590*/  IMAD.MOV.U32 R113, RZ, RZ, R106 ;  /* 0x000000ffff717224 */ /* 0x002fe200078e006a */
[----:B------:R-:W-:Y:S01]  /*7b5a0*/  MOV R112, R102 ;  /* 0x0000006600707202 */ /* 0x000fe20000000f00 */
[----:B------:R-:W4:Y:S04]  /*7b5b0*/  LDL.LU R106, [R1+0x1730] ;  /* 0x00173000016a7983 */ /* 0x000f280000300800 */
[----:B------:R-:W4:Y:S04]  /*7b5c0*/  LDL.LU R102, [R1+0x1ab8] ;  /* 0x001ab80001667983 */ /* 0x000f280000300800 */
[----:B------:R-:W-:Y:S01]  /*7b5d0*/  STL [R1+0x1710], R9 ;  /* 0x0017100901007387 */ /* 0x000fe20000100800 */
[----:B------:R-:W-:-:S03]  /*7b5e0*/  UISETP.GT.AND UP1, UPT, UR6, 0x13, UPT ;  /* 0x000000130600788c */ /* 0x000fc6000bf24270 */
[----:B------:R1:W-:Y:S01]  /*7b5f0*/  LDGSTS.E [R3+0x8008], desc[UR60][R112.64], P1 ;  /* 0x0800800070037fae */ /* 0x0003e2000892187c */
[----:B--2---:R-:W-:-:S05]  /*7b600*/  IMAD.X R105, R105, 0x1, R0, P0 ;  /* 0x0000000169697824 */ /* 0x004fca00000e0600 */
[----:B------:R2:W-:Y:S04]  /*7b610*/  STL [R1+0x170c], R105 ;  /* 0x00170c6901007387 */ /* 0x0005e80000100800 */
[----:B------:R-:W4:Y:S04]  /*7b620*/  LDL.LU R111, [R1+0x172c] ;  /* 0x00172c00016f7983 */ /* 0x000f280000300800 */
[----:B------:R-:W4:Y:S01]  /*7b630*/  LDL.LU R109, [R1+0x1ab4] ;  /* 0x001ab400016d7983 */ /* 0x000f220000300800 */
[----:B------:R-:W-:Y:S01]  /*7b640*/  USEL UR4, URZ, 0x4, !UP1 ;  /* 0x000000043f047887 */ /* 0x000fe2000c800000 */
[----:B-1----:R-:W-:Y:S01]  /*7b650*/  MOV R112, R9 ;  /* 0x0000000900707202 */ /* 0x002fe20000000f00 */
[----:B------:R-:W-:-:S02]  /*7b660*/  IMAD.MOV.U32 R113, RZ, RZ, R105 ;  /* 0x000000ffff717224 */ /* 0x000fc400078e0069 */
[----:B------:R-:W-:Y:S01]  /*7b670*/  USEL UR4, UR4, URZ, !UP0 ;  /* 0x0000003f04047287 */ /* 0x000fe2000c000000 */
[-C--:B------:R-:W-:Y:S01]  /*7b680*/  IADD3 R104, P2, R104, R4.reuse, RZ ;  /* 0x0000000468687210 */ /* 0x080fe20007f5e0ff */
[----:B--2---:R-:W2:Y:S04]  /*7b690*/  LDL.LU R105, [R1+0x1ac0] ;  /* 0x001ac00001697983 */ /* 0x004ea80000300800 */
[----:B------:R1:W-:Y:S01]  /*7b6a0*/  LDGSTS.E [R3+0xc008], desc[UR60][R112.64], P1 ;  /* 0x0c00800070037fae */ /* 0x0003e2000892187c */
[----:B------:R-:W-:Y:S02]  /*7b6b0*/  IADD3 R107, P1, R107, R4, RZ ;  /* 0x000000046b6b7210 */ /* 0x000fe40007f3e0ff */
[----:B------:R-:W-:Y:S01]  /*7b6c0*/  ISETP.NE.U32.AND P0, PT, RZ, UR4, PT ;  /* 0x00000004ff007c0c */ /* 0x000fe2000bf05070 */
[----:B------:R-:W2:Y:S04]  /*7b6d0*/  LDL.LU R9, [R1+0x1ac8] ;  /* 0x001ac80001097983 */ /* 0x000ea80000300800 */
[----:B------:R-:W-:Y:S01]  /*7b6e0*/  STL [R1+0x1718], R107 ;  /* 0x0017186b01007387 */ /* 0x000fe20000100800 */
[----:B-1----:R-:W-:-:S02]  /*7b6f0*/  IMAD.MOV.U32 R112, RZ, RZ, R107 ;  /* 0x000000ffff707224 */ /* 0x002fc400078e006b */
[----:B---3--:R-:W-:-:S04]  /*7b700*/  IMAD.X R108, R108, 0x1, R0, P1 ;  /* 0x000000016c6c7824 */ /* 0x008fc800008e0600 */
[----:B------:R-:W-:Y:S01]  /*7b710*/  IMAD.MOV.U32 R113, RZ, RZ, R108 ;  /* 0x000000ffff717224 */ /* 0x000fe200078e006c */
[----:B----4-:R-:W-:Y:S01]  /*7b720*/  IADD3.X R110, R110, R0, RZ, P2, !PT ;  /* 0x000000006e6e7210 */ /* 0x010fe200017fe4ff */
[----:B------:R1:W-:Y:S01]  /*7b730*/  STL [R1+0x1714], R108 ;  /* 0x0017146c01007387 */ /* 0x0003e20000100800 */
[----:B------:R-:W-:-:S03]  /*7b740*/  IADD3 R11, P1, R11, R4, RZ ;  /* 0x000000040b0b7210 */ /* 0x000fc60007f3e0ff */
[----:B------:R-:W-:Y:S04]  /*7b750*/  STL [R1+0x1720], R104 ;  /* 0x0017206801007387 */ /* 0x000fe80000100800 */
[----:B------:R3:W-:Y:S04]  /*7b760*/  LDGSTS.E [R3+0xc], desc[UR60][R112.64], P0 ;  /* 0x0000c00070037fae */ /* 0x0007e8000812187c */
[----:B-1----:R-:W4:Y:S04]  /*7b770*/  LDL.LU R108, [R1+0x1abc] ;  /* 0x001abc00016c7983 */ /* 0x002f280000300800 */
[----:B------:R-:W-:Y:S01]  /*7b780*/  STL [R1+0x171c], R110 ;  /* 0x00171c6e01007387 */ /* 0x000fe20000100800 */
[----:B---3--:R-:W-:Y:S01]  /*7b790*/  MOV R112, R104 ;  /* 0x0000006800707202 */ /* 0x008fe20000000f00 */
[----:B------:R-:W-:-:S02]  /*7b7a0*/  IMAD.MOV.U32 R113, RZ, RZ, R110 ;  /* 0x000000ffff717224 */ /* 0x000fc400078e006e */
[----:B------:R-:W3:Y:S04]  /*7b7b0*/  LDL.LU R107, [R1+0x1ac4] ;  /* 0x001ac400016b7983 */ /* 0x000ee80000300800 */
[----:B------:R1:W-:Y:S01]  /*7b7c0*/  LDGSTS.E [R3+0x400c], desc[UR60][R112.64], P0 ;  /* 0x0400c00070037fae */ /* 0x0003e2000812187c */
[----:B------:R-:W-:-:S03]  /*7b7d0*/  IMAD.X R103, R103, 0x1, R0, P1 ;  /* 0x0000000167677824 */ /* 0x000fc600008e0600 */
[----:B------:R1:W-:Y:S04]  /*7b7e0*/  STL [R1+0x1728], R11 ;  /* 0x0017280b01007387 */ /* 0x0003e80000100800 */
[----:B------:R1:W-:Y:S02]  /*7b7f0*/  STL [R1+0x1724], R103 ;  /* 0x0017246701007387 */ /* 0x0003e40000100800 */
[----:B-1----:R-:W-:Y:S02]  /*7b800*/  MOV R112, R11 ;  /* 0x0000000b00707202 */ /* 0x002fe40000000f00 */
[----:B------:R-:W3:Y:S04]  /*7b810*/  LDL.LU R11, [R1+0x1ad0] ;  /* 0x001ad000010b7983 */ /* 0x000ee80000300800 */
[----:B------:R-:W3:Y:S01]  /*7b820*/  LDL.LU R104, [R1+0x1acc] ;  /* 0x001acc0001687983 */ /* 0x000ee20000300800 */
[----:B------:R-:W-:Y:S01]  /*7b830*/  IADD3 R106, P2, R106, R4, RZ ;  /* 0x000000046a6a7210 */ /* 0x000fe20007f5e0ff */
[----:B------:R-:W-:-:S02]  /*7b840*/  IMAD.MOV.U32 R113, RZ, RZ, R103 ;  /* 0x000000ffff717224 */ /* 0x000fc400078e0067 */
[----:B------:R-:W3:Y:S01]  /*7b850*/  LDL.LU R103, [R1+0x1ad8] ;  /* 0x001ad80001677983 */ /* 0x000ee20000300800 */
[----:B------:R-:W-:-:S03]  /*7b860*/  IADD3 R102, P3, R102, R4, RZ ;  /* 0x0000000466667210 */ /* 0x000fc60007f7e0ff */
[----:B------:R-:W3:Y:S04]  /*7b870*/  LDL.LU R110, [R1+0x1ae0] ;  /* 0x001ae000016e7983 */ /* 0x000ee80000300800 */
        /* <DEDUP_REMOVED lines=17> */
[----:B------:R-:W-:Y:S02]  /*7b990*/  ISETP.NE.U32.AND P1, PT, RZ, UR4, PT ;  /* 0x00000004ff007c0c */ /* 0x000fe4000bf25070 */
[----:B-1----:R-:W-:Y:S01]  /*7b9a0*/  MOV R112, R102 ;  /* 0x0000006600707202 */ /* 0x002fe20000000f00 */
[----:B------:R-:W-:Y:S01]  /*7b9b0*/  IMAD.MOV.U32 R113, RZ, RZ, R109 ;  /* 0x000000ffff717224 */ /* 0x000fe200078e006d */
[----:B------:R-:W2:Y:S04]  /*7b9c0*/  LDL.LU R102, [R1+0x1ae8] ;  /* 0x001ae80001667983 */ /* 0x000ea80000300800 */
[----:B------:R-:W-:Y:S05]  /*7b9d0*/  STL [R1+0x1ac0], R105 ;  /* 0x001ac06901007387 */ /* 0x000fea0000100800 */
[----:B------:R-:W-:Y:S01]  /*7b9e0*/  LDGSTS.E [R3+0x10000], desc[UR60][R112.64], P1 ;  /* 0x1000000070037fae */ /* 0x000fe2000892187c */
[----:B----4-:R-:W-:-:S04]  /*7b9f0*/  IMAD.X R108, R108, 0x1, R0, P0 ;  /* 0x000000016c6c7824 */ /* 0x010fc800000e0600 */
[----:B------:R-:W-:Y:S01]  /*7ba00*/  IMAD.MOV.U32 R109, RZ, RZ, R108 ;  /* 0x000000ffff6d7224 */ /* 0x000fe200078e006c */
[----:B------:R1:W-:Y:S01]  /*7ba10*/  STL [R1+0x1abc], R108 ;  /* 0x001abc6c01007387 */ /* 0x0003e20000100800 */
[----:B---3--:R-:W-:-:S03]  /*7ba20*/  IADD3.X R107, R107, R0, RZ, P2, !PT ;  /* 0x000000006b6b7210 */ /* 0x008fc600017fe4ff */
[----:B------:R-:W-:Y:S01]  /*7ba30*/  STL [R1+0x1ac8], R9 ;  /* 0x001ac80901007387 */ /* 0x000fe20000100800 */
[----:B-1----:R-:W-:-:S03]  /*7ba40*/  IMAD.MOV.U32 R108, RZ, RZ, R105 ;  /* 0x000000ffff6c7224 */ /* 0x002fc600078e0069 */
[----:B------:R1:W-:Y:S04]  /*7ba50*/  STL [R1+0x1ac4], R107 ;  /* 0x001ac46b01007387 */ /* 0x0003e80000100800 */
[----:B------:R-:W3:Y:S04]  /*7ba60*/  LDL.LU R105, [R1+0x1ae4] ;  /* 0x001ae40001697983 */ /* 0x000ee80000300800 */
[----:B------:R4:W-:Y:S01]  /*7ba70*/  LDGSTS.E [R3+0x14000], desc[UR60][R108.64], P1 ;  /* 0x140000006c037fae */ /* 0x0009e2000892187c */
[----:B------:R-:W-:Y:S02]  /*7ba80*/  IADD3 R11, P0, R11, R4, RZ ;  /* 0x000000040b0b7210 */ /* 0x000fe40007f1e0ff */
[----:B----4-:R-:W-:Y:S01]  /*7ba90*/  MOV R108, R9 ;  /* 0x00000009006c7202 */ /* 0x010fe20000000f00 */
[----:B------:R-:W-:-:S02]  /*7baa0*/  IMAD.MOV.U32 R109, RZ, RZ, R107 ;  /* 0x000000ffff6d7224 */ /* 0x000fc400078e006b */
[----:B------:R-:W-:Y:S01]  /*7bab0*/  IMAD.X R104, R104, 0x1, R0, P0 ;  /* 0x0000000168687824 */ /* 0x000fe200000e0600 */
[----:B------:R-:W-:Y:S02]  /*7bac0*/  MOV R112, R11 ;  /* 0x0000000b00707202 */ /* 0x000fe40000000f00 */
[----:B------:R-:W-:Y:S01]  /*7bad0*/  LDGSTS.E [R3+0x18000], desc[UR60][R108.64], P1 ;  /* 0x180000006c037fae */ /* 0x000fe2000892187c */
[----:B------:R-:W-:-:S05]  /*7bae0*/  IMAD.MOV.U32 R113, RZ, RZ, R104 ;  /* 0x000000ffff717224 */ /* 0x000fca00078e0068 */
[----:B------:R4:W-:Y:S01]  /*7baf0*/  LDGSTS.E [R3+0x1c000], desc[UR60][R112.64], P1 ;  /* 0x1c00000070037fae */ /* 0x0009e2000892187c */
[----:B------:R-:W-:-:S03]  /*7bb00*/  IADD3 R103, P1, R103, R4, RZ ;  /* 0x0000000467677210 */ /* 0x000fc60007f3e0ff */
[----:B------:R-:W3:Y:S04]  /*7bb10*/  LDL.LU R109, [R1+0x1aec] ;  /* 0x001aec00016d7983 */ /* 0x000ee80000300800 */
[----:B------:R-:W3:Y:S04]  /*7bb20*/  LDL.LU R108, [R1+0x1af0] ;  /* 0x001af000016c7983 */ /* 0x000ee80000300800 */
[----:B-1----:R-:W3:Y:S04]  /*7bb30*/  LDL.LU R107, [R1+0x1af4] ;  /* 0x001af400016b7983 */ /* 0x002ee80000300800 */
[----:B------:R-:W3:Y:S01]  /*7bb40*/  LDL.LU R9, [R1+0x1af8] ;  /* 0x001af80001097983 */ /* 0x000ee20000300800 */
[----:B------:R-:W-:-:S03]  /*7bb50*/  IADD3 R110, P2, R110, R4, RZ ;  /* 0x000000046e6e7210 */ /* 0x000fc60007f5e0ff */
[----:B------:R-:W-:Y:S04]  /*7bb60*/  STL [R1+0x1ad0], R11 ;  /* 0x001ad00b01007387 */ /* 0x000fe80000100800 */
[----:B------:R1:W-:Y:S01]  /*7bb70*/  STL [R1+0x1acc], R104 ;  /* 0x001acc6801007387 */ /* 0x0003e20000100800 */
[----:B----4-:R-:W-:-:S03]  /*7bb80*/  IMAD.MOV.U32 R112, RZ, RZ, R103 ;  /* 0x000000ffff707224 */ /* 0x010fc600078e0067 */
[----:B-1----:R-:W4:Y:S04]  /*7bb90*/  LDL.LU R104, [R1+0x1b00] ;  /* 0x001b000001687983 */ /* 0x002f280000300800 */
[----:B------:R-:W4:Y:S04]  /*7bba0*/  LDL.LU R11, [R1+0x1b08] ;  /* 0x001b0800010b7983 */ /* 0x000f280000300800 */
[----:B------:R-:W-:Y:S01]  /*7bbb0*/  STL [R1+0x1ad8], R103 ;  /* 0x001ad86701007387 */ /* 0x000fe20000100800 */
[----:B------:R-:W-:Y:S01]  /*7bbc0*/  IMAD.X R106, R106, 0x1, R0, P1 ;  /* 0x000000016a6a7824 */ /* 0x000fe200008e0600 */
[----:B------:R-:W-:-:S04]  /*7bbd0*/  IADD3.X R111, R111, R0, RZ, P2, !PT ;  /* 0x000000006f6f7210 */ /* 0x000fc800017fe4ff */
[----:B------:R1:W-:Y:S01]  /*7bbe0*/  STL [R1+0x1ad4], R106 ;  /* 0x001ad46a01007387 */ /* 0x0003e20000100800 */
[----:B------:R-:W-:-:S03]  /*7bbf0*/  IMAD.MOV.U32 R113, RZ, RZ, R106 ;  /* 0x000000ffff717224 */ /* 0x000fc600078e006a */
[----:B------:R2:W-:Y:S04]  /*7bc00*/  STL [R1+0x1ae0], R110 ;  /* 0x001ae06e01007387 */ /* 0x0005e80000100800 */
[----:B-1----:R-:W4:Y:S04]  /*7bc10*/  LDL.LU R106, [R1+0x1afc] ;  /* 0x001afc00016a7983 */ /* 0x002f280000300800 */
[----:B------:R-:W-:Y:S04]  /*7bc20*/  STL [R1+0x1adc], R111 ;  /* 0x001adc6f01007387 */ /* 0x000fe80000100800 */
[----:B------:R-:W4:Y:S01]  /*7bc30*/  LDL.LU R103, [R1+0x1b04] ;  /* 0x001b040001677983 */ /* 0x000f220000300800 */
[----:B------:R-:W-:-:S04]  /*7bc40*/  UISETP.GT.AND UP1, UPT, UR6, 0x31, UPT ;  /* 0x000000310600788c */ /* 0x000fc8000bf24270 */
[----:B------:R-:W-:-:S04]  /*7bc50*/  USEL UR4, URZ, 0x4, !UP1 ;  /* 0x000000043f047887 */ /* 0x000fc8000c800000 */
[----:B------:R-:W-:-:S06]  /*7bc60*/  USEL UR4, UR4, URZ, !UP0 ;  /* 0x0000003f04047287 */ /* 0x000fcc000c000000 */
[----:B------:R-:W-:Y:S02]  /*7bc70*/  ISETP.NE.U32.AND P0, PT, RZ, UR4, PT ;  /* 0x00000004ff007c0c */ /* 0x000fe4000bf05070 */
[----:B--2---:R-:W-:-:S05]  /*7bc80*/  IADD3 R102, P1, R102, R4, RZ ;  /* 0x0000000466667210 */ /* 0x004fca0007f3e0ff */
[----:B------:R1:W-:Y:S06]  /*7bc90*/  STL [R1+0x1ae8], R102 ;  /* 0x001ae86601007387 */ /* 0x0003ec0000100800 */
[----:B------:R-:W-:Y:S04]  /*7bca0*/  LDGSTS.E [R3+0x10004], desc[UR60][R112.64], P0 ;  /* 0x1000400070037fae */ /* 0x000fe8000812187c */
[----:B------:R2:W-:Y:S02]  /*7bcb0*/  LDGSTS.E [R3+0x14004], desc[UR60][R110.64], P0 ;  /* 0x140040006e037fae */ /* 0x0005e4000812187c */
[----:B--2---:R-:W-:Y:S01]  /*7bcc0*/  IMAD.MOV.U32 R110, RZ, RZ, R102 ;  /* 0x000000ffff6e7224 */ /* 0x004fe200078e0066 */
[----:B---3--:R-:W-:-:S05]  /*7bcd0*/  IADD3.X R105, R105, R0, RZ, P1, !PT ;  /* 0x0000000069697210 */ /* 0x008fca0000ffe4ff */
[----:B------:R2:W-:Y:S04]  /*7bce0*/  STL [R1+0x1ae4], R105 ;  /* 0x001ae46901007387 */ /* 0x0005e80000100800 */
[----:B-1----:R-:W3:Y:S01]  /*7bcf0*/  LDL.LU R102, [R1+0x1b10] ;  /* 0x001b100001667983 */ /* 0x002ee20000300800 */
[----:B------:R-:W-:-:S03]  /*7bd00*/  IMAD.MOV.U32 R111, RZ, RZ, R105 ;  /* 0x000000ffff6f7224 */ /* 0x000fc600078e0069 */
[----:B--2---:R-:W2:Y:S04]  /*7bd10*/  LDL.LU R105, [R1+0x1b0c] ;  /* 0x001b0c0001697983 */ /* 0x004ea80000300800 */
[----:B------:R-:W-:Y:S01]  /*7bd20*/  LDGSTS.E [R3+0x18004], desc[UR60][R110.64], P0 ;  /* 0x180040006e037fae */ /* 0x000fe2000812187c */
[----:B------:R-:W-:-:S04]  /*7bd30*/  IADD3 R108, P2, R108, R4, RZ ;  /* 0x000000046c6c7210 */ /* 0x000fc80007f5e0ff */
[----:B------:R-:W-:Y:S02]  /*7bd40*/  IADD3.X R109, R109, R0, RZ, P2, !PT ;  /* 0x000000006d6d7210 */ /* 0x000fe400017fe4ff */
[-C--:B------:R-:W-:Y:S01]  /*7bd50*/  IADD3 R9, P3, R9, R4.reuse, RZ ;  /* 0x0000000409097210 */ /* 0x080fe20007f7e0ff */
[----:B------:R1:W-:Y:S04]  /*7bd60*/  STL [R1+0x1af0], R108 ;  /* 0x001af06c01007387 */ /* 0x0003e80000100800 */
[----:B------:R-:W-:Y:S01]  /*7bd70*/  IMAD.X R107, R107, 0x1, R0, P3 ;  /* 0x000000016b6b7824 */ /* 0x000fe200018e0600 */
[----:B------:R1:W-:Y:S04]  /*7bd80*/  LDGSTS.E [R3+0x1c004], desc[UR60][R108.64], P0 ;  /* 0x1c0040006c037fae */ /* 0x0003e8000812187c */
[----:B------:R1:W-:Y:S04]  /*7bd90*/  STL [R1+0x1aec], R109 ;  /* 0x001aec6d01007387 */ /* 0x0003e80000100800 */
[----:B------:R1:W-:Y:S01]  /*7bda0*/  STL [R1+0x1af8], R9 ;  /* 0x001af80901007387 */ /* 0x0003e20000100800 */
[----:B----4-:R-:W-:-:S03]  /*7bdb0*/  IADD3 R104, P0, R104, R4, RZ ;  /* 0x0000000468687210 */ /* 0x010fc60007f1e0ff */
[----:B------:R4:W-:Y:S01]  /*7bdc0*/  STL [R1+0x1af4], R107 ;  /* 0x001af46b01007387 */ /* 0x0009e20000100800 */
[----:B------:R-:W-:-:S03]  /*7bdd0*/  IADD3 R11, P2, R11, R4, RZ ;  /* 0x000000040b0b7210 */ /* 0x000fc60007f5e0ff */
[----:B------:R-:W2:Y:S01]  /*7bde0*/  LDL.LU R112, [R1+0x1b18] ;  /* 0x001b180001707983 */ /* 0x000ea20000300800 */
[----:B-1----:R-:W-:-:S03]  /*7bdf0*/  IMAD.MOV.U32 R108, RZ, RZ, R9 ;  /* 0x000000ffff6c7224 */ /* 0x002fc600078e0009 */
[----:B------:R-:W2:Y:S04]  /*7be00*/  LDL.LU R110, [R1+0x1b20] ;  /* 0x001b2000016e7983 */ /* 0x000ea80000300800 */
[----:B------:R-:W2:Y:S01]  /*7be10*/  LDL.LU R113, [R1+0x1b14] ;  /* 0x001b140001717983 */ /* 0x000ea20000300800 */
[----:B------:R-:W-:-:S03]  /*7be20*/  MOV R109, R107 ;  /* 0x0000006b006d7202 */ /* 0x000fc60000000f00 */
[----:B------:R-:W2:Y:S04]  /*7be30*/  LDL.LU R111, [R1+0x1b1c] ;  /* 0x001b1c00016f7983 */ /* 0x000ea80000300800 */
[----:B------:R-:W2:Y:S04]  /*7be40*/  LDL.LU R9, [R1+0x1b28] ;  /* 0x001b280001097983 */ /* 0x000ea80000300800 */
[----:B------:R-:W-:Y:S01]  /*7be50*/  STL [R1+0x1b00], R104 ;  /* 0x001b006801007387 */ /* 0x000fe20000100800 */
[----:B------:R-:W-:-:S05]  /*7be60*/  IMAD.X R106, R106, 0x1, R0, P0 ;  /* 0x000000016a6a7824 */ /* 0x000fca00000e0600 */
[----:B------:R1:W-:Y:S01]  /*7be70*/  STL [R1+0x1afc], R106 ;  /* 0x001afc6a01007387 */ /* 0x0003e20000100800 */
[----:B------:R-:W-:Y:S01]  /*7be80*/  IMAD.X R103, R103, 0x1, R0, P2 ;  /* 0x0000000167677824 */ /* 0x000fe200010e0600 */
[----:B----4-:R-:W-:Y:S02]  /*7be90*/  MOV R107, R106 ;  /* 0x0000006a006b7202 */ /* 0x010fe40000000f00 */
        /* <DEDUP_REMOVED lines=12> */
[----:B-1----:R-:W-:Y:S01]  /*7bf60*/  IMAD.MOV.U32 R106, RZ, RZ, R11 ;  /* 0x000000ffff6a7224 */ /* 0x002fe200078e000b */
[----:B------:R-:W-:-:S02]  /*7bf70*/  MOV R107, R103 ;  /* 0x00000067006b7202 */ /* 0x000fc40000000f00 */
[----:B----4-:R-:W4:Y:S04]  /*7bf80*/  LDL.LU R11, [R1+0x1b30] ;  /* 0x001b3000010b7983 */ /* 0x010f280000300800 */
[----:B------:R-:W4:Y:S01]  /*7bf90*/  LDL.LU R108, [R1+0x1eb4] ;  /* 0x001eb400016c7983 */ /* 0x000f220000300800 */
[----:B---3--:R-:W-:-:S03]  /*7bfa0*/  IADD3 R102, P0, R102, R4, RZ ;  /* 0x0000000466667210 */ /* 0x008fc60007f1e0ff */
[----:B------:R-:W3:Y:S02]  /*7bfb0*/  LDL.LU R103, [R1+0x1eb8] ;  /* 0x001eb80001677983 */ /* 0x000ee40000300800 */
[----:B--2---:R-:W-:Y:S01]  /*7bfc0*/  IMAD.X R105, R105, 0x1, R0, P0 ;  /* 0x0000000169697824 */ /* 0x004fe200000e0600 */
        /* <DEDUP_REMOVED lines=17> */
[----:B------:R-:W-:Y:S01]  /*7c0e0*/  IMAD.X R111, R111, 0x1, R0, P2 ;  /* 0x000000016f6f7824 */ /* 0x000fe200010e0600 */
[----:B------:R-:W-:Y:S02]  /*7c0f0*/  IADD3 R9, P1, R9, R4, RZ ;  /* 0x0000000409097210 */ /* 0x000fe40007f3e0ff */
[----:B------:R-:W-:Y:S04]  /*7c100*/  STL [R1+0x1b14], R113 ;  /* 0x001b147101007387 */ /* 0x000fe80000100800 */
[----:B------:R1:W-:Y:S04]  /*7c110*/  STL [R1+0x1b20], R110 ;  /* 0x001b206e01007387 */ /* 0x0003e80000100800 */
[----:B------:R-:W-:Y:S04]  /*7c120*/  LDGSTS.E [R3+0x1000c], desc[UR60][R112.64], P0 ;  /* 0x1000c00070037fae */ /* 0x000fe8000812187c */
[----:B------:R-:W-:Y:S04]  /*7c130*/  STL [R1+0x1b1c], R111 ;  /* 0x001b1c6f01007387 */ /* 0x000fe80000100800 */
[----:B------:R1:W-:Y:S04]  /*7c140*/  LDGSTS.E [R3+0x1400c], desc[UR60][R110.64], P0 ;  /* 0x1400c0006e037fae */ /* 0x0003e8000812187c */
[----:B------:R1:W-:Y:S02]  /*7c150*/  STL [R1+0x1b28], R9 ;  /* 0x001b280901007387 */ /* 0x0003e40000100800 */
[----:B-1----:R-:W-:Y:S01]  /*7c160*/  IMAD.MOV.U32 R110, RZ, RZ, R9 ;  /* 0x000000ffff6e7224 */ /* 0x002fe200078e0009 */
[----:B------:R-:W-:-:S05]  /*7c170*/  IADD3.X R104, R104, R0, RZ, P1, !PT ;  /* 0x0000000068687210 */ /* 0x000fca0000ffe4ff */
[----:B------:R1:W-:Y:S04]  /*7c180*/  STL [R1+0x1b24], R104 ;  /* 0x001b246801007387 */ /* 0x0003e80000100800 */
[----:B------:R-:W2:Y:S01]  /*7c190*/  LDL.LU R9, [R1+0x1ed0] ;  /* 0x001ed00001097983 */ /* 0x000ea20000300800 */
[----:B------:R-:W-:-:S03]  /*7c1a0*/  IMAD.MOV.U32 R111, RZ, RZ, R104 ;  /* 0x000000ffff6f7224 */ /* 0x000fc600078e0068 */
[----:B-1----:R-:W2:Y:S01]  /*7c1b0*/  LDL.LU R104, [R1+0x1ecc] ;  /* 0x001ecc0001687983 */ /* 0x002ea20000300800 */
[----:B------:R-:W-:-:S03]  /*7c1c0*/  UISETP.GT.AND UP1, UPT, UR6, 0x50, UPT ;  /* 0x000000500600788c */ /* 0x000fc6000bf24270 */
[----:B------:R1:W-:Y:S01]  /*7c1d0*/  LDGSTS.E [R3+0x1800c], desc[UR60][R110.64], P0 ;  /* 0x1800c0006e037fae */ /* 0x0003e2000812187c */
[----:B------:R-:W-:-:S04]  /*7c1e0*/  USEL UR4, URZ, 0x4, !UP1 ;  /* 0x000000043f047887 */ /* 0x000fc8000c800000 */
[----:B------:R-:W-:Y:S01]  /*7c1f0*/  USEL UR4, UR4, URZ, !UP0 ;  /* 0x0000003f04047287 */ /* 0x000fe2000c000000 */
[----:B----4-:R-:W-:-:S04]  /*7c200*/  IADD3 R11, P2, R11, R4, RZ ;  /* 0x000000040b0b7210 */ /* 0x010fc80007f5e0ff */
[----:B------:R-:W-:Y:S02]  /*7c210*/  IADD3.X R109, R109, R0, RZ, P2, !PT ;  /* 0x000000006d6d7210 */ /* 0x000fe400017fe4ff */
[----:B---3--:R-:W-:Y:S01]  /*7c220*/  IADD3 R103, P3, R103, R4, RZ ;  /* 0x0000000467677210 */ /* 0x008fe20007f7e0ff */
[----:B------:R-:W-:Y:S04]  /*7c230*/  STL [R1+0x1b30], R11 ;  /* 0x001b300b01007387 */ /* 0x000fe80000100800 */
[----:B------:R-:W-:Y:S01]  /*7c240*/  IMAD.X R108, R108, 0x1, R0, P3 ;  /* 0x000000016c6c7824 */ /* 0x000fe200018e0600 */
[----:B------:R3:W-:Y:S01]  /*7c250*/  STL [R1+0x1b2c], R109 ;  /* 0x001b2c6d01007387 */ /* 0x0007e20000100800 */
[----:B-1----:R-:W-:-:S03]  /*7c260*/  IMAD.MOV.U32 R110, RZ, RZ, R11 ;  /* 0x000000ffff6e7224 */ /* 0x002fc600078e000b */
[----:B------:R-:W-:Y:S01]  /*7c270*/  STL [R1+0x1eb8], R103 ;  /* 0x001eb86701007387 */ /* 0x000fe20000100800 */
[----:B------:R-:W-:-:S03]  /*7c280*/  MOV R111, R109 ;  /* 0x0000006d006f7202 */ /* 0x000fc60000000f00 */
[----:B------:R1:W-:Y:S04]  /*7c290*/  STL [R1+0x1eb4], R108 ;  /* 0x001eb46c01007387 */ /* 0x0003e80000100800 */
[----:B------:R-:W4:Y:S01]  /*7c2a0*/  LDL.LU R112, [R1+0x1ed8] ;  /* 0x001ed80001707983 */ /* 0x000f220000300800 */
[----:B---3--:R-:W-:-:S03]  /*7c2b0*/  IMAD.MOV.U32 R109, RZ, RZ, R108 ;  /* 0x000000ffff6d7224 */ /* 0x008fc600078e006c */
[----:B------:R-:W3:Y:S01]  /*7c2c0*/  LDL.LU R11, [R1+0x1ee0] ;  /* 0x001ee000010b7983 */ /* 0x000ee20000300800 */
[----:B------:R-:W-:Y:S01]  /*7c2d0*/  ISETP.NE.U32.AND P1, PT, RZ, UR4, PT ;  /* 0x00000004ff007c0c */ /* 0x000fe2000bf25070 */
[----:B-1----:R-:W-:Y:S02]  /*7c2e0*/  IMAD.MOV.U32 R108, RZ, RZ, R103 ;  /* 0x000000ffff6c7224 */ /* 0x002fe400078e0067 */
[----:B------:R-:W3:Y:S04]  /*7c2f0*/  LDL.LU R113, [R1+0x1ed4] ;  /* 0x001ed40001717983 */ /* 0x000ee80000300800 */
[----:B------:R-:W-:Y:S04]  /*7c300*/  LDGSTS.E [R3+0x1c00c], desc[UR60][R110.64], P0 ;  /* 0x1c00c0006e037fae */ /* 0x000fe8000812187c */
[----:B------:R-:W3:Y:S04]  /*7c310*/  LDL.LU R103, [R1+0x1edc] ;  /* 0x001edc0001677983 */ /* 0x000ee80000300800 */
[----:B------:R-:W-:Y:S01]  /*7c320*/  LDGSTS.E [R3+0x20000], desc[UR60][R108.64], P1 ;  /* 0x200000006c037fae */ /* 0x000fe2000892187c */
[----:B--2---:R-:W-:-:S04]  /*7c330*/  IADD3 R106, P0, R106, R4, RZ ;  /* 0x000000046a6a7210 */ /* 0x004fc80007f1e0ff */
[----:B------:R-:W-:Y:S02]  /*7c340*/  IADD3.X R107, R107, R0, RZ, P0, !PT ;  /* 0x000000006b6b7210 */ /* 0x000fe400007fe4ff */
[----:B------:R-:W-:Y:S01]  /*7c350*/  IADD3 R102, P2, R102, R4, RZ ;  /* 0x0000000466667210 */ /* 0x000fe20007f5e0ff */
[----:B------:R1:W-:Y:S04]  /*7c360*/  STL [R1+0x1ec0], R106 ;  /* 0x001ec06a01007387 */ /* 0x0003e80000100800 */
[----:B------:R-:W-:Y:S01]  /*7c370*/  IMAD.X R105, R105, 0x1, R0, P2 ;  /* 0x0000000169697824 */ /* 0x000fe200010e0600 */
[----:B------:R2:W-:Y:S04]  /*7c380*/  STL [R1+0x1ebc], R107 ;  /* 0x001ebc6b01007387 */ /* 0x0005e80000100800 */
[----:B------:R2:W-:Y:S04]  /*7c390*/  STL [R1+0x1ec8], R102 ;  /* 0x001ec86601007387 */ /* 0x0005e80000100800 */
[----:B------:R2:W-:Y:S04]  /*7c3a0*/  STL [R1+0x1ec4], R105 ;  /* 0x001ec46901007387 */ /* 0x0005e80000100800 */
[----:B------:R-:W3:Y:S04]  /*7c3b0*/  LDL.LU R110, [R1+0x1ee8] ;  /* 0x001ee800016e7983 */ /* 0x000ee80000300800 */
[----:B------:R1:W-:Y:S04]  /*7c3c0*/  LDGSTS.E [R3+0x24000], desc[UR60][R106.64], P1 ;  /* 0x240000006a037fae */ /* 0x0003e8000892187c */
[----:B------:R-:W3:Y:S04]  /*7c3d0*/  LDL.LU R111, [R1+0x1ee4] ;  /* 0x001ee400016f7983 */ /* 0x000ee80000300800 */
[----:B------:R-:W3:Y:S01]  /*7c3e0*/  LDL.LU R108, [R1+0x1eec] ;  /* 0x001eec00016c7983 */ /* 0x000ee20000300800 */
[----:B-1----:R-:W-:Y:S01]  /*7c3f0*/  IMAD.MOV.U32 R106, RZ, RZ, R102 ;  /* 0x000000ffff6a7224 */ /* 0x002fe200078e0066 */
[----:B--2---:R-:W-:-:S02]  /*7c400*/  MOV R107, R105 ;  /* 0x00000069006b7202 */ /* 0x004fc40000000f00 */
[----:B------:R-:W2:Y:S04]  /*7c410*/  LDL.LU R102, [R1+0x1ef0] ;  /* 0x001ef00001667983 */ /* 0x000ea80000300800 */
[----:B------:R-:W-:Y:S04]  /*7c420*/  LDGSTS.E [R3+0x28000], desc[UR60][R106.64], P1 ;  /* 0x280000006a037fae */ /* 0x000fe8000892187c */
[----:B------:R-:W2:Y:S04]  /*7c430*/  LDL.LU R109, [R1+0x1ef4] ;  /* 0x001ef400016d7983 */ /* 0x000ea80000300800 */
[----:B------:R-:W2:Y:S01]  /*7c440*/  LDL.LU R107, [R1+0x1ef8] ;  /* 0x001ef800016b7983 */ /* 0x000ea20000300800 */
[----:B------:R-:W-:-:S05]  /*7c450*/  IADD3 R9, P0, R9, R4, RZ ;  /* 0x0000000409097210 */ /* 0x000fca0007f1e0ff */
[----:B------:R-:W-:Y:S01]  /*7c460*/  IMAD.X R104, R104, 0x1, R0, P0 ;  /* 0x0000000168687824 */ /* 0x000fe200000e0600 */
[----:B------:R-:W-:Y:S03]  /*7c470*/  STL [R1+0x1ed0], R9 ;  /* 0x001ed00901007387 */ /* 0x000fe60000100800 */
[----:B------:R-:W-:Y:S01]  /*7c480*/  IMAD.MOV.U32 R105, RZ, RZ, R104 ;  /* 0x000000ffff697224 */ /* 0x000fe200078e0068 */
[----:B------:R1:W-:Y:S04]  /*7c490*/  STL [R1+0x1ecc], R104 ;  /* 0x001ecc6801007387 */ /* 0x0003e80000100800 */
[----:B------:R-:W2:Y:S01]  /*7c4a0*/  LDL.LU R106, [R1+0x1efc] ;  /* 0x001efc00016a7983 */ /* 0x000ea20000300800 */
[----:B-1----:R-:W-:-:S03]  /*7c4b0*/  MOV R104, R9 ;  /* 0x0000000900687202 */ /* 0x002fc60000000f00 */
        /* <DEDUP_REMOVED lines=9> */
[----:B---3--:R-:W-:-:S03]  /*7c550*/  IADD3 R11, P2, R11, R4, RZ ;  /* 0x000000040b0b7210 */ /* 0x008fc60007f5e0ff */
        /* <DEDUP_REMOVED lines=10> */
[----:B---3--:R-:W3:Y:S04]  /*7c600*/  LDL.LU R103, [R1+0x1f0c] ;  /* 0x001f0c0001677983 */ /* 0x008ee80000300800 */
[----:B------:R-:W4:Y:S01]  /*7c610*/  LDL.LU R11, [R1+0x1f10] ;  /* 0x001f1000010b7983 */ /* 0x000f220000300800 */
[----:B------:R-:W-:-:S03]  /*7c620*/  USEL UR4, URZ, 0x4, !UP1 ;  /* 0x000000043f047887 */ /* 0x000fc6000c800000 */
[----:B------:R-:W-:Y:S01]  /*7c630*/  LDGSTS.E [R3+0x24004], desc[UR60][R112.64], P0 ;  /* 0x2400400070037fae */ /* 0x000fe2000812187c */
[----:B------:R-:W-:Y:S01]  /*7c640*/  IADD3 R110, P1, R110, R4, RZ ;  /* 0x000000046e6e7210 */ /* 0x000fe20007f3e0ff */
[----:B------:R-:W-:-:S04]  /*7c650*/  USEL UR4, UR4, URZ, !UP0 ;  /* 0x0000003f04047287 */ /* 0x000fc8000c000000 */
[----:B------:R-:W-:Y:S01]  /*7c660*/  IMAD.X R111, R111, 0x1, R0, P1 ;  /* 0x000000016f6f7824 */ /* 0x000fe200008e0600 */
[----:B------:R1:W-:Y:S01]  /*7c670*/  STL [R1+0x1ee8], R110 ;  /* 0x001ee86e01007387 */ /* 0x0003e20000100800 */
[----:B--2---:R-:W-:-:S03]  /*7c680*/  IADD3 R102, P2, R102, R4, RZ ;  /* 0x0000000466667210 */ /* 0x004fc60007f5e0ff */
[----:B------:R2:W-:Y:S01]  /*7c690*/  STL [R1+0x1ee4], R111 ;  /* 0x001ee46f01007387 */ /* 0x0005e20000100800 */
[----:B------:R-:W-:-:S03]  /*7c6a0*/  IADD3.X R108, R108, R0, RZ, P2, !PT ;  /* 0x000000006c6c7210 */ /* 0x000fc600017fe4ff */
[----:B------:R1:W-:Y:S01]  /*7c6b0*/  LDGSTS.E [R3+0x28004], desc[UR60][R110.64], P0 ;  /* 0x280040006e037fae */ /* 0x0003e2000812187c */
[----:B------:R-:W-:-:S03]  /*7c6c0*/  ISETP.NE.U32.AND P1, PT, RZ, UR4, PT ;  /* 0x00000004ff007c0c */ /* 0x000fc6000bf25070 */
[----:B------:R-:W-:Y:S01]  /*7c6d0*/  STL [R1+0x1ef0], R102 ;  /* 0x001ef06601007387 */ /* 0x000fe20000100800 */
[----:B------:R-:W-:Y:S01]  /*7c6e0*/  IADD3 R107, P3, R107, R4, RZ ;  /* 0x000000046b6b7210 */ /* 0x000fe20007f7e0ff */
[----:B-1----:R-:W-:Y:S01]  /*7c6f0*/  IMAD.MOV.U32 R110, RZ, RZ, R102 ;  /* 0x000000ffff6e7224 */ /* 0x002fe200078e0066 */
[----:B--2---:R-:W-:-:S03]  /*7c700*/  MOV R111, R108 ;  /* 0x0000006c006f7202 */ /* 0x004fc60000000f00 */
[----:B------:R-:W-:Y:S02]  /*7c710*/  IMAD.X R109, R109, 0x1, R0, P3 ;  /* 0x000000016d6d7824 */ /* 0x000fe400018e0600 */
[----:B------:R1:W-:Y:S04]  /*7c720*/  LDGSTS.E [R3+0x2c004], desc[UR60][R110.64], P0 ;  /* 0x2c0040006e037fae */ /* 0x0003e8000812187c */
[----:B------:R2:W-:Y:S04]  /*7c730*/  STL [R1+0x1eec], R108 ;  /* 0x001eec6c01007387 */ /* 0x0005e80000100800 */
[----:B------:R-:W-:Y:S04]  /*7c740*/  STL [R1+0x1ef8], R107 ;  /* 0x001ef86b01007387 */ /* 0x000fe80000100800 */
[----:B------:R2:W-:Y:S01]  /*7c750*/  STL [R1+0x1ef4], R109 ;  /* 0x001ef46d01007387 */ /* 0x0005e20000100800 */
[----:B-1----:R-:W-:-:S02]  /*7c760*/  IMAD.MOV.U32 R110, RZ, RZ, R107 ;  /* 0x000000ffff6e7224 */ /* 0x002fc400078e006b */
[----:B------:R-:W-:Y:S01]  /*7c770*/  IMAD.MOV.U32 R111, RZ, RZ, R109 ;  /* 0x000000ffff6f7224 */ /* 0x000fe200078e006d */
[----:B--2---:R-:W2:Y:S04]  /*7c780*/  LDL.LU R108, [R1+0x1f18] ;  /* 0x001f1800016c7983 */ /* 0x004ea80000300800 */
[----:B------:R-:W2:Y:S04]  /*7c790*/  LDL.LU R102, [R1+0x1f20] ;  /* 0x001f200001667983 */ /* 0x000ea80000300800 */
[----:B------:R-:W2:Y:S04]  /*7c7a0*/  LDL.LU R109, [R1+0x1f14] ;  /* 0x001f1400016d7983 */ /* 0x000ea80000300800 */
[----:B------:R-:W2:Y:S04]  /*7c7b0*/  LDL.LU R107, [R1+0x1f1c] ;  /* 0x001f1c00016b7983 */ /* 0x000ea80000300800 */
[----:B------:R1:W-:Y:S01]  /*7c7c0*/  LDGSTS.E [R3+0x20008], desc[UR60][R110.64], P1 ;  /* 0x200080006e037fae */ /* 0x0003e2000892187c */
[----:B------:R-:W-:-:S04]  /*7c7d0*/  IADD3 R9, P0, R9, R4, RZ ;  /* 0x0000000409097210 */ /* 0x000fc80007f1e0ff */
[----:B------:R-:W-:Y:S01]  /*7c7e0*/  IADD3.X R106, R106, R0, RZ, P0, !PT ;  /* 0x000000006a6a7210 */ /* 0x000fe200007fe4ff */
[----:B------:R1:W-:Y:S02]  /*7c7f0*/  STL [R1+0x1f00], R9 ;  /* 0x001f000901007387 */ /* 0x0003e40000100800 */
[----:B-1----:R-:W-:Y:S02]  /*7c800*/  IMAD.MOV.U32 R110, RZ, RZ, R9 ;  /* 0x000000ffff6e7224 */ /* 0x002fe400078e0009 */
[----:B------:R1:W-:Y:S01]  /*7c810*/  STL [R1+0x1efc], R106 ;  /* 0x001efc6a01007387 */ /* 0x0003e20000100800 */
[----:B------:R-:W-:Y:S01]  /*7c820*/  MOV R111, R106 ;  /* 0x0000006a006f7202 */ /* 0x000fe20000000f00 */
[----:B------:R-:W-:-:S04]  /*7c830*/  UISETP.GT.AND UP1, UPT, UR6, 0x53, UPT ;  /* 0x000000530600788c */ /* 0x000fc8000bf24270 */
[----:B------:R-:W-:Y:S01]  /*7c840*/  LDGSTS.E [R3+0x24008], desc[UR60][R110.64], P1 ;  /* 0x240080006e037fae */ /* 0x000fe2000892187c */
[----:B------:R-:W-:-:S05]  /*7c850*/  IADD3 R104, P2, R104, R4, RZ ;  /* 0x0000000468687210 */ /* 0x000fca0007f5e0ff */
[----:B------:R-:W-:Y:S01]  /*7c860*/  IMAD.X R105, R105, 0x1, R0, P2 ;  /* 0x0000000169697824 */ /* 0x000fe200010e0600 */
[----:B------:R3:W-:Y:S04]  /*7c870*/  STL [R1+0x1f08], R104 ;  /* 0x001f086801007387 */ /* 0x0007e80000100800 */
[----:B------:R-:W2:Y:S04]  /*7c880*/  LDL.LU R9, [R1+0x1f28] ;  /* 0x001f280001097983 */ /* 0x000ea80000300800 */
[----:B------:R3:W-:Y:S04]  /*7c890*/  STL [R1+0x1f04], R105 ;  /* 0x001f046901007387 */ /* 0x0007e80000100800 */
[----:B-1----:R-:W2:Y:S01]  /*7c8a0*/  LDL.LU R106, [R1+0x1f24] ;  /* 0x001f2400016a7983 */ /* 0x002ea20000300800 */
[----:B------:R-:W-:-:S03]  /*7c8b0*/  USEL UR4, URZ, 0x4, !UP1 ;  /* 0x000000043f047887 */ /* 0x000fc6000c800000 */
[----:B------:R1:W-:Y:S01]  /*7c8c0*/  LDGSTS.E [R3+0x28008], desc[UR60][R104.64], P1 ;  /* 0x2800800068037fae */ /* 0x0003e2000892187c */
[----:B------:R-:W-:Y:S01]  /*7c8d0*/  USEL UR4, UR4, URZ, !UP0 ;  /* 0x0000003f04047287 */ /* 0x000fe2000c000000 */
[----:B----4-:R-:W-:-:S05]  /*7c8e0*/  IADD3 R11, P0, R11, R4, RZ ;  /* 0x000000040b0b7210 */ /* 0x010fca0007f1e0ff */
[----:B---3--:R-:W-:Y:S01]  /*7c8f0*/  IMAD.X R103, R103, 0x1, R0, P0 ;  /* 0x0000000167677824 */ /* 0x008fe200000e0600 */
[----:B------:R-:W-:Y:S04]  /*7c900*/  STL [R1+0x1f10], R11 ;  /* 0x001f100b01007387 */ /* 0x000fe80000100800 */
[----:B------:R3:W-:Y:S04]  /*7c910*/  STL [R1+0x1f0c], R103 ;  /* 0x001f0c6701007387 */ /* 0x0007e80000100800 */
[----:B------:R-:W4:Y:S01]  /*7c920*/  LDL.LU R112, [R1+0x1f30] ;  /* 0x001f300001707983 */ /* 0x000f220000300800 */
[----:B-1----:R-:W-:Y:S01]  /*7c930*/  IMAD.MOV.U32 R104, RZ, RZ, R11 ;  /* 0x000000ffff687224 */ /* 0x002fe200078e000b */
[----:B------:R-:W-:-:S02]  /*7c940*/  MOV R105, R103 ;  /* 0x0000006700697202 */ /* 0x000fc40000000f00 */
[----:B------:R-:W4:Y:S04]  /*7c950*/  LDL.LU R110, [R1+0x22b8] ;  /* 0x0022b800016e7983 */ /* 0x000f280000300800 */
[----:B------:R-:W4:Y:S04]  /*7c960*/  LDL.LU R113, [R1+0x1f2c] ;  /* 0x001f2c0001717983 */ /* 0x000f280000300800 */
[----:B------:R-:W-:Y:S04]  /*7c970*/  LDGSTS.E [R3+0x2c008], desc[UR60][R104.64], P1 ;  /* 0x2c00800068037fae */ /* 0x000fe8000892187c */
[----:B------:R-:W4:Y:S01]  /*7c980*/  LDL.LU R111, [R1+0x22b4] ;  /* 0x0022b400016f7983 */ /* 0x000f220000300800 */
[----:B------:R-:W-:-:S03]  /*7c990*/  ISETP.NE.U32.AND P0, PT, RZ, UR4, PT ;  /* 0x00000004ff007c0c */ /* 0x000fc6000bf05070 */
[----:B------:R-:W4:Y:S04]  /*7c9a0*/  LDL.LU R105, [R1+0x22bc] ;  /* 0x0022bc0001697983 */ /* 0x000f280000300800 */
[----:B------:R-:W4:Y:S04]  /*7c9b0*/  LDL.LU R104, [R1+0x22c0] ;  /* 0x0022c00001687983 */ /* 0x000f280000300800 */
[----:B---3--:R-:W3:Y:S04]  /*7c9c0*/  LDL.LU R103, [R1+0x22c4] ;  /* 0x0022c40001677983 */ /* 0x008ee80000300800 */
[----:B------:R-:W3:Y:S01]  /*7c9d0*/  LDL.LU R11, [R1+0x22c8] ;  /* 0x0022c800010b7983 */ /* 0x000ee20000300800 */
[----:B--2---:R-:W-:-:S02]  /*7c9e0*/  IADD3 R108, P1, R108, R4, RZ ;  /* 0x000000046c6c7210 */ /* 0x004fc40007f3e0ff */
        /* <DEDUP_REMOVED lines=9> */
[----:B--2---:R-:W-:-:S02]  /*7ca80*/  IMAD.MOV.U32 R109, RZ, RZ, R107 ;  /* 0x000000ffff6d7224 */ /* 0x004fc400078e006b */
[----:B------:R-:W2:Y:S04]  /*7ca90*/  LDL.LU R102, [R1+0x22d0] ;  /* 0x0022d00001667983 */ /* 0x000ea80000300800 */
[----:B------:R1:W-:Y:S01]  /*7caa0*/  LDGSTS.E [R3+0x2400c], desc[UR60][R108.64], P0 ;  /* 0x2400c0006c037fae */ /* 0x0003e2000812187c */
[----:B------:R-:W-:-:S05]  /*7cab0*/  IADD3 R9, P1, R9, R4, RZ ;  /* 0x0000000409097210 */ /* 0x000fca0007f3e0ff */
[----:B------:R-:W-:Y:S01]  /*7cac0*/  IMAD.X R106, R106, 0x1, R0, P1 ;  /* 0x000000016a6a7824 */ /* 0x000fe200008e0600 */
[----:B------:R-:W-:Y:S03]  /*7cad0*/  STL [R1+0x1f28], R9 ;  /* 0x001f280901007387 */ /* 0x000fe60000100800 */
[----:B-1----:R-:W-:Y:S01]  /*7cae0*/  IMAD.MOV.U32 R109, RZ, RZ, R106 ;  /* 0x000000ffff6d7224 */ /* 0x002fe200078e006a */
[----:B------:R1:W-:Y:S04]  /*7caf0*/  STL [R1+0x1f24], R106 ;  /* 0x001f246a01007387 */ /* 0x0003e80000100800 */
[----:B-1----:R-:W2:Y:S01]  /*7cb00*/  LDL.LU R106, [R1+0x22cc] ;  /* 0x0022cc00016a7983 */ /* 0x002ea20000300800 */
[----:B------:R-:W-:-:S04]  /*7cb10*/  UISETP.GT.AND UP1, UPT, UR6, 0x70, UPT ;  /* 0x000000700600788c */ /* 0x000fc8000bf24270 */
[----:B------:R-:W-:Y:S01]  /*7cb20*/  USEL UR4, URZ, 0x4, !UP1 ;  /* 0x000000043f047887 */ /* 0x000fe2000c800000 */
[----:B------:R-:W-:-:S03]  /*7cb30*/  MOV R108, R9 ;  /* 0x00000009006c7202 */ /* 0x000fc60000000f00 */
[----:B------:R-:W-:Y:S02]  /*7cb40*/  USEL UR4, UR4, URZ, !UP0 ;  /* 0x0000003f04047287 */ /* 0x000fe4000c000000 */
[----:B------:R-:W-:Y:S04]  /*7cb50*/  LDGSTS.E [R3+0x2800c], desc[UR60][R108.64], P0 ;  /* 0x2800c0006c037fae */ /* 0x000fe8000812187c */
[----:B------:R-:W-:Y:S01]  /*7cb60*/  ISETP.NE.U32.AND P1, PT, RZ, UR4, PT ;  /* 0x00000004ff007c0c */ /* 0x000fe2000bf25070 */
[----:B------:R-:W2:Y:S04]  /*7cb70*/  LDL.LU R109, [R1+0x22d4] ;  /* 0x0022d400016d7983 */ /* 0x000ea80000300800 */
[----:B------:R-:W2:Y:S04]  /*7cb80*/  LDL.LU R108, [R1+0x22d8] ;  /* 0x0022d800016c7983 */ /* 0x000ea80000300800 */
[----:B------:R-:W2:Y:S04]  /*7cb90*/  LDL.LU R107, [R1+0x22dc] ;  /* 0x0022dc00016b7983 */ /* 0x000ea80000300800 */
[----:B------:R-:W2:Y:S01]  /*7cba0*/  LDL.LU R9, [R1+0x22e0] ;  /* 0x0022e00001097983 */ /* 0x000ea20000300800 */
[----:B----4-:R-:W-:-:S05]  /*7cbb0*/  IADD3 R112, P2, R112, R4, RZ ;  /* 0x0000000470707210 */ /* 0x010fca0007f5e0ff */
        /* <DEDUP_REMOVED lines=10> */
[----:B---3--:R-:W-:-:S03]  /*7cc60*/  IADD3 R11, P2, R11, R4, RZ ;  /* 0x000000040b0b7210 */ /* 0x008fc60007f5e0ff */
[----:B------:R3:W-:Y:S02]  /*7cc70*/  STL [R1+0x22c0], R104 ;  /* 0x0022c06801007387 */ /* 0x0007e40000100800 */
[----:B------:R-:W-:Y:S02]  /*7cc80*/  IMAD.X R103, R103, 0x1, R0, P2 ;  /* 0x0000000167677824 */ /* 0x000fe400010e0600 */
[----:B------:R1:W-:Y:S04]  /*7cc90*/  LDGSTS.E [R3+0x30000], desc[UR60][R110.64], P1 ;  /* 0x300000006e037fae */ /* 0x0003e8000892187c */
[----:B------:R4:W-:Y:S04]  /*7cca0*/  STL [R1+0x22bc], R105 ;  /* 0x0022bc6901007387 */ /* 0x0009e80000100800 */
[----:B------:R-:W-:Y:S01]  /*7ccb0*/  STL [R1+0x22c8], R11 ;  /* 0x0022c80b01007387 */ /* 0x000fe20000100800 */
[----:B-1----:R-:W-:-:S03]  /*7ccc0*/  MOV R110, R104 ;  /* 0x00000068006e7202 */ /* 0x002fc60000000f00 */
[----:B---3--:R-:W3:Y:S01]  /*7ccd0*/  LDL.LU R104, [R1+0x22e8] ;  /* 0x0022e80001687983 */ /* 0x008ee20000300800 */
[----:B------:R-:W-:-:S03]  /*7cce0*/  IMAD.MOV.U32 R111, RZ, RZ, R105 ;  /* 0x000000ffff6f7224 */ /* 0x000fc600078e0069 */
[----:B------:R1:W-:Y:S04]  /*7ccf0*/  STL [R1+0x22c4], R103 ;  /* 0x0022c46701007387 */ /* 0x0003e80000100800 */
[----:B----4-:R-:W4:Y:S04]  /*7cd00*/  LDL.LU R105, [R1+0x22e4] ;  /* 0x0022e40001697983 */ /* 0x010f280000300800 */
[----:B------:R1:W-:Y:S01]  /*7cd10*/  LDGSTS.E [R3+0x34000], desc[UR60][R110.64], P1 ;  /* 0x340000006e037fae */ /* 0x0003e2000892187c */
[----:B--2---:R-:W-:Y:S01]  /*7cd20*/  IADD3 R102, P0, R102, R4, RZ ;  /* 0x0000000466667210 */ /* 0x004fe20007f1e0ff */
[----:B-1----:R-:W-:Y:S01]  /*7cd30*/  IMAD.MOV.U32 R110, RZ, RZ, R11 ;  /* 0x000000ffff6e7224 */ /* 0x002fe200078e000b */
[----:B------:R-:W-:-:S02]  /*7cd40*/  MOV R111, R103 ;  /* 0x00000067006f7202 */ /* 0x000fc40000000f00 */
[----:B------:R-:W2:Y:S04]  /*7cd50*/  LDL.LU R103, [R1+0x22f0] ;  /* 0x0022f00001677983 */ /* 0x000ea80000300800 */
[----:B------:R-:W2:Y:S04]  /*7cd60*/  LDL.LU R11, [R1+0x22f8] ;  /* 0x0022f800010b7983 */ /* 0x000ea80000300800 */
[----:B------:R1:W-:Y:S04]  /*7cd70*/  LDGSTS.E [R3+0x38000], desc[UR60][R110.64], P1 ;  /* 0x380000006e037fae */ /* 0x0003e8000892187c */
[----:B------:R-:W-:Y:S01]  /*7cd80*/  STL [R1+0x22d0], R102 ;  /* 0x0022d06601007387 */ /* 0x000fe20000100800 */
[----:B-1----:R-:W-:-:S02]  /*7cd90*/  IMAD.MOV.U32 R110, RZ, RZ, R102 ;  /* 0x000000ffff6e7224 */ /* 0x002fc400078e0066 */
[----:B------:R-:W-:-:S05]  /*7cda0*/  IMAD.X R106, R106, 0x1, R0, P0 ;  /* 0x000000016a6a7824 */ /* 0x000fca00000e0600 */
[----:B------:R1:W-:Y:S01]  /*7cdb0*/  STL [R1+0x22cc], R106 ;  /* 0x0022cc6a01007387 */ /* 0x0003e20000100800 */
[----:B------:R-:W-:Y:S01]  /*7cdc0*/  MOV R111, R106 ;  /* 0x0000006a006f7202 */ /* 0x000fe20000000f00 */
[----:B------:R-:W-:Y:S02]  /*7cdd0*/  UISETP.GT.AND UP1, UPT, UR6, 0x71, UPT ;  /* 0x000000710600788c */ /* 0x000fe4000bf24270 */
[----:B-1----:R-:W2:Y:S04]  /*7cde0*/  LDL.LU R106, [R1+0x22ec] ;  /* 0x0022ec00016a7983 */ /* 0x002ea80000300800 */
[----:B------:R-:W2:Y:S01]  /*7cdf0*/  LDL.LU R102, [R1+0x22f4] ;  /* 0x0022f40001667983 */ /* 0x000ea20000300800 */
        /* <DEDUP_REMOVED lines=12> */
[----:B------:R-:W2:Y:S04]  /*7cec0*/  LDL.LU R112, [R1+0x2300] ;  /* 0x0023000001707983 */ /* 0x000ea80000300800 */
[----:B------:R1:W-:Y:S04]  /*7ced0*/  LDGSTS.E [R3+0x30004], desc[UR60][R108.64], P0 ;  /* 0x300040006c037fae */ /* 0x0003e8000812187c */
[----:B------:R-:W2:Y:S04]  /*7cee0*/  LDL.LU R110, [R1+0x2308] ;  /* 0x00230800016e7983 */ /* 0x000ea80000300800 */
[----:B------:R-:W2:Y:S01]  /*7cef0*/  LDL.LU R113, [R1+0x22fc] ;  /* 0x0022fc0001717983 */ /* 0x000ea20000300800 */
[----:B-1----:R-:W-:Y:S01]  /*7cf00*/  MOV R108, R9 ;  /* 0x00000009006c7202 */ /* 0x002fe20000000f00 */
[----:B------:R-:W-:-:S02]  /*7cf10*/  IMAD.MOV.U32 R109, RZ, RZ, R107 ;  /* 0x000000ffff6d7224 */ /* 0x000fc400078e006b */
[----:B------:R-:W2:Y:S04]  /*7cf20*/  LDL.LU R111, [R1+0x2304] ;  /* 0x00230400016f7983 */ /* 0x000ea80000300800 */
[----:B------:R-:W2:Y:S04]  /*7cf30*/  LDL.LU R9, [R1+0x2310] ;  /* 0x0023100001097983 */ /* 0x000ea80000300800 */
[----:B------:R1:W-:Y:S01]  /*7cf40*/  LDGSTS.E [R3+0x34004], desc[UR60][R108.64], P0 ;  /* 0x340040006c037fae */ /* 0x0003e2000812187c */
[----:B---3--:R-:W-:-:S05]  /*7cf50*/  IADD3 R104, P1, R104, R4, RZ ;  /* 0x0000000468687210 */ /* 0x008fca0007f3e0ff */
[----:B----4-:R-:W-:Y:S01]  /*7cf60*/  IMAD.X R105, R105, 0x1, R0, P1 ;  /* 0x0000000169697824 */ /* 0x010fe200008e0600 */
[----:B------:R3:W-:Y:S01]  /*7cf70*/  STL [R1+0x22e8], R104 ;  /* 0x0022e86801007387 */ /* 0x0007e20000100800 */
[----:B-1----:R-:W-:-:S03]  /*7cf80*/  MOV R108, R104 ;  /* 0x00000068006c7202 */ /* 0x002fc60000000f00 */
[----:B------:R1:W-:Y:S01]  /*7cf90*/  STL [R1+0x22e4], R105 ;  /* 0x0022e46901007387 */ /* 0x0003e20000100800 */
[----:B------:R-:W-:-:S03]  /*7cfa0*/  IMAD.MOV.U32 R109, RZ, RZ, R105 ;  /* 0x000000ffff6d7224 */ /* 0x000fc600078e0069 */
[----:B---3--:R-:W3:Y:S04]  /*7cfb0*/  LDL.LU R104, [R1+0x230c] ;  /* 0x00230c0001687983 */ /* 0x008ee80000300800 */
[----:B------:R4:W-:Y:S04]  /*7cfc0*/  LDGSTS.E [R3+0x38004], desc[UR60][R108.64], P0 ;  /* 0x380040006c037fae */ /* 0x0009e8000812187c */
[----:B-1----:R-:W3:Y:S01]  /*7cfd0*/  LDL.LU R105, [R1+0x2318] ;  /* 0x0023180001697983 */ /* 0x002ee20000300800 */
[----:B--2---:R-:W-:-:S03]  /*7cfe0*/  IADD3 R103, P2, R103, R4, RZ ;  /* 0x0000000467677210 */ /* 0x004fc60007f5e0ff */
[----:B------:R-:W2:Y:S01]  /*7cff0*/  LDL.LU R107, [R1+0x2320] ;  /* 0x00232000016b7983 */ /* 0x000ea20000300800 */
[----:B------:R-:W-:Y:S01]  /*7d000*/  IADD3 R11, P3, R11, R4, RZ ;  /* 0x000000040b0b7210 */ /* 0x000fe20007f7e0ff */
[----:B----4-:R-:W-:Y:S02]  /*7d010*/  IMAD.MOV.U32 R108, RZ, RZ, R103 ;  /* 0x000000ffff6c7224 */ /* 0x010fe400078e0067 */
[----:B------:R1:W-:Y:S01]  /*7d020*/  STL [R1+0x22f0], R103 ;  /* 0x0022f06701007387 */ /* 0x0003e20000100800 */
[----:B------:R-:W-:Y:S01]  /*7d030*/  IMAD.X R106, R106, 0x1, R0, P2 ;  /* 0x000000016a6a7824 */ /* 0x000fe200010e0600 */
        /* <DEDUP_REMOVED lines=10> */
[----:B----4-:R-:W4:Y:S01]  /*7d0e0*/  LDL.LU R106, [R1+0x2324] ;  /* 0x00232400016a7983 */ /* 0x010f220000300800 */
[----:B------:R-:W-:-:S04]  /*7d0f0*/  USEL UR4, URZ, 0x4, !UP1 ;  /* 0x000000043f047887 */ /* 0x000fc8000c800000 */
[----:B------:R-:W-:-:S06]  /*7d100*/  USEL UR4, UR4, URZ, !UP0 ;  /* 0x0000003f04047287 */ /* 0x000fcc000c000000 */
[----:B------:R-:W-:Y:S01]  /*7d110*/  ISETP.NE.U32.AND P1, PT, RZ, UR4, PT ;  /* 0x00000004ff007c0c */ /* 0x000fe2000bf25070 */
[----:B------:R-:W-:Y:S01]  /*7d120*/  IMAD.MOV.U32 R102, RZ, RZ, R11 ;  /* 0x000000ffff667224 */ /* 0x000fe200078e000b */
[----:B------:R-:W-:-:S11]  /*7d130*/  IADD3 R112, P0, R112, R4, RZ ;  /* 0x0000000470707210 */ /* 0x000fd60007f1e0ff */
[----:B------:R-:W-:Y:S01]  /*7d140*/  LDGSTS.E [R3+0x30008], desc[UR60][R102.64], P1 ;  /* 0x3000800066037fae */ /* 0x000fe2000892187c */
[----:B------:R-:W-:-:S03]  /*7d150*/  IMAD.X R113, R113, 0x1, R0, P0 ;  /* 0x0000000171717824 */ /* 0x000fc600000e0600 */
[----:B------:R-:W4:Y:S04]  /*7d160*/  LDL.LU R102, [R1+0x2328] ;  /* 0x0023280001667983 */ /* 0x000f280000300800 */
[----:B------:R-:W4:Y:S04]  /*7d170*/  LDL.LU R103, [R1+0x232c] ;  /* 0x00232c0001677983 */ /* 0x000f280000300800 */
[----:B------:R-:W4:Y:S01]  /*7d180*/  LDL.LU R11, [R1+0x2330] ;  /* 0x00233000010b7983 */ /* 0x000f220000300800 */
[-C--:B------:R-:W-:Y:S02]  /*7d190*/  IADD3 R110, P2, R110, R4.reuse, RZ ;  /* 0x000000046e6e7210 */ /* 0x080fe40007f5e0ff */
[----:B------:R-:W-:Y:S01]  /*7d1a0*/  IADD3 R9, P0, R9, R4, RZ ;  /* 0x0000000409097210 */ /* 0x000fe20007f1e0ff */
[----:B------:R-:W-:Y:S01]  /*7d1b0*/  LDGSTS.E [R3+0x34008], desc[UR60][R112.64], P1 ;  /* 0x3400800070037fae */ /* 0x000fe2000892187c */
[----:B------:R-:W-:-:S03]  /*7d1c0*/  IADD3.X R111, R111, R0, RZ, P2, !PT ;  /* 0x000000006f6f7210 */ /* 0x000fc600017fe4ff */
[----:B------:R-:W-:Y:S04]  /*7d1d0*/  STL [R1+0x2300], R112 ;  /* 0x0023007001007387 */ /* 0x000fe80000100800 */
[----:B------:R-:W-:Y:S04]  /*7d1e0*/  STL [R1+0x22fc], R113 ;  /* 0x0022fc7101007387 */ /* 0x000fe80000100800 */
[----:B------:R1:W-:Y:S01]  /*7d1f0*/  STL [R1+0x2308], R110 ;  /* 0x0023086e01007387 */ /* 0x0003e20000100800 */
[----:B---3--:R-:W-:-:S03]  /*7d200*/  IMAD.X R104, R104, 0x1, R0, P0 ;  /* 0x0000000168687824 */ /* 0x008fc600000e0600 */
[----:B------:R3:W-:Y:S04]  /*7d210*/  STL [R1+0x2304], R111 ;  /* 0x0023046f01007387 */ /* 0x0007e80000100800 */
[----:B------:R1:W-:Y:S04]  /*7d220*/  LDGSTS.E [R3+0x38008], desc[UR60][R110.64], P1 ;  /* 0x380080006e037fae */ /* 0x0003e8000892187c */
[----:B------:R-:W-:Y:S01]  /*7d230*/  STL [R1+0x2310], R9 ;  /* 0x0023100901007387 */ /* 0x000fe20000100800 */
[----:B-1----:R-:W-:Y:S01]  /*7d240*/  IMAD.MOV.U32 R110, RZ, RZ, R9 ;  /* 0x000000ffff6e7224 */ /* 0x002fe200078e0009 */
[----:B---3--:R-:W-:-:S02]  /*7d250*/  MOV R111, R104 ;  /* 0x00000068006f7202 */ /* 0x008fc40000000f00 */
[----:B------:R1:W-:Y:S01]  /*7d260*/  STL [R1+0x230c], R104 ;  /* 0x00230c6801007387 */ /* 0x0003e20000100800 */
[----:B--2---:R-:W-:-:S03]  /*7d270*/  IADD3 R107, P2, R107, R4, RZ ;  /* 0x000000046b6b7210 */ /* 0x004fc60007f5e0ff */
[----:B------:R-:W-:Y:S01]  /*7d280*/  LDGSTS.E [R3+0x3c008], desc[UR60][R110.64], P1 ;  /* 0x3c0080006e037fae */ /* 0x000fe2000892187c */
[----:B------:R-:W-:-:S03]  /*7d290*/  IADD3 R105, P1, R105, R4, RZ ;  /* 0x0000000469697210 */ /* 0x000fc60007f3e0ff */
[----:B------:R-:W2:Y:S04]  /*7d2a0*/  LDL.LU R111, [R1+0x1734] ;  /* 0x00173400016f7983 */ /* 0x000ea80000300800 */
[----:B------:R-:W3:Y:S04]  /*7d2b0*/  LDL.LU R110, [R1+0x1738] ;  /* 0x00173800016e7983 */ /* 0x000ee80000300800 */
        /* <DEDUP_REMOVED lines=23> */
[----:B-1----:R-:W-:Y:S01]  /*7d430*/  IMAD.MOV.U32 R112, RZ, RZ, R107 ;  /* 0x000000ffff707224 */ /* 0x002fe200078e006b */
[----:B------:R-:W-:Y:S01]  /*7d440*/  MOV R113, R109 ;  /* 0x0000006d00717202 */ /* 0x000fe20000000f00 */
[----:B------:R-:W-:Y:S01]  /*7d450*/  IMAD.MOV.U32 R107, RZ, RZ, R106 ;  /* 0x000000ffff6b7224 */ /* 0x000fe200078e006a */
[----:B------:R-:W-:Y:S01]  /*7d460*/  STL [R1+0x2330], R11 ;  /* 0x0023300b01007387 */ /* 0x000fe20000100800 */
[----:B----4-:R-:W-:-:S03]  /*7d470*/  MOV R106, R102 ;  /* 0x00000066006a7202 */ /* 0x010fc60000000f00 */
[----:B------:R1:W-:Y:S04]  /*7d480*/  STL [R1+0x232c], R103 ;  /* 0x00232c6701007387 */ /* 0x0003e80000100800 */
[----:B------:R-:W4:Y:S01]  /*7d490*/  LDL.LU R102, [R1+0x1750] ;  /* 0x0017500001667983 */ /* 0x000f220000300800 */
[----:B------:R-:W-:-:S03]  /*7d4a0*/  UISETP.GT.AND UP1, UPT, UR6, 0x14, UPT ;  /* 0x000000140600788c */ /* 0x000fc6000bf24270 */
[----:B------:R-:W-:Y:S04]  /*7d4b0*/  LDGSTS.E [R3+0x3400c], desc[UR60][R112.64], P0 ;  /* 0x3400c00070037fae */ /* 0x000fe8000812187c */
[----:B------:R1:W-:Y:S01]  /*7d4c0*/  LDGSTS.E [R3+0x3800c], desc[UR60][R106.64], P0 ;  /* 0x3800c0006a037fae */ /* 0x0003e2000812187c */
[----:B------:R-:W-:Y:S01]  /*7d4d0*/  USEL UR4, URZ, 0x4, !UP1 ;  /* 0x000000043f047887 */ /* 0x000fe2000c800000 */
[----:B-1----:R-:W-:Y:S02]  /*7d4e0*/  MOV R107, R103 ;  /* 0x00000067006b7202 */ /* 0x002fe40000000f00 */
[----:B------:R-:W4:Y:S01]  /*7d4f0*/  LDL.LU R103, [R1+0x174c] ;  /* 0x00174c0001677983 */ /* 0x000f220000300800 */
[----:B------:R-:W-:Y:S01]  /*7d500*/  IMAD.MOV.U32 R106, RZ, RZ, R11 ;  /* 0x000000ffff6a7224 */ /* 0x000fe200078e000b */
        /* <DEDUP_REMOVED lines=17> */
[----:B-1----:R-:W-:Y:S02]  /*7d620*/  IMAD.MOV.U32 R110, RZ, RZ, R104 ;  /* 0x000000ffff6e7224 */ /* 0x002fe400078e0068 */
[----:B------:R-:W-:Y:S01]  /*7d630*/  IMAD.X R108, R108, 0x1, R0, P1 ;  /* 0x000000016c6c7824 */ /* 0x000fe200008e0600 */
[----:B------:R-:W-:-:S04]  /*7d640*/  IADD3.X R105, R105, R0, RZ, P2, !PT ;  /* 0x0000000069697210 */ /* 0x000fc800017fe4ff */
[----:B------:R-:W-:Y:S01]  /*7d650*/  STL [R1+0x173c], R108 ;  /* 0x00173c6c01007387 */ /* 0x000fe20000100800 */
[----:B--2---:R-:W-:-:S03]  /*7d660*/  MOV R111, R108 ;  /* 0x0000006c006f7202 */ /* 0x004fc60000000f00 */
        /* <DEDUP_REMOVED lines=20> */
[----:B---3--:R-:W-:-:S04]  /*7d7b0*/  IADD3 R106, P1, R106, R4, RZ ;  /* 0x000000046a6a7210 */ /* 0x008fc80007f3e0ff */
[----:B------:R-:W-:Y:S02]  /*7d7c0*/  IADD3.X R109, R109, R0, RZ, P1, !PT ;  /* 0x000000006d6d7210 */ /* 0x000fe40000ffe4ff */
[----:B------:R-:W-:Y:S01]  /*7d7d0*/  IADD3 R11, P2, R11, R4, RZ ;  /* 0x000000040b0b7210 */ /* 0x000fe20007f5e0ff */
[----:B-1----:R-:W3:Y:S01]  /*7d7e0*/  LDL.LU R103, [R1+0x1780] ;  /* 0x0017800001677983 */ /* 0x002ee20000300800 */
[----:B------:R-:W-:-:S03]  /*7d7f0*/  ISETP.NE.U32.AND P0, PT, RZ, UR4, PT ;  /* 0x00000004ff007c0c */ /* 0x000fc6000bf05070 */
[----:B------:R-:W3:Y:S01]  /*7d800*/  LDL.LU R102, [R1+0x1788] ;  /* 0x0017880001667983 */ /* 0x000ee20000300800 */
[----:B------:R-:W-:-:S03]  /*7d810*/  IMAD.X R107, R107, 0x1, R0, P2 ;  /* 0x000000016b6b7824 */ /* 0x000fc600010e0600 */
[----:B------:R-:W-:Y:S01]  /*7d820*/  STL [R1+0x1758], R106 ;  /* 0x0017586a01007387 */ /* 0x000fe20000100800 */
[----:B------:R-:W-:-:S03]  /*7d830*/  IMAD.MOV.U32 R113, RZ, RZ, R109 ;  /* 0x000000ffff717224 */ /* 0x000fc600078e006d */
[----:B------:R1:W-:Y:S01]  /*7d840*/  STL [R1+0x1754], R109 ;  /* 0x0017546d01007387 */ /* 0x0003e20000100800 */
[----:B------:R-:W-:-:S03]  /*7d850*/  MOV R112, R106 ;  /* 0x0000006a00707202 */ /* 0x000fc60000000f00 */
        /* <DEDUP_REMOVED lines=11> */
[----:B------:R-:W-:-:S04]  /*7d910*/  IADD3.X R105, R105, R0, RZ, P1, !PT ;  /* 0x0000000069697210 */ /* 0x000fc80000ffe4ff */
[----:B-1----:R-:W-:Y:S01]  /*7d920*/  MOV R113, R105 ;  /* 0x0000006900717202 */ /* 0x002fe20000000f00 */
[----:B------:R1:W-:Y:S04]  /*7d930*/  STL [R1+0x1764], R105 ;  /* 0x0017646901007387 */ /* 0x0003e80000100800 */
[----:B-1----:R-:W2:Y:S01]  /*7d940*/  LDL.LU R105, [R1+0x178c] ;  /* 0x00178c0001697983 */ /* 0x002ea20000300800 */
        /* <DEDUP_REMOVED lines=11> */
[----:B-1----:R-:W-:Y:S02]  /*7da00*/  IMAD.MOV.U32 R112, RZ, RZ, R108 ;  /* 0x000000ffff707224 */ /* 0x002fe400078e006c */
[----:B----4-:R-:W-:Y:S01]  /*7da10*/  IMAD.X R110, R110, 0x1, R0, P2 ;  /* 0x000000016e6e7824 */ /* 0x010fe200010e0600 */
[----:B------:R-:W-:-:S04]  /*7da20*/  IADD3.X R111, R111, R0, RZ, P3, !PT ;  /* 0x000000006f6f7210 */ /* 0x000fc80001ffe4ff */
[----:B------:R-:W-:Y:S01]  /*7da30*/  MOV R113, R110 ;  /* 0x0000006e00717202 */ /* 0x000fe20000000f00 */
[----:B------:R1:W-:Y:S04]  /*7da40*/  STL [R1+0x176c], R110 ;  /* 0x00176c6e01007387 */ /* 0x0003e80000100800 */
[----:B------:R4:W-:Y:S04]  /*7da50*/  STL [R1+0x1778], R9 ;  /* 0x0017780901007387 */ /* 0x0009e80000100800 */
[----:B------:R4:W-:Y:S04]  /*7da60*/  LDGSTS.E [R3+0xc004], desc[UR60][R112.64], P0 ;  /* 0x0c00400070037fae */ /* 0x0009e8000812187c */
[----:B------:R-:W-:Y:S01]  /*7da70*/  STL [R1+0x1774], R111 ;  /* 0x0017746f01007387 */ /* 0x000fe20000100800 */
[----:B---3--:R-:W-:-:S03]  /*7da80*/  IADD3 R103, P0, R103, R4, RZ ;  /* 0x0000000467677210 */ /* 0x008fc60007f1e0ff */
[----:B------:R-:W3:Y:S01]  /*7da90*/  LDL.LU R108, [R1+0x1794] ;  /* 0x00179400016c7983 */ /* 0x000ee20000300800 */
[----:B------:R-:W-:-:S03]  /*7daa0*/  IADD3 R102, P2, R102, R4, RZ ;  /* 0x0000000466667210 */ /* 0x000fc60007f5e0ff */
[----:B-1----:R-:W3:Y:S01]  /*7dab0*/  LDL.LU R110, [R1+0x179c] ;  /* 0x00179c00016e7983 */ /* 0x002ee20000300800 */
[----:B----4-:R-:W-:Y:S01]  /*7dac0*/  IMAD.MOV.U32 R112, RZ, RZ, R9 ;  /* 0x000000ffff707224 */ /* 0x010fe200078e0009 */
[----:B------:R-:W-:Y:S02]  /*7dad0*/  MOV R113, R111 ;  /* 0x0000006f00717202 */ /* 0x000fe40000000f00 */
        /* <DEDUP_REMOVED lines=10> */
[----:B------:R-:W-:Y:S02]  /*7db80*/  MOV R113, R109 ;  /* 0x0000006d00717202 */ /* 0x000fe40000000f00 */
[----:B------:R-:W-:-:S03]  /*7db90*/  IADD3 R11, P0, R11, R4, RZ ;  /* 0x000000040b0b7210 */ /* 0x000fc60007f1e0ff */
[----:B------:R1:W-:Y:S02]  /*7dba0*/  LDGSTS.E [R3+0x4008], desc[UR60][R112.64], P1 ;  /* 0x0400800070037fae */ /* 0x0003e4000892187c */
[----:B-1----:R-:W-:Y:S01]  /*7dbb0*/  MOV R113, R106 ;  /* 0x0000006a00717202 */ /* 0x002fe20000000f00 */
[----:B------:R-:W-:Y:S01]  /*7dbc0*/  IMAD.MOV.U32 R112, RZ, RZ, R102 ;  /* 0x000000ffff707224 */ /* 0x000fe200078e0066 */
        /* <DEDUP_REMOVED lines=20> */
[----:B-1----:R-:W-:-:S02]  /*7dd10*/  MOV R112, R107 ;  /* 0x0000006b00707202 */ /* 0x002fc40000000f00 */
[----:B---3--:R-:W-:Y:S01]  /*7dd20*/  IADD3.X R108, R108, R0, RZ, P1, !PT ;  /* 0x000000006c6c7210 */ /* 0x008fe20000ffe4ff */
[----:B------:R-:W-:-:S04]  /*7dd30*/  IMAD.X R110, R110, 0x1, R0, P2 ;  /* 0x000000016e6e7824 */ /* 0x000fc800010e0600 */
[----:B------:R1:W-:Y:S01]  /*7dd40*/  STL [R1+0x1794], R108 ;  /* 0x0017946c01007387 */ /* 0x0003e20000100800 */
[----:B------:R-:W-:Y:S01]  /*7dd50*/  IMAD.MOV.U32 R113, RZ, RZ, R108 ;  /* 0x000000ffff717224 */ /* 0x000fe200078e006c */
[----:B----4-:R-:W-:Y:S02]  /*7dd60*/  IADD3 R9, P1, R9, R4, RZ ;  /* 0x0000000409097210 */ /* 0x010fe40007f3e0ff */
[----:B------:R-:W-:Y:S04]  /*7dd70*/  STL [R1+0x17a0], R104 ;  /* 0x0017a06801007387 */ /* 0x000fe80000100800 */
[----:B------:R3:W-:Y:S04]  /*7dd80*/  LDGSTS.E [R3+0xc], desc[UR60][R112.64], P0 ;  /* 0x0000c00070037fae */ /* 0x0007e8000812187c */
[----:B-1----:R-:W4:Y:S04]  /*7dd90*/  LDL.LU R108, [R1+0x1b3c] ;  /* 0x001b3c00016c7983 */ /* 0x002f280000300800 */
[----:B------:R-:W-:Y:S04]  /*7dda0*/  STL [R1+0x179c], R110 ;  /* 0x00179c6e01007387 */ /* 0x000fe80000100800 */
[----:B------:R-:W4:Y:S01]  /*7ddb0*/  LDL.LU R107, [R1+0x1b44] ;  /* 0x001b4400016b7983 */ /* 0x000f220000300800 */
[----:B---3--:R-:W-:Y:S01]  /*7ddc0*/  MOV R112, R104 ;  /* 0x0000006800707202 */ /* 0x008fe20000000f00 */
[----:B------:R-:W-:-:S02]  /*7ddd0*/  IMAD.MOV.U32 R113, RZ, RZ, R110 ;  /* 0x000000ffff717224 */ /* 0x000fc400078e006e */
[----:B------:R1:W-:Y:S04]  /*7dde0*/  STL [R1+0x17a8], R9 ;  /* 0x0017a80901007387 */ /* 0x0003e80000100800 */
[----:B------:R3:W-:Y:S01]  /*7ddf0*/  LDGSTS.E [R3+0x400c], desc[UR60][R112.64], P0 ;  /* 0x0400c00070037fae */ /* 0x0007e2000812187c */
[----:B------:R-:W-:-:S05]  /*7de00*/  IADD3.X R103, R103, R0, RZ, P1, !PT ;  /* 0x0000000067677210 */ /* 0x000fca0000ffe4ff */
[----:B------:R1:W-:Y:S01]  /*7de10*/  STL [R1+0x17a4], R103 ;  /* 0x0017a46701007387 */ /* 0x0003e20000100800 */
[----:B---3--:R-:W-:-:S03]  /*7de20*/  IMAD.MOV.U32 R112, RZ, RZ, R9 ;  /* 0x000000ffff707224 */ /* 0x008fc600078e0009 */
[----:B-1----:R-:W3:Y:S04]  /*7de30*/  LDL.LU R9, [R1+0x1b50] ;  /* 0x001b500001097983 */ /* 0x002ee80000300800 */
[----:B------:R-:W3:Y:S01]  /*7de40*/  LDL.LU R104, [R1+0x1b4c] ;  /* 0x001b4c0001687983 */ /* 0x000ee20000300800 */
[----:B------:R-:W-:-:S03]  /*7de50*/  MOV R113, R103 ;  /* 0x0000006700717202 */ /* 0x000fc60000000f00 */
[----:B------:R-:W3:Y:S01]  /*7de60*/  LDL.LU R103, [R1+0x1b58] ;  /* 0x001b580001677983 */ /* 0x000ee20000300800 */
[----:B------:R-:W-:-:S03]  /*7de70*/  IADD3 R106, P2, R106, R4, RZ ;  /* 0x000000046a6a7210 */ /* 0x000fc60007f5e0ff */
[----:B------:R-:W3:Y:S01]  /*7de80*/  LDL.LU R110, [R1+0x1b60] ;  /* 0x001b6000016e7983 */ /* 0x000ee20000300800 */
[----:B------:R-:W-:-:S03]  /*7de90*/  IADD3 R102, P3, R102, R4, RZ ;  /* 0x0000000466667210 */ /* 0x000fc60007f7e0ff */
[----:B------:R1:W-:Y:S04]  /*7dea0*/  STL [R1+0x17b0], R106 ;  /* 0x0017b06a01007387 */ /* 0x0003e80000100800 */
[----:B------:R1:W-:Y:S02]  /*7deb0*/  LDGSTS.E [R3+0x800c], desc[UR60][R112.64], P0 ;  /* 0x0800c00070037fae */ /* 0x0003e4000812187c */
[----:B-1----:R-:W-:Y:S02]  /*7dec0*/  IMAD.MOV.U32 R112, RZ, RZ, R106 ;  /* 0x000000ffff707224 */ /* 0x002fe400078e006a */
[----:B------:R-:W-:Y:S01]  /*7ded0*/  IMAD.X R111, R111, 0x1, R0, P2 ;  /* 0x000000016f6f7824 */ /* 0x000fe200010e0600 */
[----:B------:R-:W-:-:S04]  /*7dee0*/  IADD3.X R109, R109, R0, RZ, P3, !PT ;  /* 0x000000006d6d7210 */ /* 0x000fc80001ffe4ff */
        /* <DEDUP_REMOVED lines=8> */
[----:B------:R-:W-:Y:S01]  /*7df70*/  USEL UR4, URZ, 0x4, !UP1 ;  /* 0x000000043f047887 */ /* 0x000fe2000c800000 */
[----:B--2---:R-:W-:-:S03]  /*7df80*/  IADD3 R105, P0, R105, R4, RZ ;  /* 0x0000000469697210 */ /* 0x004fc60007f1e0ff */
[----:B------:R-:W-:Y:S01]  /*7df90*/  USEL UR4, UR4, URZ, !UP0 ;  /* 0x0000003f04047287 */ /* 0x000fe2000c000000 */
[----:B------:R-:W-:-:S05]  /*7dfa0*/  IADD3 R11, P2, R11, R4, RZ ;  /* 0x000000040b0b7210 */ /* 0x000fca0007f5e0ff */
[----:B------:R-:W-:Y:S01]  /*7dfb0*/  ISETP.NE.U32.AND P1, PT, RZ, UR4, PT ;  /* 0x00000004ff007c0c */ /* 0x000fe2000bf25070 */
[----:B-1----:R-:W-:Y:S02]  /*7dfc0*/  IMAD.MOV.U32 R112, RZ, RZ, R102 ;  /* 0x000000ffff707224 */ /* 0x002fe400078e0066 */
[----:B------:R-:W2:Y:S01]  /*7dfd0*/  LDL.LU R102, [R1+0x1b68] ;  /* 0x001b680001667983 */ /* 0x000ea20000300800 */
[----:B------:R-:W-:-:S03]  /*7dfe0*/  MOV R113, R109 ;  /* 0x0000006d00717202 */ /* 0x000fc60000000f00 */
[----:B------:R-:W-:Y:S06]  /*7dff0*/  STL [R1+0x1b40], R105 ;  /* 0x001b406901007387 */ /* 0x000fec0000100800 */
[----:B------:R-:W-:Y:S01]  /*7e000*/  LDGSTS.E [R3+0x10000], desc[UR60][R112.64], P1 ;  /* 0x1000000070037fae */ /* 0x000fe2000892187c */
[----:B----4-:R-:W-:-:S04]  /*7e010*/  IMAD.X R108, R108, 0x1, R0, P0 ;  /* 0x000000016c6c7824 */ /* 0x010fc800000e0600 */
[----:B------:R-:W-:Y:S01]  /*7e020*/  IMAD.MOV.U32 R109, RZ, RZ, R108 ;  /* 0x000000ffff6d7224 */ /* 0x000fe200078e006c */
[----:B------:R1:W-:Y:S01]  /*7e030*/  STL [R1+0x1b3c], R108 ;  /* 0x001b3c6c01007387 */ /* 0x0003e20000100800 */
[----:B------:R-:W-:-:S03]  /*7e040*/  IADD3.X R107, R107, R0, RZ, P2, !PT ;  /* 0x000000006b6b7210 */ /* 0x000fc600017fe4ff */
[----:B------:R-:W-:Y:S04]  /*7e050*/  STL [R1+0x1b48], R11 ;  /* 0x001b480b01007387 */ /* 0x000fe80000100800 */
[----:B------:R4:W-:Y:S01]  /*7e060*/  STL [R1+0x1b44], R107 ;  /* 0x001b446b01007387 */ /* 0x0009e20000100800 */
[----:B-1----:R-:W-:-:S03]  /*7e070*/  MOV R108, R105 ;  /* 0x00000069006c7202 */ /* 0x002fc60000000f00 */
[----:B------:R-:W2:Y:S04]  /*7e080*/  LDL.LU R105, [R1+0x1b64] ;  /* 0x001b640001697983 */ /* 0x000ea80000300800 */
[----:B------:R1:W-:Y:S01]  /*7e090*/  LDGSTS.E [R3+0x14000], desc[UR60][R108.64], P1 ;  /* 0x140000006c037fae */ /* 0x0003e2000892187c */
[----:B---3--:R-:W-:Y:S01]  /*7e0a0*/  IADD3 R9, P0, R9, R4, RZ ;  /* 0x0000000409097210 */ /* 0x008fe20007f1e0ff */
[----:B-1----:R-:W-:Y:S01]  /*7e0b0*/  IMAD.MOV.U32 R108, RZ, RZ, R11 ;  /* 0x000000ffff6c7224 */ /* 0x002fe200078e000b */
[----:B------:R-:W-:-:S03]  /*7e0c0*/  MOV R109, R107 ;  /* 0x0000006b006d7202 */ /* 0x000fc60000000f00 */
[----:B------:R-:W-:Y:S01]  /*7e0d0*/  IMAD.X R104, R104, 0x1, R0, P0 ;  /* 0x0000000168687824 */ /* 0x000fe200000e0600 */
[----:B------:R-:W-:Y:S01]  /*7e0e0*/  MOV R112, R9 ;  /* 0x0000000900707202 */ /* 0x000fe20000000f00 */
[----:B------:R-:W-:Y:S02]  /*7e0f0*/  LDGSTS.E [R3+0x18000], desc[UR60][R108.64], P1 ;  /* 0x180000006c037fae */ /* 0x000fe4000892187c */
[----:B------:R-:W-:Y:S01]  /*7e100*/  IMAD.MOV.U32 R113, RZ, RZ, R104 ;  /* 0x000000ffff717224 */ /* 0x000fe200078e0068 */
[----:B------:R-:W-:-:S04]  /*7e110*/  IADD3 R110, P2, R110, R4, RZ ;  /* 0x000000046e6e7210 */ /* 0x000fc80007f5e0ff */
[----:B------:R1:W-:Y:S04]  /*7e120*/  LDGSTS.E [R3+0x1c000], desc[UR60][R112.64], P1 ;  /* 0x1c00000070037fae */ /* 0x0003e8000892187c */
[----:B------:R-:W3:Y:S04]  /*7e130*/  LDL.LU R109, [R1+0x1b6c] ;  /* 0x001b6c00016d7983 */ /* 0x000ee80000300800 */
[----:B------:R-:W3:Y:S01]  /*7e140*/  LDL.LU R108, [R1+0x1b70] ;  /* 0x001b7000016c7983 */ /* 0x000ee20000300800 */
[----:B------:R-:W-:-:S03]  /*7e150*/  IADD3 R103, P1, R103, R4, RZ ;  /* 0x0000000467677210 */ /* 0x000fc60007f3e0ff */
[----:B----4-:R-:W4:Y:S04]  /*7e160*/  LDL.LU R107, [R1+0x1b74] ;  /* 0x001b7400016b7983 */ /* 0x010f280000300800 */
[----:B------:R-:W4:Y:S04]  /*7e170*/  LDL.LU R11, [R1+0x1b78] ;  /* 0x001b7800010b7983 */ /* 0x000f280000300800 */
[----:B------:R-:W-:Y:S04]  /*7e180*/  STL [R1+0x1b50], R9 ;  /* 0x001b500901007387 */ /* 0x000fe80000100800 */
[----:B------:R1:W-:Y:S02]  /*7e190*/  STL [R1+0x1b4c], R104 ;  /* 0x001b4c6801007387 */ /* 0x0003e40000100800 */
[----:B-1----:R-:W-:-:S02]  /*7e1a0*/  MOV R112, R103 ;  /* 0x0000006700707202 */ /* 0x002fc40000000f00 */
[----:B------:R-:W4:Y:S04]  /*7e1b0*/  LDL.LU R104, [R1+0x1b80] ;  /* 0x001b800001687983 */ /* 0x000f280000300800 */
[----:B------:R-:W4:Y:S04]  /*7e1c0*/  LDL.LU R9, [R1+0x1b88] ;  /* 0x001b880001097983 */ /* 0x000f280000300800 */
[----:B------:R-:W-:Y:S01]  /*7e1d0*/  STL [R1+0x1b58], R103 ;  /* 0x001b586701007387 */ /* 0x000fe20000100800 */
[----:B------:R-:W-:Y:S01]  /*7e1e0*/  IADD3.X R106, R106, R0, RZ, P1, !PT ;  /* 0x000000006a6a7210 */ /* 0x000fe20000ffe4ff */
[----:B------:R-:W-:-:S04]  /*7e1f0*/  IMAD.X R111, R111, 0x1, R0, P2 ;  /* 0x000000016f6f7824 */ /* 0x000fc800010e0600 */
        /* <DEDUP_REMOVED lines=15> */
[----:B------:R-:W-:-:S05]  /*7e2f0*/  IADD3.X R105, R105, R0, RZ, P1, !PT ;  /* 0x0000000069697210 */ /* 0x000fca0000ffe4ff */
[----:B------:R2:W-:Y:S04]  /*7e300*/  STL [R1+0x1b64], R105 ;  /* 0x001b646901007387 */ /* 0x0005e80000100800 */
[----:B-1----:R-:W4:Y:S01]  /*7e310*/  LDL.LU R102, [R1+0x1b90] ;  /* 0x001b900001667983 */ /* 0x002f220000300800 */
[----:B------:R-:W-:-:S03]  /*7e320*/  MOV R111, R105 ;  /* 0x00000069006f7202 */ /* 0x000fc60000000f00 */
[----:B--2---:R-:W2:Y:S04]  /*7e330*/  LDL.LU R105, [R1+0x1b8c] ;  /* 0x001b8c0001697983 */ /* 0x004ea80000300800 */
[----:B------:R-:W-:Y:S01]  /*7e340*/  LDGSTS.E [R3+0x18004], desc[UR60][R110.64], P0 ;  /* 0x180040006e037fae */ /* 0x000fe2000812187c */
[----:B---3--:R-:W-:-:S05]  /*7e350*/  IADD3 R108, P2, R108, R4, RZ ;  /* 0x000000046c6c7210 */ /* 0x008fca0007f5e0ff */
[----:B------:R-:W-:Y:S01]  /*7e360*/  IMAD.X R109, R109, 0x1, R0, P2 ;  /* 0x000000016d6d7824 */ /* 0x000fe200010e0600 */
[----:B----4-:R-:W-:Y:S01]  /*7e370*/  IADD3 R11, P3, R11, R4, RZ ;  /* 0x000000040b0b7210 */ /* 0x010fe20007f7e0ff */
[----:B------:R1:W-:Y:S03]  /*7e380*/  STL [R1+0x1b70], R108 ;  /* 0x001b706c01007387 */ /* 0x0003e60000100800 */
[----:B------:R-:W-:Y:S01]  /*7e390*/  IADD3.X R107, R107, R0, RZ, P3, !PT ;  /* 0x000000006b6b7210 */ /* 0x000fe20001ffe4ff */
[----:B------:R1:W-:Y:S04]  /*7e3a0*/  LDGSTS.E [R3+0x1c004], desc[UR60][R108.64], P0 ;  /* 0x1c0040006c037fae */ /* 0x0003e8000812187c */
[----:B------:R3:W-:Y:S04]  /*7e3b0*/  STL [R1+0x1b6c], R109 ;  /* 0x001b6c6d01007387 */ /* 0x0007e80000100800 */
[----:B------:R4:W-:Y:S01]  /*7e3c0*/  STL [R1+0x1b78], R11 ;  /* 0x001b780b01007387 */ /* 0x0009e20000100800 */
[----:B------:R-:W-:-:S03]  /*7e3d0*/  IADD3 R104, P0, R104, R4, RZ ;  /* 0x0000000468687210 */ /* 0x000fc60007f1e0ff */
[----:B------:R4:W-:Y:S01]  /*7e3e0*/  STL [R1+0x1b74], R107 ;  /* 0x001b746b01007387 */ /* 0x0009e20000100800 */
[----:B------:R-:W-:-:S03]  /*7e3f0*/  IADD3 R9, P2, R9, R4, RZ ;  /* 0x0000000409097210 */ /* 0x000fc60007f5e0ff */
[----:B------:R-:W2:Y:S01]  /*7e400*/  LDL.LU R112, [R1+0x1b98] ;  /* 0x001b980001707983 */ /* 0x000ea20000300800 */
[----:B-1----:R-:W-:-:S03]  /*7e410*/  IMAD.MOV.U32 R108, RZ, RZ, R11 ;  /* 0x000000ffff6c7224 */ /* 0x002fc600078e000b */
[----:B------:R-:W2:Y:S04]  /*7e420*/  LDL.LU R110, [R1+0x1ba0] ;  /* 0x001ba000016e7983 */ /* 0x000ea80000300800 */
[----:B------:R-:W2:Y:S01]  /*7e430*/  LDL.LU R113, [R1+0x1b94] ;  /* 0x001b940001717983 */ /* 0x000ea20000300800 */
[----:B---3--:R-:W-:-:S03]  /*7e440*/  MOV R109, R107 ;  /* 0x0000006b006d7202 */ /* 0x008fc60000000f00 */
[----:B------:R-:W3:Y:S04]  /*7e450*/  LDL.LU R111, [R1+0x1b9c] ;  /* 0x001b9c00016f7983 */ /* 0x000ee80000300800 */
[----:B----4-:R-:W4:Y:S04]  /*7e460*/  LDL.LU R11, [R1+0x1ba8] ;  /* 0x001ba800010b7983 */ /* 0x010f280000300800 */
[----:B------:R-:W-:Y:S01]  /*7e470*/  STL [R1+0x1b80], R104 ;  /* 0x001b806801007387 */ /* 0x000fe20000100800 */
[----:B------:R-:W-:-:S04]  /*7e480*/  IMAD.X R106, R106, 0x1, R0, P0 ;  /* 0x000000016a6a7824 */ /* 0x000fc800000e0600 */
[----:B------:R-:W-:Y:S01]  /*7e490*/  IMAD.MOV.U32 R107, RZ, RZ, R106 ;  /* 0x000000ffff6b7224 */ /* 0x000fe200078e006a */
[----:B------:R1:W-:Y:S01]  /*7e4a0*/  STL [R1+0x1b7c], R106 ;  /* 0x001b7c6a01007387 */ /* 0x0003e20000100800 */
[----:B------:R-:W-:-:S03]  /*7e4b0*/  IADD3.X R103, R103, R0, RZ, P2, !PT ;  /* 0x0000000067677210 */ /* 0x000fc600017fe4ff */
[----:B------:R1:W-:Y:S04]  /*7e4c0*/  STL [R1+0x1b88], R9 ;  /* 0x001b880901007387 */ /* 0x0003e80000100800 */
[----:B------:R2:W-:Y:S01]  /*7e4d0*/  STL [R1+0x1b84], R103 ;  /* 0x001b846701007387 */ /* 0x0005e20000100800 */
[----:B-1----:R-:W-:-:S03]  /*7e4e0*/  MOV R106, R104 ;  /* 0x00000068006a7202 */ /* 0x002fc60000000f00 */
        /* <DEDUP_REMOVED lines=11> */
[----:B------:R-:W-:-:S03]  /*7e5a0*/  IADD3 R102, P0, R102, R4, RZ ;  /* 0x0000000466667210 */ /* 0x000fc60007f1e0ff */
[----:B------:R-:W4:Y:S01]  /*7e5b0*/  LDL.LU R108, [R1+0x1f34] ;  /* 0x001f3400016c7983 */ /* 0x000f220000300800 */
[----:B------:R-:W-:-:S03]  /*7e5c0*/  MOV R107, R103 ;  /* 0x00000067006b7202 */ /* 0x000fc60000000f00 */
[----:B--2---:R-:W2:Y:S01]  /*7e5d0*/  LDL.LU R103, [R1+0x1f38] ;  /* 0x001f380001677983 */ /* 0x004ea20000300800 */
[----:B------:R-:W-:Y:S01]  /*7e5e0*/  IMAD.X R105, R105, 0x1, R0, P0 ;  /* 0x0000000169697824 */ /* 0x000fe200000e0600 */
[----:B------:R-:W-:Y:S02]  /*7e5f0*/  USEL UR4, URZ, 0x4, !UP1 ;  /* 0x000000043f047887 */ /* 0x000fe4000c800000 */
[----:B------:R1:W-:Y:S02]  /*7e600*/  LDGSTS.E [R3+0x18008], desc[UR60][R106.64], P1 ;  /* 0x180080006a037fae */ /* 0x0003e4000892187c */
[----:B------:R-:W-:Y:S02]  /*7e610*/  USEL UR4, UR4, URZ, !UP0 ;  /* 0x0000003f04047287 */ /* 0x000fe4000c000000 */
[----:B------:R-:W-:Y:S01]  /*7e620*/  STL [R1+0x1b90], R102 ;  /* 0x001b906601007387 */ /* 0x000fe20000100800 */
[----:B-1----:R-:W-:Y:S01]  /*7e630*/  MOV R106, R102 ;  /* 0x00000066006a7202 */ /* 0x002fe20000000f00 */
[----:B------:R-:W-:-:S02]  /*7e640*/  IMAD.MOV.U32 R107, RZ, RZ, R105 ;  /* 0x000000ffff6b7224 */ /* 0x000fc400078e0069 */
        /* <DEDUP_REMOVED lines=8> */
[----:B------:R-:W-:Y:S02]  /*7e6d0*/  IADD3 R110, P2, R110, R4, RZ ;  /* 0x000000046e6e7210 */ /* 0x000fe40007f5e0ff */
[----:B------:R-:W-:Y:S01]  /*7e6e0*/  IADD3.X R113, R113, R0, RZ, P1, !PT ;  /* 0x0000000071717210 */ /* 0x000fe20000ffe4ff */
[----:B------:R-:W-:Y:S02]  /*7e6f0*/  STL [R1+0x1b98], R112 ;  /* 0x001b987001007387 */ /* 0x000fe40000100800 */
[----:B---3--:R-:W-:Y:S01]  /*7e700*/  IMAD.X R111, R111, 0x1, R0, P2 ;  /* 0x000000016f6f7824 */ /* 0x008fe200010e0600 */
[----:B----4-:R-:W-:Y:S01]  /*7e710*/  IADD3 R11, P1, R11, R4, RZ ;  /* 0x000000040b0b7210 */ /* 0x010fe20007f3e0ff */
        /* <DEDUP_REMOVED lines=9> */
[----:B---3--:R-:W3:Y:S01]  /*7e7b0*/  LDL.LU R11, [R1+0x1f50] ;  /* 0x001f5000010b7983 */ /* 0x008ee20000300800 */
        /* <DEDUP_REMOVED lines=9> */
[----:B--2---:R-:W-:Y:S01]  /*7e850*/  IADD3 R103, P3, R103, R4, RZ ;  /* 0x0000000467677210 */ /* 0x004fe20007f7e0ff */
[----:B-1----:R-:W-:-:S03]  /*7e860*/  IMAD.MOV.U32 R110, RZ, RZ, R9 ;  /* 0x000000ffff6e7224 */ /* 0x002fc600078e0009 */
[----:B------:R-:W-:Y:S02]  /*7e870*/  MOV R111, R109 ;  /* 0x0000006d006f7202 */ /* 0x000fe40000000f00 */
[----:B------:R-:W-:Y:S01]  /*7e880*/  IADD3.X R108, R108, R0, RZ, P3, !PT ;  /* 0x000000006c6c7210 */ /* 0x000fe20001ffe4ff */
[----:B------:R-:W-:Y:S04]  /*7e890*/  STL [R1+0x1bb0], R9 ;  /* 0x001bb00901007387 */ /* 0x000fe80000100800 */
[----:B------:R1:W-:Y:S04]  /*7e8a0*/  STL [R1+0x1bac], R109 ;  /* 0x001bac6d01007387 */ /* 0x0003e80000100800 */
[----:B------:R-:W-:Y:S04]  /*7e8b0*/  STL [R1+0x1f38], R103 ;  /* 0x001f386701007387 */ /* 0x000fe80000100800 */
[----:B------:R-:W-:Y:S04]  /*7e8c0*/  LDGSTS.E [R3+0x1c00c], desc[UR60][R110.64], P0 ;  /* 0x1c00c0006e037fae */ /* 0x000fe8000812187c */
[----:B------:R2:W-:Y:S04]  /*7e8d0*/  STL [R1+0x1f34], R108 ;  /* 0x001f346c01007387 */ /* 0x0005e80000100800 */
[----:B------:R-:W4:Y:S01]  /*7e8e0*/  LDL.LU R112, [R1+0x1f58] ;  /* 0x001f580001707983 */ /* 0x000f220000300800 */
[----:B-1----:R-:W-:-:S03]  /*7e8f0*/  IMAD.MOV.U32 R109, RZ, RZ, R108 ;  /* 0x000000ffff6d7224 */ /* 0x002fc600078e006c */
[----:B------:R-:W4:Y:S01]  /*7e900*/  LDL.LU R9, [R1+0x1f60] ;  /* 0x001f600001097983 */ /* 0x000f220000300800 */
[----:B--2---:R-:W-:-:S03]  /*7e910*/  MOV R108, R103 ;  /* 0x00000067006c7202 */ /* 0x004fc60000000f00 */
[----:B------:R-:W2:Y:S04]  /*7e920*/  LDL.LU R113, [R1+0x1f54] ;  /* 0x001f540001717983 */ /* 0x000ea80000300800 */
[----:B------:R-:W2:Y:S01]  /*7e930*/  LDL.LU R103, [R1+0x1f5c] ;  /* 0x001f5c0001677983 */ /* 0x000ea20000300800 */
[----:B------:R-:W-:-:S03]  /*7e940*/  IADD3 R106, P0, R106, R4, RZ ;  /* 0x000000046a6a7210 */ /* 0x000fc60007f1e0ff */
[----:B------:R-:W-:Y:S02]  /*7e950*/  LDGSTS.E [R3+0x20000], desc[UR60][R108.64], P1 ;  /* 0x200000006c037fae */ /* 0x000fe4000892187c */
[----:B------:R-:W-:Y:S01]  /*7e960*/  IMAD.X R107, R107, 0x1, R0, P0 ;  /* 0x000000016b6b7824 */ /* 0x000fe200000e0600 */
[----:B------:R-:W-:Y:S01]  /*7e970*/  IADD3 R102, P2, R102, R4, RZ ;  /* 0x0000000466667210 */ /* 0x000fe20007f5e0ff */
[----:B------:R1:W-:Y:S03]  /*7e980*/  STL [R1+0x1f40], R106 ;  /* 0x001f406a01007387 */ /* 0x0003e60000100800 */
[----:B------:R-:W-:Y:S01]  /*7e990*/  IADD3.X R105, R105, R0, RZ, P2, !PT ;  /* 0x0000000069697210 */ /* 0x000fe200017fe4ff */
[----:B------:R-:W-:Y:S04]  /*7e9a0*/  STL [R1+0x1f3c], R107 ;  /* 0x001f3c6b01007387 */ /* 0x000fe80000100800 */
[----:B------:R1:W-:Y:S04]  /*7e9b0*/  STL [R1+0x1f48], R102 ;  /* 0x001f486601007387 */ /* 0x0003e80000100800 */
[----:B------:R4:W-:Y:S04]  /*7e9c0*/  STL [R1+0x1f44], R105 ;  /* 0x001f446901007387 */ /* 0x0009e80000100800 */
[----:B------:R-:W2:Y:S04]  /*7e9d0*/  LDL.LU R110, [R1+0x1f68] ;  /* 0x001f6800016e7983 */ /* 0x000ea80000300800 */
[----:B------:R1:W-:Y:S04]  /*7e9e0*/  LDGSTS.E [R3+0x24000], desc[UR60][R106.64], P1 ;  /* 0x240000006a037fae */ /* 0x0003e8000892187c */
[----:B------:R-:W2:Y:S04]  /*7e9f0*/  LDL.LU R111, [R1+0x1f64] ;  /* 0x001f6400016f7983 */ /* 0x000ea80000300800 */
[----:B------:R-:W2:Y:S01]  /*7ea00*/  LDL.LU R108, [R1+0x1f6c] ;  /* 0x001f6c00016c7983 */ /* 0x000ea20000300800 */
[----:B-1----:R-:W-:-:S03]  /*7ea10*/  IMAD.MOV.U32 R106, RZ, RZ, R102 ;  /* 0x000000ffff6a7224 */ /* 0x002fc600078e0066 */
[----:B------:R-:W2:Y:S01]  /*7ea20*/  LDL.LU R102, [R1+0x1f70] ;  /* 0x001f700001667983 */ /* 0x000ea20000300800 */
[----:B------:R-:W-:-:S03]  /*7ea30*/  MOV R107, R105 ;  /* 0x00000069006b7202 */ /* 0x000fc60000000f00 */
[----:B------:R-:W2:Y:S04]  /*7ea40*/  LDL.LU R109, [R1+0x1f74] ;  /* 0x001f7400016d7983 */ /* 0x000ea80000300800 */
[----:B------:R-:W-:Y:S04]  /*7ea50*/  LDGSTS.E [R3+0x28000], desc[UR60][R106.64], P1 ;  /* 0x280000006a037fae */ /* 0x000fe8000892187c */
[----:B------:R-:W2:Y:S01]  /*7ea60*/  LDL.LU R107, [R1+0x1f78] ;  /* 0x001f7800016b7983 */ /* 0x000ea20000300800 */
[----:B---3--:R-:W-:-:S05]  /*7ea70*/  IADD3 R11, P0, R11, R4, RZ ;  /* 0x000000040b0b7210 */ /* 0x008fca0007f1e0ff */
[----:B----4-:R-:W-:Y:S01]  /*7ea80*/  IMAD.X R104, R104, 0x1, R0, P0 ;  /* 0x0000000168687824 */ /* 0x010fe200000e0600 */
[----:B------:R-:W-:Y:S04]  /*7ea90*/  STL [R1+0x1f50], R11 ;  /* 0x001f500b01007387 */ /* 0x000fe80000100800 */
[----:B------:R1:W-:Y:S01]  /*7eaa0*/  STL [R1+0x1f4c], R104 ;  /* 0x001f4c6801007387 */ /* 0x0003e20000100800 */
[----:B------:R-:W-:-:S03]  /*7eab0*/  MOV R105, R104 ;  /* 0x0000006800697202 */ /* 0x000fc60000000f00 */
        /* <DEDUP_REMOVED lines=12> */
[----:B--2---:R-:W-:Y:S01]  /*7eb80*/  IADD3.X R113, R113, R0, RZ, P1, !PT ;  /* 0x0000000071717210 */ /* 0x004fe20000ffe4ff */
[----:B------:R-:W-:Y:S02]  /*7eb90*/  STL [R1+0x1f58], R112 ;  /* 0x001f587001007387 */ /* 0x000fe40000100800 */
[----:B------:R-:W-:Y:S02]  /*7eba0*/  IMAD.X R103, R103, 0x1, R0, P2 ;  /* 0x0000000167677824 */ /* 0x000fe400010e0600 */
[----:B------:R1:W-:Y:S04]  /*7ebb0*/  STL [R1+0x1f54], R113 ;  /* 0x001f547101007387 */ /* 0x0003e80000100800 */
[----:B------:R-:W-:Y:S04]  /*7ebc0*/  STL [R1+0x1f60], R9 ;  /* 0x001f600901007387 */ /* 0x000fe80000100800 */
[----:B------:R1:W-:Y:S04]  /*7ebd0*/  LDGSTS.E [R3+0x20004], desc[UR60][R112.64], P0 ;  /* 0x2000400070037fae */ /* 0x0003e8000812187c */
[----:B------:R2:W-:Y:S01]  /*7ebe0*/  STL [R1+0x1f5c], R103 ;  /* 0x001f5c6701007387 */ /* 0x0005e20000100800 */
[----:B------:R-:W-:Y:S01]  /*7ebf0*/  UISETP.GT.AND UP1, UPT, UR6, 0x56, UPT ;  /* 0x000000560600788c */ /* 0x000fe2000bf24270 */
[----:B-1----:R-:W-:Y:S01]  /*7ec00*/  IMAD.MOV.U32 R113, RZ, RZ, R103 ;  /* 0x000000ffff717224 */ /* 0x002fe200078e0067 */
[----:B------:R-:W-:Y:S01]  /*7ec10*/  MOV R112, R9 ;  /* 0x0000000900707202 */ /* 0x000fe20000000f00 */
[----:B--2---:R-:W2:Y:S04]  /*7ec20*/  LDL.LU R103, [R1+0x1f8c] ;  /* 0x001f8c0001677983 */ /* 0x004ea80000300800 */
[----:B------:R-:W2:Y:S01]  /*7ec30*/  LDL.LU R9, [R1+0x1f90] ;  /* 0x001f900001097983 */ /* 0x000ea20000300800 */
[----:B------:R-:W-:Y:S01]  /*7ec40*/  IADD3 R110, P1, R110, R4, RZ ;  /* 0x000000046e6e7210 */ /* 0x000fe20007f3e0ff */
[----:B------:R-:W-:-:S02]  /*7ec50*/  USEL UR4, URZ, 0x4, !UP1 ;  /* 0x000000043f047887 */ /* 0x000fc4000c800000 */
[----:B------:R-:W-:Y:S01]  /*7ec60*/  LDGSTS.E [R3+0x24004], desc[UR60][R112.64], P0 ;  /* 0x2400400070037fae */ /* 0x000fe2000812187c */
[----:B------:R-:W-:Y:S01]  /*7ec70*/  IADD3.X R111, R111, R0, RZ, P1, !PT ;  /* 0x000000006f6f7210 */ /* 0x000fe20000ffe4ff */
[----:B------:R-:W-:Y:S02]  /*7ec80*/  USEL UR4, UR4, URZ, !UP0 ;  /* 0x0000003f04047287 */ /* 0x000fe4000c000000 */
[----:B------:R1:W-:Y:S01]  /*7ec90*/  STL [R1+0x1f68], R110 ;  /* 0x001f686e01007387 */ /* 0x0003e20000100800 */
[----:B------:R-:W-:-:S03]  /*7eca0*/  IADD3 R102, P2, R102, R4, RZ ;  /* 0x0000000466667210 */ /* 0x000fc60007f5e0ff */
[----:B------:R1:W-:Y:S02]  /*7ecb0*/  STL [R1+0x1f64], R111 ;  /* 0x001f646f01007387 */ /* 0x0003e40000100800 */
[----:B------:R-:W-:Y:S02]  /*7ecc0*/  IMAD.X R108, R108, 0x1, R0, P2 ;  /* 0x000000016c6c7824 */ /* 0x000fe400010e0600 */
[----:B------:R1:W-:Y:S01]  /*7ecd0*/  LDGSTS.E [R3+0x28004], desc[UR60][R110.64], P0 ;  /* 0x280040006e037fae */ /* 0x0003e2000812187c */
[----:B------:R-:W-:-:S03]  /*7ece0*/  ISETP.NE.U32.AND P1, PT, RZ, UR4, PT ;  /* 0x00000004ff007c0c */ /* 0x000fc6000bf25070 */
[----:B------:R-:W-:Y:S01]  /*7ecf0*/  STL [R1+0x1f70], R102 ;  /* 0x001f706601007387 */ /* 0x000fe20000100800 */
[----:B-1----:R-:W-:Y:S01]  /*7ed00*/  IMAD.MOV.U32 R110, RZ, RZ, R102 ;  /* 0x000000ffff6e7224 */ /* 0x002fe200078e0066 */
[----:B------:R-:W-:Y:S02]  /*7ed10*/  MOV R111, R108 ;  /* 0x0000006c006f7202 */ /* 0x000fe40000000f00 */
[----:B------:R-:W-:-:S03]  /*7ed20*/  IADD3 R107, P3, R107, R4, RZ ;  /* 0x000000046b6b7210 */ /* 0x000fc60007f7e0ff */
[----:B------:R1:W-:Y:S01]  /*7ed30*/  LDGSTS.E [R3+0x2c004], desc[UR60][R110.64], P0 ;  /* 0x2c0040006e037fae */ /* 0x0003e2000812187c */
[----:B------:R-:W-:-:S03]  /*7ed40*/  IADD3.X R109, R109, R0, RZ, P3, !PT ;  /* 0x000000006d6d7210 */ /* 0x000fc60001ffe4ff */
[----:B------:R1:W-:Y:S04]  /*7ed50*/  STL [R1+0x1f6c], R108 ;  /* 0x001f6c6c01007387 */ /* 0x0003e80000100800 */
[----:B------:R-:W-:Y:S04]  /*7ed60*/  STL [R1+0x1f78], R107 ;  /* 0x001f786b01007387 */ /* 0x000fe80000100800 */
[----:B------:R1:W-:Y:S02]  /*7ed70*/  STL [R1+0x1f74], R109 ;  /* 0x001f746d01007387 */ /* 0x0003e40000100800 */
[----:B-1----:R-:W-:Y:S01]  /*7ed80*/  IMAD.MOV.U32 R110, RZ, RZ, R107 ;  /* 0x000000ffff6e7224 */ /* 0x002fe200078e006b */
[----:B------:R-:W-:Y:S01]  /*7ed90*/  MOV R111, R109 ;  /* 0x0000006d006f7202 */ /* 0x000fe20000000f00 */
[----:B------:R-:W2:Y:S04]  /*7eda0*/  LDL.LU R108, [R1+0x1f98] ;  /* 0x001f9800016c7983 */ /* 0x000ea80000300800 */
[----:B------:R-:W2:Y:S04]  /*7edb0*/  LDL.LU R102, [R1+0x1fa0] ;  /* 0x001fa00001667983 */ /* 0x000ea80000300800 */
[----:B------:R-:W2:Y:S04]  /*7edc0*/  LDL.LU R109, [R1+0x1f94] ;  /* 0x001f9400016d7983 */ /* 0x000ea80000300800 */
[----:B------:R-:W2:Y:S04]  /*7edd0*/  LDL.LU R107, [R1+0x1f9c] ;  /* 0x001f9c00016b7983 */ /* 0x000ea80000300800 */
[----:B------:R1:W-:Y:S01]  /*7ede0*/  LDGSTS.E [R3+0x20008], desc[UR60][R110.64], P1 ;  /* 0x200080006e037fae */ /* 0x0003e2000892187c */
[----:B----4-:R-:W-:-:S05]  /*7edf0*/  IADD3 R11, P0, R11, R4, RZ ;  /* 0x000000040b0b7210 */ /* 0x010fca0007f1e0ff */
[----:B---3--:R-:W-:Y:S01]  /*7ee00*/  IMAD.X R106, R106, 0x1, R0, P0 ;  /* 0x000000016a6a7824 */ /* 0x008fe200000e0600 */
[----:B------:R3:W-:Y:S01]  /*7ee10*/  STL [R1+0x1f80], R11 ;  /* 0x001f800b01007387 */ /* 0x0007e20000100800 */
[----:B-1----:R-:W-:-:S03]  /*7ee20*/  IMAD.MOV.U32 R110, RZ, RZ, R11 ;  /* 0x000000ffff6e7224 */ /* 0x002fc600078e000b */
[----:B------:R1:W-:Y:S01]  /*7ee30*/  STL [R1+0x1f7c], R106 ;  /* 0x001f7c6a01007387 */ /* 0x0003e20000100800 */
[----:B------:R-:W-:Y:S01]  /*7ee40*/  MOV R111, R106 ;  /* 0x0000006a006f7202 */ /* 0x000fe20000000f00 */
[----:B------:R-:W-:Y:S01]  /*7ee50*/  UISETP.GT.AND UP1, UPT, UR6, 0x57, UPT ;  /* 0x000000570600788c */ /* 0x000fe2000bf24270 */
[----:B------:R-:W-:-:S03]  /*7ee60*/  IADD3 R104, P2, R104, R4, RZ ;  /* 0x0000000468687210 */ /* 0x000fc60007f5e0ff */
[----:B------:R-:W-:Y:S01]  /*7ee70*/  LDGSTS.E [R3+0x24008], desc[UR60][R110.64], P1 ;  /* 0x240080006e037fae */ /* 0x000fe2000892187c */
[----:B------:R-:W-:-:S03]  /*7ee80*/  IADD3.X R105, R105, R0, RZ, P2, !PT ;  /* 0x0000000069697210 */ /* 0x000fc600017fe4ff */
[----:B------:R4:W-:Y:S04]  /*7ee90*/  STL [R1+0x1f88], R104 ;  /* 0x001f886801007387 */ /* 0x0009e80000100800 */
[----:B---3--:R-:W3:Y:S04]  /*7eea0*/  LDL.LU R11, [R1+0x1fa8] ;  /* 0x001fa800010b7983 */ /* 0x008ee80000300800 */
[----:B------:R4:W-:Y:S04]  /*7eeb0*/  STL [R1+0x1f84], R105 ;  /* 0x001f846901007387 */ /* 0x0009e80000100800 */
[----:B-1----:R-:W3:Y:S01]  /*7eec0*/  LDL.LU R106, [R1+0x1fa4] ;  /* 0x001fa400016a7983 */ /* 0x002ee20000300800 */
[----:B------:R-:W-:-:S03]  /*7eed0*/  USEL UR4, URZ, 0x4, !UP1 ;  /* 0x000000043f047887 */ /* 0x000fc6000c800000 */
[----:B------:R4:W-:Y:S01]  /*7eee0*/  LDGSTS.E [R3+0x28008], desc[UR60][R104.64], P1 ;  /* 0x2800800068037fae */ /* 0x0009e2000892187c */
[----:B------:R-:W-:Y:S01]  /*7eef0*/  USEL UR4, UR4, URZ, !UP0 ;  /* 0x0000003f04047287 */ /* 0x000fe2000c000000 */
[----:B--2---:R-:W-:-:S05]  /*7ef00*/  IADD3 R9, P0, R9, R4, RZ ;  /* 0x0000000409097210 */ /* 0x004fca0007f1e0ff */
[----:B------:R-:W-:Y:S01]  /*7ef10*/  IMAD.X R103, R103, 0x1, R0, P0 ;  /* 0x0000000167677824 */ /* 0x000fe200000e0600 */
[----:B------:R-:W-:Y:S04]  /*7ef20*/  STL [R1+0x1f90], R9 ;  /* 0x001f900901007387 */ /* 0x000fe80000100800 */
[----:B------:R1:W-:Y:S04]  /*7ef30*/  STL [R1+0x1f8c], R103 ;  /* 0x001f8c6701007387 */ /* 0x0003e80000100800 */
[----:B------:R-:W2:Y:S01]  /*7ef40*/  LDL.LU R112, [R1+0x1fb0] ;  /* 0x001fb00001707983 */ /* 0x000ea20000300800 */
[----:B----4-:R-:W-:Y:S01]  /*7ef50*/  MOV R104, R9 ;  /* 0x0000000900687202 */ /* 0x010fe20000000f00 */
[----:B------:R-:W-:-:S02]  /*7ef60*/  IMAD.MOV.U32 R105, RZ, RZ, R103 ;  /* 0x000000ffff697224 */ /* 0x000fc400078e0067 */
        /* <DEDUP_REMOVED lines=10> */
[----:B------:R-:W-:Y:S02]  /*7f010*/  IADD3 R102, P2, R102, R4, RZ ;  /* 0x0000000466667210 */ /* 0x000fe40007f5e0ff */
[----:B------:R-:W-:Y:S01]  /*7f020*/  IADD3.X R109, R109, R0, RZ, P1, !PT ;  /* 0x000000006d6d7210 */ /* 0x000fe20000ffe4ff */
[----:B------:R1:W-:Y:S02]  /*7f030*/  STL [R1+0x1f98], R108 ;  /* 0x001f986c01007387 */ /* 0x0003e40000100800 */
[----:B------:R-:W-:Y:S02]  /*7f040*/  IMAD.X R107, R107, 0x1, R0, P2 ;  /* 0x000000016b6b7824 */ /* 0x000fe400010e0600 */
[----:B------:R1:W-:Y:S04]  /*7f050*/  STL [R1+0x1f94], R109 ;  /* 0x001f946d01007387 */ /* 0x0003e80000100800 */
[----:B------:R1:W-:Y:S04]  /*7f060*/  LDGSTS.E [R3+0x2000c], desc[UR60][R108.64], P0 ;  /* 0x2000c0006c037fae */ /* 0x0003e8000812187c */
[----:B------:R1:W-:Y:S04]  /*7f070*/  STL [R1+0x1fa0], R102 ;  /* 0x001fa06601007387 */ /* 0x0003e80000100800 */
[----:B------:R-:W-:Y:S01]  /*7f080*/  STL [R1+0x1f9c], R107 ;  /* 0x001f9c6b01007387 */ /* 0x000fe20000100800 */
[----:B-1----:R-:W-:Y:S01]  /*7f090*/  MOV R108, R102 ;  /* 0x00000066006c7202 */ /* 0x002fe20000000f00 */
[----:B------:R-:W-:-:S02]  /*7f0a0*/  IMAD.MOV.U32 R109, RZ, RZ, R107 ;  /* 0x000000ffff6d7224 */ /* 0x000fc400078e006b */
[----:B------:R-:W4:Y:S04]  /*7f0b0*/  LDL.LU R102, [R1+0x2350] ;  /* 0x0023500001667983 */ /* 0x000f280000300800 */
[----:B------:R1:W-:Y:S01]  /*7f0c0*/  LDGSTS.E [R3+0x2400c], desc[UR60][R108.64], P0 ;  /* 0x2400c0006c037fae */ /* 0x0003e2000812187c */
[----:B---3--:R-:W-:-:S04]  /*7f0d0*/  IADD3 R11, P1, R11, R4, RZ ;  /* 0x000000040b0b7210 */ /* 0x008fc80007f3e0ff */
[----:B------:R-:W-:Y:S01]  /*7f0e0*/  IADD3.X R106, R106, R0, RZ, P1, !PT ;  /* 0x000000006a6a7210 */ /* 0x000fe20000ffe4ff */
[----:B------:R-:W-:Y:S03]  /*7f0f0*/  STL [R1+0x1fa8], R11 ;  /* 0x001fa80b01007387 */ /* 0x000fe60000100800 */
[----:B-1----:R-:W-:Y:S01]  /*7f100*/  MOV R109, R106 ;  /* 0x0000006a006d7202 */ /* 0x002fe20000000f00 */
[----:B------:R1:W-:Y:S04]  /*7f110*/  STL [R1+0x1fa4], R106 ;  /* 0x001fa46a01007387 */ /* 0x0003e80000100800 */
[----:B-1----:R-:W3:Y:S01]  /*7f120*/  LDL.LU R106, [R1+0x234c] ;  /* 0x00234c00016a7983 */ /* 0x002ee20000300800 */
        /* <DEDUP_REMOVED lines=10> */
[----:B--2---:R-:W-:-:S05]  /*7f1d0*/  IADD3 R112, P2, R112, R4, RZ ;  /* 0x0000000470707210 */ /* 0x004fca0007f5e0ff */
[----:B----4-:R-:W-:Y:S01]  /*7f1e0*/  IMAD.X R113, R113, 0x1, R0, P2 ;  /* 0x0000000171717824 */ /* 0x010fe200010e0600 */
        /* <DEDUP_REMOVED lines=8> */
[----:B------:R2:W-:Y:S01]  /*7f270*/  STL [R1+0x2334], R111 ;  /* 0x0023346f01007387 */ /* 0x0005e20000100800 */
[----:B------:R-:W-:-:S03]  /*7f280*/  IADD3 R9, P2, R9, R4, RZ ;  /* 0x0000000409097210 */ /* 0x000fc60007f5e0ff */
[----:B------:R4:W-:Y:S01]  /*7f290*/  STL [R1+0x2340], R104 ;  /* 0x0023406801007387 */ /* 0x0009e20000100800 */
[----:B------:R-:W-:-:S03]  /*7f2a0*/  IADD3.X R103, R103, R0, RZ, P2, !PT ;  /* 0x0000000067677210 */ /* 0x000fc600017fe4ff */
[----:B------:R1:W-:Y:S04]  /*7f2b0*/  LDGSTS.E [R3+0x30000], desc[UR60][R110.64], P1 ;  /* 0x300000006e037fae */ /* 0x0003e8000892187c */
[----:B------:R4:W-:Y:S04]  /*7f2c0*/  STL [R1+0x233c], R105 ;  /* 0x00233c6901007387 */ /* 0x0009e80000100800 */
[----:B------:R-:W-:Y:S01]  /*7f2d0*/  STL [R1+0x2348], R9 ;  /* 0x0023480901007387 */ /* 0x000fe20000100800 */
[----:B-1----:R-:W-:Y:S01]  /*7f2e0*/  IMAD.MOV.U32 R110, RZ, RZ, R104 ;  /* 0x000000ffff6e7224 */ /* 0x002fe200078e0068 */
[----:B--2---:R-:W-:-:S02]  /*7f2f0*/  MOV R111, R105 ;  /* 0x00000069006f7202 */ /* 0x004fc40000000f00 */
[----:B----4-:R-:W2:Y:S04]  /*7f300*/  LDL.LU R104, [R1+0x2368] ;  /* 0x0023680001687983 */ /* 0x010ea80000300800 */
[----:B------:R1:W-:Y:S04]  /*7f310*/  STL [R1+0x2344], R103 ;  /* 0x0023446701007387 */ /* 0x0003e80000100800 */
[----:B------:R-:W4:Y:S04]  /*7f320*/  LDL.LU R105, [R1+0x2364] ;  /* 0x0023640001697983 */ /* 0x000f280000300800 */
[----:B------:R1:W-:Y:S01]  /*7f330*/  LDGSTS.E [R3+0x34000], desc[UR60][R110.64], P1 ;  /* 0x340000006e037fae */ /* 0x0003e2000892187c */
[----:B------:R-:W-:Y:S01]  /*7f340*/  IADD3 R102, P0, R102, R4, RZ ;  /* 0x0000000466667210 */ /* 0x000fe20007f1e0ff */
[----:B-1----:R-:W-:Y:S01]  /*7f350*/  IMAD.MOV.U32 R110, RZ, RZ, R9 ;  /* 0x000000ffff6e7224 */ /* 0x002fe200078e0009 */
[----:B------:R-:W-:-:S02]  /*7f360*/  MOV R111, R103 ;  /* 0x00000067006f7202 */ /* 0x000fc40000000f00 */
[----:B------:R-:W4:Y:S04]  /*7f370*/  LDL.LU R103, [R1+0x2370] ;  /* 0x0023700001677983 */ /* 0x000f280000300800 */
[----:B------:R-:W4:Y:S04]  /*7f380*/  LDL.LU R9, [R1+0x2378] ;  /* 0x0023780001097983 */ /* 0x000f280000300800 */
[----:B------:R1:W-:Y:S04]  /*7f390*/  LDGSTS.E [R3+0x38000], desc[UR60][R110.64], P1 ;  /* 0x380000006e037fae */ /* 0x0003e8000892187c */
[----:B------:R-:W-:Y:S01]  /*7f3a0*/  STL [R1+0x2350], R102 ;  /* 0x0023506601007387 */ /* 0x000fe20000100800 */
[----:B-1----:R-:W-:Y:S01]  /*7f3b0*/  MOV R110, R102 ;  /* 0x00000066006e7202 */ /* 0x002fe20000000f00 */
[----:B---3--:R-:W-:-:S04]  /*7f3c0*/  IMAD.X R106, R106, 0x1, R0, P0 ;  /* 0x000000016a6a7824 */ /* 0x008fc800000e0600 */
[----:B------:R-:W-:Y:S01]  /*7f3d0*/  IMAD.MOV.U32 R111, RZ, RZ, R106 ;  /* 0x000000ffff6f7224 */ /* 0x000fe200078e006a */
[----:B------:R1:W-:Y:S01]  /*7f3e0*/  STL [R1+0x234c], R106 ;  /* 0x00234c6a01007387 */ /* 0x0003e20000100800 */
[----:B------:R-:W-:-:S03]  /*7f3f0*/  UISETP.GT.AND UP1, UPT, UR6, 0x75, UPT ;  /* 0x000000750600788c */ /* 0x000fc6000bf24270 */
[----:B------:R-:W-:Y:S04]  /*7f400*/  LDGSTS.E [R3+0x3c000], desc[UR60][R110.64], P1 ;  /* 0x3c0000006e037fae */ /* 0x000fe8000892187c */
[----:B-1----:R-:W3:Y:S04]  /*7f410*/  LDL.LU R106, [R1+0x236c] ;  /* 0x00236c00016a7983 */ /* 0x002ee80000300800 */
[----:B------:R-:W3:Y:S01]  /*7f420*/  LDL.LU R102, [R1+0x2374] ;  /* 0x0023740001667983 */ /* 0x000ee20000300800 */
[----:B------:R-:W-:-:S04]  /*7f430*/  USEL UR4, URZ, 0x4, !UP1 ;  /* 0x000000043f047887 */ /* 0x000fc8000c800000 */
        /* <DEDUP_REMOVED lines=14> */
[----:B-1----:R-:W-:Y:S01]  /*7f520*/  MOV R108, R11 ;  /* 0x0000000b006c7202 */ /* 0x002fe20000000f00 */
[----:B------:R-:W-:-:S02]  /*7f530*/  IMAD.MOV.U32 R109, RZ, RZ, R107 ;  /* 0x000000ffff6d7224 */ /* 0x000fc400078e006b */
[----:B------:R-:W3:Y:S04]  /*7f540*/  LDL.LU R111, [R1+0x2384] ;  /* 0x00238400016f7983 */ /* 0x000ee80000300800 */
[----:B------:R-:W3:Y:S04]  /*7f550*/  LDL.LU R11, [R1+0x2390] ;  /* 0x00239000010b7983 */ /* 0x000ee80000300800 */
[----:B------:R1:W-:Y:S01]  /*7f560*/  LDGSTS.E [R3+0x34004], desc[UR60][R108.64], P0 ;  /* 0x340040006c037fae */ /* 0x0003e2000812187c */
[----:B--2---:R-:W-:-:S04]  /*7f570*/  IADD3 R104, P1, R104, R4, RZ ;  /* 0x0000000468687210 */ /* 0x004fc80007f3e0ff */
[----:B----4-:R-:W-:Y:S01]  /*7f580*/  IADD3.X R105, R105, R0, RZ, P1, !PT ;  /* 0x0000000069697210 */ /* 0x010fe20000ffe4ff */
[----:B------:R2:W-:Y:S01]  /*7f590*/  STL [R1+0x2368], R104 ;  /* 0x0023686801007387 */ /* 0x0005e20000100800 */
[----:B-1----:R-:W-:-:S03]  /*7f5a0*/  IMAD.MOV.U32 R108, RZ, RZ, R104 ;  /* 0x000000ffff6c7224 */ /* 0x002fc600078e0068 */
[----:B------:R1:W-:Y:S01]  /*7f5b0*/  STL [R1+0x2364], R105 ;  /* 0x0023646901007387 */ /* 0x0003e20000100800 */
[----:B------:R-:W-:-:S03]  /*7f5c0*/  MOV R109, R105 ;  /* 0x00000069006d7202 */ /* 0x000fc60000000f00 */
[----:B--2---:R-:W2:Y:S04]  /*7f5d0*/  LDL.LU R104, [R1+0x238c] ;  /* 0x00238c0001687983 */ /* 0x004ea80000300800 */
[----:B------:R4:W-:Y:S01]  /*7f5e0*/  LDGSTS.E [R3+0x38004], desc[UR60][R108.64], P0 ;  /* 0x380040006c037fae */ /* 0x0009e2000812187c */
[----:B------:R-:W-:-:S03]  /*7f5f0*/  IADD3 R103, P2, R103, R4, RZ ;  /* 0x0000000467677210 */ /* 0x000fc60007f5e0ff */
[----:B-1----:R-:W2:Y:S01]  /*7f600*/  LDL.LU R105, [R1+0x2398] ;  /* 0x0023980001697983 */ /* 0x002ea20000300800 */
[----:B------:R-:W-:-:S03]  /*7f610*/  IADD3 R9, P3, R9, R4, RZ ;  /* 0x0000000409097210 */ /* 0x000fc60007f7e0ff */
[----:B------:R-:W2:Y:S01]  /*7f620*/  LDL.LU R107, [R1+0x23a0] ;  /* 0x0023a000016b7983 */ /* 0x000ea20000300800 */
[----:B----4-:R-:W-:-:S03]  /*7f630*/  IMAD.MOV.U32 R108, RZ, RZ, R103 ;  /* 0x000000ffff6c7224 */ /* 0x010fc600078e0067 */
[----:B------:R1:W-:Y:S01]  /*7f640*/  STL [R1+0x2370], R103 ;  /* 0x0023706701007387 */ /* 0x0003e20000100800 */
[----:B---3--:R-:W-:Y:S01]  /*7f650*/  IMAD.X R106, R106, 0x1, R0, P2 ;  /* 0x000000016a6a7824 */ /* 0x008fe200010e0600 */
[----:B------:R-:W-:-:S04]  /*7f660*/  IADD3.X R102, R102, R0, RZ, P3, !PT ;  /* 0x0000000066667210 */ /* 0x000fc80001ffe4ff */
        /* <DEDUP_REMOVED lines=13> */
[----:B----4-:R-:W-:Y:S02]  /*7f740*/  MOV R102, R9 ;  /* 0x0000000900667202 */ /* 0x010fe40000000f00 */
[----:B------:R-:W-:-:S09]  /*7f750*/  IADD3 R112, P0, R112, R4, RZ ;  /* 0x0000000470707210 */ /* 0x000fd20007f1e0ff */
[----:B------:R-:W-:Y:S01]  /*7f760*/  LDGSTS.E [R3+0x30008], desc[UR60][R102.64], P1 ;  /* 0x3000800066037fae */ /* 0x000fe2000892187c */
[----:B------:R-:W-:-:S03]  /*7f770*/  IADD3 R110, P2, R110, R4, RZ ;  /* 0x000000046e6e7210 */ /* 0x000fc60007f5e0ff */
[----:B------:R-:W4:Y:S04]  /*7f780*/  LDL.LU R102, [R1+0x23a8] ;  /* 0x0023a80001667983 */ /* 0x000f280000300800 */
[----:B------:R-:W3:Y:S04]  /*7f790*/  LDL.LU R103, [R1+0x23ac] ;  /* 0x0023ac0001677983 */ /* 0x000ee80000300800 */
[----:B------:R-:W3:Y:S01]  /*7f7a0*/  LDL.LU R9, [R1+0x23b0] ;  /* 0x0023b00001097983 */ /* 0x000ee20000300800 */
[----:B------:R-:W-:Y:S01]  /*7f7b0*/  IMAD.X R113, R113, 0x1, R0, P0 ;  /* 0x0000000171717824 */ /* 0x000fe200000e0600 */
[----:B------:R-:W-:-:S02]  /*7f7c0*/  IADD3 R11, P0, R11, R4, RZ ;  /* 0x000000040b0b7210 */ /* 0x000fc40007f1e0ff */
[----:B------:R-:W-:Y:S01]  /*7f7d0*/  IADD3.X R111, R111, R0, RZ, P2, !PT ;  /* 0x000000006f6f7210 */ /* 0x000fe200017fe4ff */
[----:B------:R-:W-:Y:S04]  /*7f7e0*/  STL [R1+0x2380], R112 ;  /* 0x0023807001007387 */ /* 0x000fe80000100800 */
[----:B------:R-:W-:Y:S04]  /*7f7f0*/  STL [R1+0x237c], R113 ;  /* 0x00237c7101007387 */ /* 0x000fe80000100800 */
[----:B------:R1:W-:Y:S04]  /*7f800*/  STL [R1+0x2388], R110 ;  /* 0x0023886e01007387 */ /* 0x0003e80000100800 */
[----:B------:R-:W-:Y:S04]  /*7f810*/  LDGSTS.E [R3+0x34008], desc[UR60][R112.64], P1 ;  /* 0x3400800070037fae */ /* 0x000fe8000892187c */
[----:B------:R1:W-:Y:S04]  /*7f820*/  STL [R1+0x2384], R111 ;  /* 0x0023846f01007387 */ /* 0x0003e80000100800 */
[----:B------:R1:W-:Y:S01]  /*7f830*/  LDGSTS.E [R3+0x38008], desc[UR60][R110.64], P1 ;  /* 0x380080006e037fae */ /* 0x0003e2000892187c */
[----:B--2---:R-:W-:-:S03]  /*7f840*/  IMAD.X R104, R104, 0x1, R0, P0 ;  /* 0x0000000168687824 */ /* 0x004fc600000e0600 */
[----:B------:R-:W-:Y:S01]  /*7f850*/  STL [R1+0x2390], R11 ;  /* 0x0023900b01007387 */ /* 0x000fe20000100800 */
[----:B-1----:R-:W-:Y:S01]  /*7f860*/  MOV R110, R11 ;  /* 0x0000000b006e7202 */ /* 0x002fe20000000f00 */
[----:B------:R-:W-:Y:S02]  /*7f870*/  IMAD.MOV.U32 R111, RZ, RZ, R104 ;  /* 0x000000ffff6f7224 */ /* 0x000fe400078e0068 */
[----:B------:R1:W-:Y:S04]  /*7f880*/  STL [R1+0x238c], R104 ;  /* 0x00238c6801007387 */ /* 0x0003e80000100800 */
[----:B------:R-:W-:Y:S01]  /*7f890*/  LDGSTS.E [R3+0x3c008], desc[UR60][R110.64], P1 ;  /* 0x3c0080006e037fae */ /* 0x000fe2000892187c */
[-C--:B------:R-:W-:Y:S02]  /*7f8a0*/  IADD3 R105, P1, R105, R4.reuse, RZ ;  /* 0x0000000469697210 */ /* 0x080fe40007f3e0ff */
[----:B------:R-:W-:Y:S01]  /*7f8b0*/  IADD3 R107, P2, R107, R4, RZ ;  /* 0x000000046b6b7210 */ /* 0x000fe20007f5e0ff */
[----:B------:R-:W2:Y:S04]  /*7f8c0*/  LDL.LU R111, [R1+0x17b4] ;  /* 0x0017b400016f7983 */ /* 0x000ea80000300800 */
[----:B------:R-:W2:Y:S04]  /*7f8d0*/  LDL.LU R110, [R1+0x17b8] ;  /* 0x0017b800016e7983 */ /* 0x000ea80000300800 */
[----:B-1----:R-:W2:Y:S04]  /*7f8e0*/  LDL.LU R104, [R1+0x17c0] ;  /* 0x0017c00001687983 */ /* 0x002ea80000300800 */
[----:B------:R-:W2:Y:S04]  /*7f8f0*/  LDL.LU R11, [R1+0x17c8] ;  /* 0x0017c800010b7983 */ /* 0x000ea80000300800 */
[----:B------:R-:W-:Y:S01]  /*7f900*/  STL [R1+0x2398], R105 ;  /* 0x0023986901007387 */ /* 0x000fe20000100800 */
[----:B------:R-:W-:-:S02]  /*7f910*/  MOV R112, R105 ;  /* 0x0000006900707202 */ /* 0x000fc40000000f00 */
[----:B------:R-:W-:Y:S01]  /*7f920*/  IADD3.X R108, R108, R0, RZ, P1, !PT ;  /* 0x000000006c6c7210 */ /* 0x000fe20000ffe4ff */
[----:B------:R-:W-:-:S04]  /*7f930*/  IMAD.X R109, R109, 0x1, R0, P2 ;  /* 0x000000016d6d7824 */ /* 0x000fc800010e0600 */
        /* <DEDUP_REMOVED lines=10> */
[----:B----4-:R-:W-:-:S04]  /*7f9e0*/  IADD3 R102, P1, R102, R4, RZ ;  /* 0x0000000466667210 */ /* 0x010fc80007f3e0ff */
[----:B---3--:R-:W-:-:S07]  /*7f9f0*/  IADD3.X R106, R106, R0, RZ, P1, !PT ;  /* 0x000000006a6a7210 */ /* 0x008fce0000ffe4ff */
[----:B------:R1:W-:Y:S01]  /*7fa00*/  LDGSTS.E [R3+0x3000c], desc[UR60][R112.64], P0 ;  /* 0x3000c00070037fae */ /* 0x0003e2000812187c */
[----:B------:R-:W-:-:S03]  /*7fa10*/  IADD3 R9, P2, R9, R4, RZ ;  /* 0x0000000409097210 */ /* 0x000fc60007f5e0ff */
[----:B------:R-:W-:Y:S02]  /*7fa20*/  STL [R1+0x23a8], R102 ;  /* 0x0023a86601007387 */ /* 0x000fe40000100800 */
[----:B------:R-:W-:Y:S02]  /*7fa30*/  IMAD.X R103, R103, 0x1, R0, P2 ;  /* 0x0000000167677824 */ /* 0x000fe400010e0600 */
[----:B------:R3:W-:Y:S01]  /*7fa40*/  STL [R1+0x23a4], R106 ;  /* 0x0023a46a01007387 */ /* 0x0007e20000100800 */
[----:B-1----:R-:W-:Y:S01]  /*7fa50*/  MOV R112, R107 ;  /* 0x0000006b00707202 */ /* 0x002fe20000000f00 */
[----:B------:R-:W-:Y:S01]  /*7fa60*/  IMAD.MOV.U32 R113, RZ, RZ, R109 ;  /* 0x000000ffff717224 */ /* 0x000fe200078e006d */
[----:B------:R-:W-:Y:S01]  /*7fa70*/  MOV R107, R106 ;  /* 0x0000006a006b7202 */ /* 0x000fe20000000f00 */
[----:B------:R-:W-:Y:S01]  /*7fa80*/  STL [R1+0x23b0], R9 ;  /* 0x0023b00901007387 */ /* 0x000fe20000100800 */
[----:B---3--:R-:W-:-:S03]  /*7fa90*/  IMAD.MOV.U32 R106, RZ, RZ, R102 ;  /* 0x000000ffff6a7224 */ /* 0x008fc600078e0066 */
[----:B------:R1:W-:Y:S01]  /*7faa0*/  STL [R1+0x23ac], R103 ;  /* 0x0023ac6701007387 */ /* 0x0003e20000100800 */
[----:B------:R-:W-:-:S03]  /*7fab0*/  UISETP.GT.AND UP1, UPT, UR6, 0x18, UPT ;  /* 0x000000180600788c */ /* 0x000fc6000bf24270 */
[----:B------:R-:W3:Y:S04]  /*7fac0*/  LDL.LU R102, [R1+0x17d0] ;  /* 0x0017d00001667983 */ /* 0x000ee80000300800 */
[----:B------:R-:W-:Y:S04]  /*7fad0*/  LDGSTS.E [R3+0x3400c], desc[UR60][R112.64], P0 ;  /* 0x3400c00070037fae */ /* 0x000fe8000812187c */
[----:B------:R4:W-:Y:S01]  /*7fae0*/  LDGSTS.E [R3+0x3800c], desc[UR60][R106.64], P0 ;  /* 0x3800c0006a037fae */ /* 0x0009e2000812187c */
[----:B------:R-:W-:Y:S01]  /*7faf0*/  USEL UR4, URZ, 0x4, !UP1 ;  /* 0x000000043f047887 */ /* 0x000fe2000c800000 */
[----:B----4-:R-:W-:-:S02]  /*7fb00*/  IMAD.MOV.U32 R107, RZ, RZ, R103 ;  /* 0x000000ffff6b7224 */ /* 0x010fc400078e0067 */
[----:B-1----:R-:W4:Y:S01]  /*7fb10*/  LDL.LU R103, [R1+0x17cc] ;  /* 0x0017cc0001677983 */ /* 0x002f220000300800 */
[----:B------:R-:W-:Y:S01]  /*7fb20*/  MOV R106, R9 ;  /* 0x00000009006a7202 */ /* 0x000fe20000000f00 */
[----:B------:R-:W-:Y:S02]  /*7fb30*/  USEL UR4, UR4, URZ, !UP0 ;  /* 0x0000003f04047287 */ /* 0x000fe4000c000000 */
[----:B------:R-:W4:Y:S04]  /*7fb40*/  LDL.LU R109, [R1+0x17d4] ;  /* 0x0017d400016d7983 */ /* 0x000f280000300800 */
[----:B------:R1:W-:Y:S01]  /*7fb50*/  LDGSTS.E [R3+0x3c00c], desc[UR60][R106.64], P0 ;  /* 0x3c00c0006a037fae */ /* 0x0003e2000812187c */
[----:B------:R-:W-:Y:S02]  /*7fb60*/  ISETP.NE.U32.AND P0, PT, RZ, UR4, PT ;  /* 0x00000004ff007c0c */ /* 0x000fe4000bf05070 */
[----:B--2---:R-:W-:Y:S01]  /*7fb70*/  IADD3 R110, P1, R110, R4, RZ ;  /* 0x000000046e6e7210 */ /* 0x004fe20007f3e0ff */
[----:B------:R-:W2:Y:S04]  /*7fb80*/  LDL.LU R106, [R1+0x17d8] ;  /* 0x0017d800016a7983 */ /* 0x000ea80000300800 */
[----:B------:R-:W2:Y:S01]  /*7fb90*/  LDL.LU R107, [R1+0x17dc] ;  /* 0x0017dc00016b7983 */ /* 0x000ea20000300800 */
[----:B-1----:R-:W-:-:S03]  /*7fba0*/  LOP3.LUT R3, R6, 0x60, RZ, 0x3c, !PT ;  /* 0x0000006006037812 */ /* 0x002fc600078e3cff */
[----:B------:R-:W2:Y:S01]  /*7fbb0*/  LDL.LU R9, [R1+0x17e0] ;  /* 0x0017e00001097983 */ /* 0x000ea20000300800 */
[----:B------:R-:W-:Y:S02]  /*7fbc0*/  IADD3.X R111, R111, R0, RZ, P1, !PT ;  /* 0x000000006f6f7210 */ /* 0x000fe40000ffe4ff */
[-C--:B------:R-:W-:Y:S01]  /*7fbd0*/  IADD3 R104, P1, R104, R4.reuse, RZ ;  /* 0x0000000468687210 */ /* 0x080fe20007f3e0ff */
[----:B------:R-:W-:Y:S01]  /*7fbe0*/  VIADD R3, R3, UR5 ;  /* 0x0000000503037c36 */ /* 0x000fe20008000000 */
[----:B------:R-:W-:Y:S01]  /*7fbf0*/  IADD3 R11, P2, R11, R4, RZ ;  /* 0x000000040b0b7210 */ /* 0x000fe20007f5e0ff */
[----:B------:R1:W-:Y:S04]  /*7fc00*/  STL [R1+0x17b8], R110 ;  /* 0x0017b86e01007387 */ /* 0x0003e80000100800 */
[----:B------:R1:W-:Y:S04]  /*7fc10*/  STL [R1+0x17b4], R111 ;  /* 0x0017b46f01007387 */ /* 0x0003e80000100800 */
[----:B------:R1:W-:Y:S04]  /*7fc20*/  LDGSTS.E [R3], desc[UR60][R110.64], P0 ;  /* 0x000000006e037fae */ /* 0x0003e8000812187c */
[----:B------:R1:W-:Y:S02]  /*7fc30*/  STL [R1+0x17c0], R104 ;  /* 0x0017c06801007387 */ /* 0x0003e40000100800 */
[----:B-1----:R-:W-:-:S02]  /*7fc40*/  MOV R110, R104 ;  /* 0x00000068006e7202 */ /* 0x002fc40000000f00 */
[----:B------:R-:W-:Y:S01]  /*7fc50*/  IADD3.X R108, R108, R0, RZ, P1, !PT ;  /* 0x000000006c6c7210 */ /* 0x000fe20000ffe4ff */
[----:B------:R-:W-:-:S04]  /*7fc60*/  IMAD.X R105, R105, 0x1, R0, P2 ;  /* 0x0000000169697824 */ /* 0x000fc800010e0600 */
[----:B------:R-:W-:Y:S01]  /*7fc70*/  STL [R1+0x17bc], R108 ;  /* 0x0017bc6c01007387 */ /* 0x000fe20000100800 */
[----:B------:R-:W-:-:S03]  /*7fc80*/  IMAD.MOV.U32 R111, RZ, RZ, R108 ;  /* 0x000000ffff6f7224 */ /* 0x000fc600078e006c */
[----:B------:R-:W-:Y:S04]  /*7fc90*/  STL [R1+0x17c8], R11 ;  /* 0x0017c80b01007387 */ /* 0x000fe80000100800 */
[----:B------:R-:W2:Y:S04]  /*7fca0*/  LDL.LU R104, [R1+0x17e8] ;  /* 0x0017e80001687983 */ /* 0x000ea80000300800 */
[----:B------:R1:W-:Y:S04]  /*7fcb0*/  LDGSTS.E [R3+0x4000], desc[UR60][R110.64], P0 ;  /* 0x040000006e037fae */ /* 0x0003e8000812187c */
[----:B------:R1:W-:Y:S02]  /*7fcc0*/  STL [R1+0x17c4], R105 ;  /* 0x0017c46901007387 */ /* 0x0003e40000100800 */
[----:B-1----:R-:W-:-:S02]  /*7fcd0*/  IMAD.MOV.U32 R111, RZ, RZ, R105 ;  /* 0x000000ffff6f7224 */ /* 0x002fc400078e0069 */
[----:B------:R-:W2:Y:S01]  /*7fce0*/  LDL.LU R105, [R1+0x17e4] ;  /* 0x0017e40001697983 */ /* 0x000ea20000300800 */
[----:B------:R-:W-:-:S03]  /*7fcf0*/  MOV R110, R11 ;  /* 0x0000000b006e7202 */ /* 0x000fc60000000f00 */
[----:B------:R-:W2:Y:S01]  /*7fd00*/  LDL.LU R108, [R1+0x17f0] ;  /* 0x0017f000016c7983 */ /* 0x000ea20000300800 */
[----:B------:R-:W-:-:S03]  /*7fd10*/  UISETP.GT.AND UP1, UPT, UR6, 0x19, UPT ;  /* 0x000000190600788c */ /* 0x000fc6000bf24270 */
[----:B------:R-:W2:Y:S04]  /*7fd20*/  LDL.LU R11, [R1+0x17f8] ;  /* 0x0017f800010b7983 */ /* 0x000ea80000300800 */
[----:B------:R-:W-:Y:S01]  /*7fd30*/  LDGSTS.E [R3+0x8000], desc[UR60][R110.64], P0 ;  /* 0x080000006e037fae */ /* 0x000fe2000812187c */
[----:B---3--:R-:W-:-:S05]  /*7fd40*/  IADD3 R102, P1, R102, R4, RZ ;  /* 0x0000000466667210 */ /* 0x008fca0007f3e0ff */
[----:B------:R1:W-:Y:S01]  /*7fd50*/  STL [R1+0x17d0], R102 ;  /* 0x0017d06601007387 */ /* 0x0003e20000100800 */
[----:B------:R-:W-:Y:S01]  /*7fd60*/  USEL UR4, URZ, 0x4, !UP1 ;  /* 0x000000043f047887 */ /* 0x000fe2000c800000 */
[----:B----4-:R-:W-:-:S05]  /*7fd70*/  IADD3.X R103, R103, R0, RZ, P1, !PT ;  /* 0x0000000067677210 */ /* 0x010fca0000ffe4ff */
[----:B------:R3:W-:Y:S04]  /*7fd80*/  STL [R1+0x17cc], R103 ;  /* 0x0017cc6701007387 */ /* 0x0007e80000100800 */
[----:B------:R-:W4:Y:S01]  /*7fd90*/  LDL.LU R110, [R1+0x17ec] ;  /* 0x0017ec00016e7983 */ /* 0x000f220000300800 */
[----:B------:R-:W-:-:S03]  /*7fda0*/  USEL UR4, UR4, URZ, !UP0 ;  /* 0x0000003f04047287 */ /* 0x000fc6000c000000 */
[----:B------:R-:W4:Y:S04]  /*7fdb0*/  LDL.LU R111, [R1+0x17f4] ;  /* 0x0017f400016f7983 */ /* 0x000f280000300800 */
[----:B------:R-:W-:Y:S01]  /*7fdc0*/  LDGSTS.E [R3+0xc000], desc[UR60][R102.64], P0 ;  /* 0x0c00000066037fae */ /* 0x000fe2000812187c */
[----:B--2---:R-:W-:-:S05]  /*7fdd0*/  IADD3 R106, P1, R106, R4, RZ ;  /* 0x000000046a6a7210 */ /* 0x004fca0007f3e0ff */
[----:B------:R-:W-:Y:S01]  /*7fde0*/  IMAD.X R109, R109, 0x1, R0, P1 ;  /* 0x000000016d6d7824 */ /* 0x000fe200008e0600 */
[----:B------:R-:W-:Y:S01]  /*7fdf0*/  IADD3 R9, P2, R9, R4, RZ ;  /* 0x0000000409097210 */ /* 0x000fe20007f5e0ff */
[----:B-1----:R-:W2:Y:S01]  /*7fe00*/  LDL.LU R102, [R1+0x1800] ;  /* 0x0018000001667983 */ /* 0x002ea20000300800 */
[----:B------:R-:W-:Y:S02]  /*7fe10*/  ISETP.NE.U32.AND P0, PT, RZ, UR4, PT ;  /* 0x00000004ff007c0c */ /* 0x000fe4000bf05070 */
[----:B------:R-:W-:Y:S01]  /*7fe20*/  IADD3.X R107, R107, R0, RZ, P2, !PT ;  /* 0x000000006b6b7210 */ /* 0x000fe200017fe4ff */
[----:B---3--:R-:W3:Y:S01]  /*7fe30*/  LDL.LU R103, [R1+0x1808] ;  /* 0x0018080001677983 */ /* 0x008ee20000300800 */
[----:B------:R-:W-:-:S03]  /*7fe40*/  MOV R113, R109 ;  /* 0x0000006d00717202 */ /* 0x000fc60000000f00 */
        /* <DEDUP_REMOVED lines=8> */
[----:B------:R-:W-:Y:S01]  /*7fed0*/  IMAD.MOV.U32 R112, RZ, RZ, R9 ;  /* 0x000000ffff707224 */ /* 0x000fe200078e0009 */
[----:B------:R-:W-:-:S02]  /*7fee0*/  MOV R113, R107 ;  /* 0x0000006b00717202 */ /* 0x000fc40000000f00 */
[----:B------:R-:W3:Y:S04]  /*7fef0*/  LDL.LU R9, [R1+0x1810] ;  /* 0x0018100001097983 */ /* 0x000ee80000300800 */
[----:B------:R1:W-:Y:S01]  /*7ff00*/  LDGSTS.E [R3+0x4004], desc[UR60][R112.64], P0 ;  /* 0x0400400070037fae */ /* 0x0003e2000812187c */
[----:B------:R-:W-:-:S05]  /*7ff10*/  IADD3 R104, P1, R104, R4, RZ ;  /* 0x0000000468687210 */ /* 0x000fca0007f3e0ff */
[----:B------:R-:W-:Y:S01]  /*7ff20*/  STL [R1+0x17e8], R104 ;  /* 0x0017e86801007387 */ /* 0x000fe20000100800 */
[----:B------:R-:W-:-:S04]  /*7ff30*/  IMAD.X R105, R105, 0x1, R0, P1 ;  /* 0x0000000169697824 */ /* 0x000fc800008e0600 */
[----:B-1----:R-:W-:Y:S01]  /*7ff40*/  IMAD.MOV.U32 R113, RZ, RZ, R105 ;  /* 0x000000ffff717224 */ /* 0x002fe200078e0069 */
[----:B------:R1:W-:Y:S04]  /*7ff50*/  STL [R1+0x17e4], R105 ;  /* 0x0017e46901007387 */ /* 0x0003e80000100800 */
[----:B-1----:R-:W3:Y:S01]  /*7ff60*/  LDL.LU R105, [R1+0x180c] ;  /* 0x00180c0001697983 */ /* 0x002ee20000300800 */
[----:B------:R-:W-:Y:S01]  /*7ff70*/  UISETP.GT.AND UP1, UPT, UR6, 0x1a, UPT ;  /* 0x0000001a0600788c */ /* 0x000fe2000bf24270 */
[----:B------:R-:W-:Y:S02]  /*7ff80*/  IADD3 R108, P2, R108, R4, RZ ;  /* 0x000000046c6c7210 */ /* 0x000fe40007f5e0ff */
[----:B------:R-:W-:Y:S01]  /*7ff90*/  MOV R112, R104 ;  /* 0x0000006800707202 */ /* 0x000fe20000000f00 */
[----:B------:R-:W-:Y:S01]  /*7ffa0*/  USEL UR4, URZ, 0x4, !UP1 ;  /* 0x000000043f047887 */ /* 0x000fe2000c800000 */
[----:B------:R-:W-:Y:S01]  /*7ffb0*/  IADD3 R11, P3, R11, R4, RZ ;  /* 0x000000040b0b7210 */ /* 0x000fe20007f7e0ff */
[----:B------:R-:W3:Y:S02]  /*7ffc0*/  LDL.LU R107, [R1+0x1818] ;  /* 0x00181800016b7983 */ /* 0x000ee40000300800 */
[----:B------:R-:W-:-:S02]  /*7ffd0*/  USEL UR4, UR4, URZ, !UP0 ;  /* 0x0000003f04047287 */ /* 0x000fc4000c000000 */
[----:B------:R1:W-:Y:S04]  /*7ffe0*/  LDGSTS.E [R3+0x8004], desc[UR60][R112.64], P0 ;  /* 0x0800400070037fae */ /* 0x0003e8000812187c */
[----:B------:R-:W3:Y:S01]  /*7fff0*/  LDL.LU R104, [R1+0x1820] ;  /* 0x0018200001687983 */ /* 0x000ee20000300800 */
[----:B------:R-:W-:-:S03]  /*80000*/  ISETP.NE.U32.AND P1, PT, RZ, UR4, PT ;  /* 0x00000004ff007c0c */ /* 0x000fc6000bf25070 */
[----:B------:R2:W-:Y:S01]  /*80010*/  STL [R1+0x17f0], R108 ;  /* 0x0017f06c01007387 */ /* 0x0005e20000100800 */
[----:B-1----:R-:W-:Y:S02]  /*80020*/  MOV R112, R108 ;  /* 0x0000006c00707202 */ /* 0x002fe40000000f00 */
[----:B----4-:R-:W-:Y:S01]  /*80030*/  IADD3.X R110, R110, R0, RZ, P2, !PT ;  /* 0x000000006e6e7210 */ /* 0x010fe200017fe4ff */
[----:B------:R-:W-:-:S04]  /*80040*/  IMAD.X R111, R111, 0x1, R0, P3 ;  /* 0x000000016f6f7824 */ /* 0x000fc800018e0600 */
[----:B------:R-:W-:Y:S01]  /*80050*/  IMAD.MOV.U32 R113, RZ, RZ, R110 ;  /* 0x000000ffff717224 */ /* 0x000fe200078e006e */
[----:B------:R1:W-:Y:S04]  /*80060*/  STL [R1+0x17ec], R110 ;  /* 0x0017ec6e01007387 */ /* 0x0003e80000100800 */
[----:B------:R4:W-:Y:S04]  /*80070*/  STL [R1+0x17f8], R11 ;  /* 0x0017f80b01007387 */ /* 0x0009e80000100800 */
[----:B------:R1:W-:Y:S04]  /*80080*/  LDGSTS.E [R3+0xc004], desc[UR60][R112.64], P0 ;  /* 0x0c00400070037fae */ /* 0x0003e8000812187c */
[----:B------:R-:W-:Y:S01]  /*80090*/  STL [R1+0x17f4], R111 ;  /* 0x0017f46f01007387 */ /* 0x000fe20000100800 */
[----:B--2---:R-:W-:-:S03]  /*800a0*/  IADD3 R102, P0, R102, R4, RZ ;  /* 0x0000000466667210 */ /* 0x004fc60007f1e0ff */
[----:B------:R-:W2:Y:S01]  /*800b0*/  LDL.LU R108, [R1+0x1814] ;  /* 0x00181400016c7983 */ /* 0x000ea20000300800 */
[----:B---3--:R-:W-:Y:S02]  /*800c0*/  IADD3 R103, P2, R103, R4, RZ ;  /* 0x0000000467677210 */ /* 0x008fe40007f5e0ff */
[----:B-1----:R-:W-:Y:S01]  /*800d0*/  MOV R112, R11 ;  /* 0x0000000b00707202 */ /* 0x002fe20000000f00 */
[----:B------:R-:W-:Y:S01]  /*800e0*/  IMAD.MOV.U32 R113, RZ, RZ, R111 ;  /* 0x000000ffff717224 */ /* 0x000fe200078e006f */
[----:B------:R-:W3:Y:S04]  /*800f0*/  LDL.LU R110, [R1+0x181c] ;  /* 0x00181c00016e7983 */ /* 0x000ee80000300800 */
[----:B----4-:R-:W4:Y:S04]  /*80100*/  LDL.LU R11, [R1+0x1828] ;  /* 0x00182800010b7983 */ /* 0x010f280000300800 */
[----:B------:R1:W-:Y:S04]  /*80110*/  STL [R1+0x1800], R102 ;  /* 0x0018006601007387 */ /* 0x0003e80000100800 */
[----:B------:R1:W-:Y:S01]  /*80120*/  LDGSTS.E [R3+0x8], desc[UR60][R112.64], P1 ;  /* 0x0000800070037fae */ /* 0x0003e2000892187c */
[----:B------:R-:W-:-:S05]  /*80130*/  IADD3.X R109, R109, R0, RZ, P0, !PT ;  /* 0x000000006d6d7210 */ /* 0x000fca00007fe4ff */
[----:B------:R-:W-:Y:S01]  /*80140*/  STL [R1+0x17fc], R109 ;  /* 0x0017fc6d01007387 */ /* 0x000fe20000100800 */
[----:B------:R-:W-:-:S03]  /*80150*/  IMAD.X R106, R106, 0x1, R0, P2 ;  /* 0x000000016a6a7824 */ /* 0x000fc600010e0600 */
[----:B------:R-:W-:Y:S01]  /*80160*/  STL [R1+0x1808], R103 ;  /* 0x0018086701007387 */ /* 0x000fe20000100800 */
[----:B-1----:R-:W-:-:S03]  /*80170*/  MOV R112, R102 ;  /* 0x0000006600707202 */ /* 0x002fc60000000f00 */
        /* <DEDUP_REMOVED lines=12> */
[----:B------:R-:W-:-:S05]  /*80240*/  IADD3.X R105, R105, R0, RZ, P0, !PT ;  /* 0x0000000069697210 */ /* 0x000fca00007fe4ff */
        /* <DEDUP_REMOVED lines=14> */
[----:B-1----:R-:W-:-:S02]  /*80330*/  IMAD.MOV.U32 R112, RZ, RZ, R107 ;  /* 0x000000ffff707224 */ /* 0x002fc400078e006b */
[----:B--2---:R-:W-:-:S05]  /*80340*/  IMAD.X R108, R108, 0x1, R0, P1 ;  /* 0x000000016c6c7824 */ /* 0x004fca00008e0600 */
[----:B------:R-:W-:Y:S01]  /*80350*/  MOV R113, R108 ;  /* 0x0000006c00717202 */ /* 0x000fe20000000f00 */
[----:B------:R1:W-:Y:S01]  /*80360*/  STL [R1+0x1814], R108 ;  /* 0x0018146c01007387 */ /* 0x0003e20000100800 */
[----:B---3--:R-:W-:Y:S02]  /*80370*/  IADD3.X R110, R110, R0, RZ, P2, !PT ;  /* 0x000000006e6e7210 */ /* 0x008fe400017fe4ff */
[----:B----4-:R-:W-:Y:S01]  /*80380*/  IADD3 R11, P1, R11, R4, RZ ;  /* 0x000000040b0b7210 */ /* 0x010fe20007f3e0ff */
        /* <DEDUP_REMOVED lines=14> */
[-C--:B------:R-:W-:Y:S02]  /*80470*/  IADD3 R106, P2, R106, R4.reuse, RZ ;  /* 0x000000046a6a7210 */ /* 0x080fe40007f5e0ff */
[----:B------:R-:W-:Y:S01]  /*80480*/  IADD3 R103, P3, R103, R4, RZ ;  /* 0x0000000467677210 */ /* 0x000fe20007f7e0ff */
[----:B------:R-:W-:Y:S02]  /*80490*/  IMAD.MOV.U32 R113, RZ, RZ, R102 ;  /* 0x000000ffff717224 */ /* 0x000fe400078e0066 */
[----:B------:R-:W4:Y:S04]  /*804a0*/  LDL.LU R102, [R1+0x1bd8] ;  /* 0x001bd80001667983 */ /* 0x000f280000300800 */
[----:B------:R-:W4:Y:S04]  /*804b0*/  LDL.LU R110, [R1+0x1be0] ;  /* 0x001be000016e7983 */ /* 0x000f280000300800 */
[----:B------:R1:W-:Y:S04]  /*804c0*/  STL [R1+0x1830], R106 ;  /* 0x0018306a01007387 */ /* 0x0003e80000100800 */
[----:B------:R1:W-:Y:S02]  /*804d0*/  LDGSTS.E [R3+0x800c], desc[UR60][R112.64], P0 ;  /* 0x0800c00070037fae */ /* 0x0003e4000812187c */
[----:B-1----:R-:W-:-:S02]  /*804e0*/  MOV R112, R106 ;  /* 0x0000006a00707202 */ /* 0x002fc40000000f00 */
[----:B------:R-:W-:Y:S01]  /*804f0*/  IADD3.X R111, R111, R0, RZ, P2, !PT ;  /* 0x000000006f6f7210 */ /* 0x000fe200017fe4ff */
[----:B------:R-:W-:-:S04]  /*80500*/  IMAD.X R109, R109, 0x1, R0, P3 ;  /* 0x000000016d6d7824 */ /* 0x000fc800018e0600 */
        /* <DEDUP_REMOVED lines=18> */
[----:B---3--:R-:W-:-:S04]  /*80630*/  IADD3.X R108, R108, R0, RZ, P0, !PT ;  /* 0x000000006c6c7210 */ /* 0x008fc800007fe4ff */
[----:B------:R-:W-:Y:S01]  /*80640*/  MOV R109, R108 ;  /* 0x0000006c006d7202 */ /* 0x000fe20000000f00 */
[----:B------:R1:W-:Y:S01]  /*80650*/  STL [R1+0x1bbc], R108 ;  /* 0x001bbc6c01007387 */ /* 0x0003e20000100800 */
[----:B--2---:R-:W-:-:S03]  /*80660*/  IMAD.X R107, R107, 0x1, R0, P2 ;  /* 0x000000016b6b7824 */ /* 0x004fc600010e0600 */
[----:B------:R-:W-:Y:S01]  /*80670*/  STL [R1+0x1bc8], R9 ;  /* 0x001bc80901007387 */ /* 0x000fe20000100800 */
[----:B-1----:R-:W-:-:S03]  /*80680*/  IMAD.MOV.U32 R108, RZ, RZ, R105 ;  /* 0x000000ffff6c7224 */ /* 0x002fc600078e0069 */
[----:B------:R1:W-:Y:S04]  /*80690*/  STL [R1+0x1bc4], R107 ;  /* 0x001bc46b01007387 */ /* 0x0003e80000100800 */
[----:B------:R-:W2:Y:S04]  /*806a0*/  LDL.LU R105, [R1+0x1be4] ;  /* 0x001be40001697983 */ /* 0x000ea80000300800 */
[----:B------:R3:W-:Y:S01]  /*806b0*/  LDGSTS.E [R3+0x14000], desc[UR60][R108.64], P1 ;  /* 0x140000006c037fae */ /* 0x0007e2000892187c */
[----:B----4-:R-:W-:-:S04]  /*806c0*/  IADD3 R11, P0, R11, R4, RZ ;  /* 0x000000040b0b7210 */ /* 0x010fc80007f1e0ff */
[----:B------:R-:W-:Y:S02]  /*806d0*/  IADD3.X R104, R104, R0, RZ, P0, !PT ;  /* 0x0000000068687210 */ /* 0x000fe400007fe4ff */
[----:B---3--:R-:W-:Y:S01]  /*806e0*/  MOV R108, R9 ;  /* 0x00000009006c7202 */ /* 0x008fe20000000f00 */
[----:B------:R-:W-:Y:S01]  /*806f0*/  IMAD.MOV.U32 R109, RZ, RZ, R107 ;  /* 0x000000ffff6d7224 */ /* 0x000fe200078e006b */
[----:B------:R-:W-:Y:S01]  /*80700*/  MOV R113, R104 ;  /* 0x0000006800717202 */ /* 0x000fe20000000f00 */
[----:B------:R-:W-:-:S03]  /*80710*/  IMAD.MOV.U32 R112, RZ, RZ, R11 ;  /* 0x000000ffff707224 */ /* 0x000fc600078e000b */
[----:B------:R-:W-:Y:S04]  /*80720*/  LDGSTS.E [R3+0x18000], desc[UR60][R108.64], P1 ;  /* 0x180000006c037fae */ /* 0x000fe8000892187c */
        /* <DEDUP_REMOVED lines=16> */
[----:B------:R-:W-:-:S03]  /*80830*/  MOV R113, R106 ;  /* 0x0000006a00717202 */ /* 0x000fc60000000f00 */
        /* <DEDUP_REMOVED lines=19> */
[----:B----4-:R-:W-:-:S04]  /*80970*/  IADD3 R108, P2, R108, R4, RZ ;  /* 0x000000046c6c7210 */ /* 0x010fc80007f5e0ff */
[----:B------:R-:W-:Y:S02]  /*80980*/  IADD3.X R109, R109, R0, RZ, P2, !PT ;  /* 0x000000006d6d7210 */ /* 0x000fe400017fe4ff */
[-C--:B------:R-:W-:Y:S01]  /*80990*/  IADD3 R9, P3, R9, R4.reuse, RZ ;  /* 0x0000000409097210 */ /* 0x080fe20007f7e0ff */
[----:B------:R1:W-:Y:S04]  /*809a0*/  STL [R1+0x1bf0], R108 ;  /* 0x001bf06c01007387 */ /* 0x0003e80000100800 */
[----:B------:R-:W-:Y:S01]  /*809b0*/  IMAD.X R107, R107, 0x1, R0, P3 ;  /* 0x000000016b6b7824 */ /* 0x000fe200018e0600 */
[----:B------:R4:W-:Y:S04]  /*809c0*/  STL [R1+0x1bec], R109 ;  /* 0x001bec6d01007387 */ /* 0x0009e80000100800 */
[----:B------:R4:W-:Y:S04]  /*809d0*/  STL [R1+0x1bf8], R9 ;  /* 0x001bf80901007387 */ /* 0x0009e80000100800 */
[----:B------:R1:W-:Y:S04]  /*809e0*/  LDGSTS.E [R3+0x1c004], desc[UR60][R108.64], P0 ;  /* 0x1c0040006c037fae */ /* 0x0003e8000812187c */
[----:B------:R4:W-:Y:S01]  /*809f0*/  STL [R1+0x1bf4], R107 ;  /* 0x001bf46b01007387 */ /* 0x0009e20000100800 */
[----:B---3--:R-:W-:-:S03]  /*80a00*/  IADD3 R104, P0, R104, R4, RZ ;  /* 0x0000000468687210 */ /* 0x008fc60007f1e0ff */
[----:B------:R-:W3:Y:S01]  /*80a10*/  LDL.LU R112, [R1+0x1c18] ;  /* 0x001c180001707983 */ /* 0x000ee20000300800 */
[----:B------:R-:W-:-:S03]  /*80a20*/  IADD3 R11, P2, R11, R4, RZ ;  /* 0x000000040b0b7210 */ /* 0x000fc60007f5e0ff */
[----:B------:R-:W3:Y:S01]  /*80a30*/  LDL.LU R110, [R1+0x1c20] ;  /* 0x001c2000016e7983 */ /* 0x000ee20000300800 */
[----:B-1----:R-:W-:-:S03]  /*80a40*/  MOV R108, R9 ;  /* 0x00000009006c7202 */ /* 0x002fc60000000f00 */
[----:B------:R-:W3:Y:S01]  /*80a50*/  LDL.LU R113, [R1+0x1c14] ;  /* 0x001c140001717983 */ /* 0x000ee20000300800 */
[----:B----4-:R-:W-:-:S03]  /*80a60*/  IMAD.MOV.U32 R109, RZ, RZ, R107 ;  /* 0x000000ffff6d7224 */ /* 0x010fc600078e006b */
[----:B------:R-:W4:Y:S04]  /*80a70*/  LDL.LU R111, [R1+0x1c1c] ;  /* 0x001c1c00016f7983 */ /* 0x000f280000300800 */
[----:B------:R-:W4:Y:S04]  /*80a80*/  LDL.LU R9, [R1+0x1c28] ;  /* 0x001c280001097983 */ /* 0x000f280000300800 */
[----:B------:R-:W-:Y:S01]  /*80a90*/  STL [R1+0x1c00], R104 ;  /* 0x001c006801007387 */ /* 0x000fe20000100800 */
[----:B------:R-:W-:-:S04]  /*80aa0*/  IADD3.X R106, R106, R0, RZ, P0, !PT ;  /* 0x000000006a6a7210 */ /* 0x000fc800007fe4ff */
[----:B------:R-:W-:Y:S01]  /*80ab0*/  MOV R107, R106 ;  /* 0x0000006a006b7202 */ /* 0x000fe20000000f00 */
[----:B------:R1:W-:Y:S01]  /*80ac0*/  STL [R1+0x1bfc], R106 ;  /* 0x001bfc6a01007387 */ /* 0x0003e20000100800 */
[----:B------:R-:W-:-:S03]  /*80ad0*/  IMAD.X R102, R102, 0x1, R0, P2 ;  /* 0x0000000166667824 */ /* 0x000fc600010e0600 */
        /* <DEDUP_REMOVED lines=15> */
[----:B------:R-:W4:Y:S01]  /*80bd0*/  LDL.LU R108, [R1+0x1fb4] ;  /* 0x001fb400016c7983 */ /* 0x000f220000300800 */
[----:B--2---:R-:W-:-:S03]  /*80be0*/  IADD3 R103, P0, R103, R4, RZ ;  /* 0x0000000467677210 */ /* 0x004fc60007f1e0ff */
[----:B------:R-:W2:Y:S01]  /*80bf0*/  LDL.LU R102, [R1+0x1fb8] ;  /* 0x001fb80001667983 */ /* 0x000ea20000300800 */
[----:B------:R-:W-:-:S03]  /*80c00*/  USEL UR4, URZ, 0x4, !UP1 ;  /* 0x000000043f047887 */ /* 0x000fc6000c800000 */
[----:B------:R1:W-:Y:S01]  /*80c10*/  LDGSTS.E [R3+0x18008], desc[UR60][R106.64], P1 ;  /* 0x180080006a037fae */ /* 0x0003e2000892187c */
[----:B------:R-:W-:Y:S01]  /*80c20*/  IADD3.X R105, R105, R0, RZ, P0, !PT ;  /* 0x0000000069697210 */ /* 0x000fe200007fe4ff */
[----:B------:R-:W-:Y:S02]  /*80c30*/  USEL UR4, UR4, URZ, !UP0 ;  /* 0x0000003f04047287 */ /* 0x000fe4000c000000 */
[----:B------:R-:W-:Y:S01]  /*80c40*/  STL [R1+0x1c10], R103 ;  /* 0x001c106701007387 */ /* 0x000fe20000100800 */
[----:B-1----:R-:W-:Y:S01]  /*80c50*/  IMAD.MOV.U32 R106, RZ, RZ, R103 ;  /* 0x000000ffff6a7224 */ /* 0x002fe200078e0067 */
[----:B------:R-:W-:Y:S02]  /*80c60*/  MOV R107, R105 ;  /* 0x00000069006b7202 */ /* 0x000fe40000000f00 */
        /* <DEDUP_REMOVED lines=8> */
[----:B------:R-:W-:-:S03]  /*80cf0*/  IADD3 R110, P2, R110, R4, RZ ;  /* 0x000000046e6e7210 */ /* 0x000fc60007f5e0ff */
[--C-:B------:R-:W-:Y:S01]  /*80d00*/  IMAD.X R113, R113, 0x1, R0.reuse, P1 ;  /* 0x0000000171717824 */ /* 0x100fe200008e0600 */
[----:B------:R-:W-:Y:S01]  /*80d10*/  STL [R1+0x1c18], R112 ;  /* 0x001c187001007387 */ /* 0x000fe20000100800 */
[----:B----4-:R-:W-:Y:S02]  /*80d20*/  IADD3.X R111, R111, R0, RZ, P2, !PT ;  /* 0x000000006f6f7210 */ /* 0x010fe400017fe4ff */
        /* <DEDUP_REMOVED lines=18> */
[----:B------:R-:W-:-:S04]  /*80e50*/  IADD3 R11, P2, R11, R4, RZ ;  /* 0x000000040b0b7210 */ /* 0x000fc80007f5e0ff */
[----:B------:R-:W-:Y:S02]  /*80e60*/  IADD3.X R109, R109, R0, RZ, P2, !PT ;  /* 0x000000006d6d7210 */ /* 0x000fe400017fe4ff */
[----:B--2---:R-:W-:-:S03]  /*80e70*/  IADD3 R102, P3, R102, R4, RZ ;  /* 0x0000000466667210 */ /* 0x004fc60007f7e0ff */
[----:B----4-:R-:W-:Y:S01]  /*80e80*/  IMAD.MOV.U32 R111, RZ, RZ, R109 ;  /* 0x000000ffff6f7224 */ /* 0x010fe200078e006d */
[----:B------:R-:W-:Y:S01]  /*80e90*/  MOV R110, R11 ;  /* 0x0000000b006e7202 */ /* 0x000fe20000000f00 */
[----:B------:R-:W-:Y:S01]  /*80ea0*/  STL [R1+0x1c30], R11 ;  /* 0x001c300b01007387 */ /* 0x000fe20000100800 */
[----:B------:R-:W-:-:S03]  /*80eb0*/  IMAD.X R108, R108, 0x1, R0, P3 ;  /* 0x000000016c6c7824 */ /* 0x000fc600018e0600 */
[----:B------:R1:W-:Y:S04]  /*80ec0*/  STL [R1+0x1c2c], R109 ;  /* 0x001c2c6d01007387 */ /* 0x0003e80000100800 */
[----:B------:R-:W-:Y:S04]  /*80ed0*/  STL [R1+0x1fb8], R102 ;  /* 0x001fb86601007387 */ /* 0x000fe80000100800 */
[----:B------:R2:W-:Y:S04]  /*80ee0*/  STL [R1+0x1fb4], R108 ;  /* 0x001fb46c01007387 */ /* 0x0005e80000100800 */
[----:B------:R-:W-:Y:S04]  /*80ef0*/  LDGSTS.E [R3+0x1c00c], desc[UR60][R110.64], P0 ;  /* 0x1c00c0006e037fae */ /* 0x000fe8000812187c */
[----:B------:R-:W4:Y:S01]  /*80f00*/  LDL.LU R112, [R1+0x1fd8] ;  /* 0x001fd80001707983 */ /* 0x000f220000300800 */
[----:B-1----:R-:W-:-:S03]  /*80f10*/  MOV R109, R108 ;  /* 0x0000006c006d7202 */ /* 0x002fc60000000f00 */
[----:B------:R-:W4:Y:S01]  /*80f20*/  LDL.LU R11, [R1+0x1fe0] ;  /* 0x001fe000010b7983 */ /* 0x000f220000300800 */
[----:B--2---:R-:W-:-:S03]  /*80f30*/  IMAD.MOV.U32 R108, RZ, RZ, R102 ;  /* 0x000000ffff6c7224 */ /* 0x004fc600078e0066 */
[----:B------:R-:W2:Y:S04]  /*80f40*/  LDL.LU R113, [R1+0x1fd4] ;  /* 0x001fd40001717983 */ /* 0x000ea80000300800 */
[----:B------:R-:W2:Y:S01]  /*80f50*/  LDL.LU R102, [R1+0x1fdc] ;  /* 0x001fdc0001667983 */ /* 0x000ea20000300800 */
[----:B------:R-:W-:-:S03]  /*80f60*/  IADD3 R106, P0, R106, R4, RZ ;  /* 0x000000046a6a7210 */ /* 0x000fc60007f1e0ff */
[----:B------:R-:W-:Y:S01]  /*80f70*/  LDGSTS.E [R3+0x20000], desc[UR60][R108.64], P1 ;  /* 0x200000006c037fae */ /* 0x000fe2000892187c */
[----:B------:R-:W-:Y:S02]  /*80f80*/  IADD3.X R107, R107, R0, RZ, P0, !PT ;  /* 0x000000006b6b7210 */ /* 0x000fe400007fe4ff */
[----:B------:R-:W-:Y:S01]  /*80f90*/  IADD3 R103, P2, R103, R4, RZ ;  /* 0x0000000467677210 */ /* 0x000fe20007f5e0ff */
[----:B------:R1:W-:Y:S04]  /*80fa0*/  STL [R1+0x1fc0], R106 ;  /* 0x001fc06a01007387 */ /* 0x0003e80000100800 */
[----:B------:R-:W-:Y:S01]  /*80fb0*/  IMAD.X R105, R105, 0x1, R0, P2 ;  /* 0x0000000169697824 */ /* 0x000fe200010e0600 */
[----:B------:R-:W-:Y:S04]  /*80fc0*/  STL [R1+0x1fbc], R107 ;  /* 0x001fbc6b01007387 */ /* 0x000fe80000100800 */
[----:B------:R1:W-:Y:S04]  /*80fd0*/  STL [R1+0x1fc8], R103 ;  /* 0x001fc86701007387 */ /* 0x0003e80000100800 */
[----:B------:R3:W-:Y:S04]  /*80fe0*/  STL [R1+0x1fc4], R105 ;  /* 0x001fc46901007387 */ /* 0x0007e80000100800 */
[----:B------:R-:W2:Y:S04]  /*80ff0*/  LDL.LU R110, [R1+0x1fe8] ;  /* 0x001fe800016e7983 */ /* 0x000ea80000300800 */
[----:B------:R1:W-:Y:S04]  /*81000*/  LDGSTS.E [R3+0x24000], desc[UR60][R106.64], P1 ;  /* 0x240000006a037fae */ /* 0x0003e8000892187c */
[----:B------:R-:W2:Y:S04]  /*81010*/  LDL.LU R111, [R1+0x1fe4] ;  /* 0x001fe400016f7983 */ /* 0x000ea80000300800 */
[----:B------:R-:W2:Y:S01]  /*81020*/  LDL.LU R108, [R1+0x1fec] ;  /* 0x001fec00016c7983 */ /* 0x000ea20000300800 */
[----:B-1----:R-:W-:-:S03]  /*81030*/  MOV R106, R103 ;  /* 0x00000067006a7202 */ /* 0x002fc60000000f00 */
[----:B------:R-:W2:Y:S01]  /*81040*/  LDL.LU R103, [R1+0x1ff0] ;  /* 0x001ff00001677983 */ /* 0x000ea20000300800 */
        /* <DEDUP_REMOVED lines=10> */
[----:B-1----:R-:W-:-:S03]  /*810f0*/  MOV R104, R9 ;  /* 0x0000000900687202 */ /* 0x002fc60000000f00 */
        /* <DEDUP_REMOVED lines=8> */
[-C--:B----4-:R-:W-:Y:S02]  /*81180*/  IADD3 R112, P1, R112, R4.reuse, RZ ;  /* 0x0000000470707210 */ /* 0x090fe40007f3e0ff */
[----:B------:R-:W-:-:S03]  /*81190*/  IADD3 R11, P2, R11, R4, RZ ;  /* 0x000000040b0b7210 */ /* 0x000fc60007f5e0ff */
[----:B--2---:R-:W-:Y:S01]  /*811a0*/  IMAD.X R113, R113, 0x1, R0, P1 ;  /* 0x0000000171717824 */ /* 0x004fe200008e0600 */
[----:B------:R-:W-:Y:S01]  /*811b0*/  STL [R1+0x1fd8], R112 ;  /* 0x001fd87001007387 */ /* 0x000fe20000100800 */
[----:B------:R-:W-:-:S03]  /*811c0*/  IADD3.X R102, R102, R0, RZ, P2, !PT ;  /* 0x0000000066667210 */ /* 0x000fc600017fe4ff */
[----:B------:R1:W-:Y:S01]  /*811d0*/  STL [R1+0x1fd4], R113 ;  /* 0x001fd47101007387 */ /* 0x0003e20000100800 */
[----:B------:R-:W-:-:S03]  /*811e0*/  UISETP.GT.AND UP1, UPT, UR6, 0x5a, UPT ;  /* 0x0000005a0600788c */ /* 0x000fc6000bf24270 */
[----:B------:R-:W-:Y:S04]  /*811f0*/  STL [R1+0x1fe0], R11 ;  /* 0x001fe00b01007387 */ /* 0x000fe80000100800 */
[----:B------:R1:W-:Y:S04]  /*81200*/  LDGSTS.E [R3+0x20004], desc[UR60][R112.64], P0 ;  /* 0x2000400070037fae */ /* 0x0003e8000812187c */
[----:B------:R2:W-:Y:S01]  /*81210*/  STL [R1+0x1fdc], R102 ;  /* 0x001fdc6601007387 */ /* 0x0005e20000100800 */
[----:B------:R-:W-:Y:S01]  /*81220*/  USEL UR4, URZ, 0x4, !UP1 ;  /* 0x000000043f047887 */ /* 0x000fe2000c800000 */
[----:B-1----:R-:W-:Y:S01]  /*81230*/  MOV R113, R102 ;  /* 0x0000006600717202 */ /* 0x002fe20000000f00 */
[----:B------:R-:W-:Y:S01]  /*81240*/  IMAD.MOV.U32 R112, RZ, RZ, R11 ;  /* 0x000000ffff707224 */ /* 0x000fe200078e000b */
[----:B--2---:R-:W2:Y:S04]  /*81250*/  LDL.LU R102, [R1+0x200c] ;  /* 0x00200c0001667983 */ /* 0x004ea80000300800 */
[----:B------:R-:W4:Y:S01]  /*81260*/  LDL.LU R11, [R1+0x2010] ;  /* 0x00201000010b7983 */ /* 0x000f220000300800 */
[----:B------:R-:W-:Y:S01]  /*81270*/  IADD3 R110, P1, R110, R4, RZ ;  /* 0x000000046e6e7210 */ /* 0x000fe20007f3e0ff */
[----:B------:R-:W-:-:S02]  /*81280*/  USEL UR4, UR4, URZ, !UP0 ;  /* 0x0000003f04047287 */ /* 0x000fc4000c000000 */
[----:B------:R-:W-:Y:S02]  /*81290*/  LDGSTS.E [R3+0x24004], desc[UR60][R112.64], P0 ;  /* 0x2400400070037fae */ /* 0x000fe4000812187c */
[----:B------:R-:W-:Y:S02]  /*812a0*/  IMAD.X R111, R111, 0x1, R0, P1 ;  /* 0x000000016f6f7824 */ /* 0x000fe400008e0600 */
[----:B------:R1:W-:Y:S01]  /*812b0*/  STL [R1+0x1fe8], R110 ;  /* 0x001fe86e01007387 */ /* 0x0003e20000100800 */
[----:B------:R-:W-:-:S03]  /*812c0*/  IADD3 R103, P2, R103, R4, RZ ;  /* 0x0000000467677210 */ /* 0x000fc60007f5e0ff */
[----:B------:R1:W-:Y:S01]  /*812d0*/  LDGSTS.E [R3+0x28004], desc[UR60][R110.64], P0 ;  /* 0x280040006e037fae */ /* 0x0003e2000812187c */
[----:B------:R-:W-:-:S03]  /*812e0*/  IADD3.X R108, R108, R0, RZ, P2, !PT ;  /* 0x000000006c6c7210 */ /* 0x000fc600017fe4ff */
[----:B------:R1:W-:Y:S01]  /*812f0*/  STL [R1+0x1fe4], R111 ;  /* 0x001fe46f01007387 */ /* 0x0003e20000100800 */
[----:B------:R-:W-:Y:S02]  /*81300*/  ISETP.NE.U32.AND P1, PT, RZ, UR4, PT ;  /* 0x00000004ff007c0c */ /* 0x000fe4000bf25070 */
[----:B-1----:R-:W-:Y:S01]  /*81310*/  MOV R110, R103 ;  /* 0x00000067006e7202 */ /* 0x002fe20000000f00 */
[----:B------:R-:W-:Y:S01]  /*81320*/  IMAD.MOV.U32 R111, RZ, RZ, R108 ;  /* 0x000000ffff6f7224 */ /* 0x000fe200078e006c */
[----:B------:R-:W-:-:S04]  /*81330*/  IADD3 R107, P3, R107, R4, RZ ;  /* 0x000000046b6b7210 */ /* 0x000fc80007f7e0ff */
[----:B------:R1:W-:Y:S01]  /*81340*/  LDGSTS.E [R3+0x2c004], desc[UR60][R110.64], P0 ;  /* 0x2c0040006e037fae */ /* 0x0003e2000812187c */
[----:B------:R-:W-:-:S03]  /*81350*/  IMAD.X R109, R109, 0x1, R0, P3 ;  /* 0x000000016d6d7824 */ /* 0x000fc600018e0600 */
[----:B------:R-:W-:Y:S04]  /*81360*/  STL [R1+0x1ff0], R103 ;  /* 0x001ff06701007387 */ /* 0x000fe80000100800 */
[----:B------:R1:W-:Y:S04]  /*81370*/  STL [R1+0x1fec], R108 ;  /* 0x001fec6c01007387 */ /* 0x0003e80000100800 */
[----:B------:R-:W-:Y:S01]  /*81380*/  STL [R1+0x1ff8], R107 ;  /* 0x001ff86b01007387 */ /* 0x000fe20000100800 */
[----:B-1----:R-:W-:Y:S01]  /*81390*/  MOV R110, R107 ;  /* 0x0000006b006e7202 */ /* 0x002fe20000000f00 */
[----:B------:R-:W-:-:S02]  /*813a0*/  IMAD.MOV.U32 R111, RZ, RZ, R109 ;  /* 0x000000ffff6f7224 */ /* 0x000fc400078e006d */
[----:B------:R1:W-:Y:S04]  /*813b0*/  STL [R1+0x1ff4], R109 ;  /* 0x001ff46d01007387 */ /* 0x0003e80000100800 */
[----:B------:R-:W2:Y:S04]  /*813c0*/  LDL.LU R108, [R1+0x2018] ;  /* 0x00201800016c7983 */ /* 0x000ea80000300800 */
[----:B------:R-:W2:Y:S04]  /*813d0*/  LDL.LU R103, [R1+0x2020] ;  /* 0x0020200001677983 */ /* 0x000ea80000300800 */
[----:B-1----:R-:W2:Y:S04]  /*813e0*/  LDL.LU R109, [R1+0x2014] ;  /* 0x00201400016d7983 */ /* 0x002ea80000300800 */
[----:B------:R-:W2:Y:S04]  /*813f0*/  LDL.LU R107, [R1+0x201c] ;  /* 0x00201c00016b7983 */ /* 0x000ea80000300800 */
[----:B------:R1:W-:Y:S01]  /*81400*/  LDGSTS.E [R3+0x20008], desc[UR60][R110.64], P1 ;  /* 0x200080006e037fae */ /* 0x0003e2000892187c */
[----:B---3--:R-:W-:-:S04]  /*81410*/  IADD3 R9, P0, R9, R4, RZ ;  /* 0x0000000409097210 */ /* 0x008fc80007f1e0ff */
[----:B------:R-:W-:Y:S01]  /*81420*/  IADD3.X R106, R106, R0, RZ, P0, !PT ;  /* 0x000000006a6a7210 */ /* 0x000fe200007fe4ff */
[----:B------:R3:W-:Y:S01]  /*81430*/  STL [R1+0x2000], R9 ;  /* 0x0020000901007387 */ /* 0x0007e20000100800 */
[----:B-1----:R-:W-:-:S03]  /*81440*/  MOV R110, R9 ;  /* 0x00000009006e7202 */ /* 0x002fc60000000f00 */
[----:B------:R1:W-:Y:S01]  /*81450*/  STL [R1+0x1ffc], R106 ;  /* 0x001ffc6a01007387 */ /* 0x0003e20000100800 */
[----:B------:R-:W-:Y:S01]  /*81460*/  IMAD.MOV.U32 R111, RZ, RZ, R106 ;  /* 0x000000ffff6f7224 */ /* 0x000fe200078e006a */
[----:B------:R-:W-:Y:S01]  /*81470*/  UISETP.GT.AND UP1, UPT, UR6, 0x5b, UPT ;  /* 0x0000005b0600788c */ /* 0x000fe2000bf24270 */
[----:B------:R-:W-:-:S03]  /*81480*/  IADD3 R104, P2, R104, R4, RZ ;  /* 0x0000000468687210 */ /* 0x000fc60007f5e0ff */
[----:B------:R-:W-:Y:S02]  /*81490*/  LDGSTS.E [R3+0x24008], desc[UR60][R110.64], P1 ;  /* 0x240080006e037fae */ /* 0x000fe4000892187c */
[----:B------:R-:W-:Y:S02]  /*814a0*/  IMAD.X R105, R105, 0x1, R0, P2 ;  /* 0x0000000169697824 */ /* 0x000fe400010e0600 */
[----:B------:R2:W-:Y:S04]  /*814b0*/  STL [R1+0x2008], R104 ;  /* 0x0020086801007387 */ /* 0x0005e80000100800 */
[----:B---3--:R-:W3:Y:S04]  /*814c0*/  LDL.LU R9, [R1+0x2028] ;  /* 0x0020280001097983 */ /* 0x008ee80000300800 */
[----:B------:R2:W-:Y:S04]  /*814d0*/  STL [R1+0x2004], R105 ;  /* 0x0020046901007387 */ /* 0x0005e80000100800 */
[----:B-1----:R-:W3:Y:S01]  /*814e0*/  LDL.LU R106, [R1+0x2024] ;  /* 0x00202400016a7983 */ /* 0x002ee20000300800 */
[----:B------:R-:W-:-:S03]  /*814f0*/  USEL UR4, URZ, 0x4, !UP1 ;  /* 0x000000043f047887 */ /* 0x000fc6000c800000 */
[----:B------:R1:W-:Y:S01]  /*81500*/  LDGSTS.E [R3+0x28008], desc[UR60][R104.64], P1 ;  /* 0x2800800068037fae */ /* 0x0003e2000892187c */
[----:B------:R-:W-:Y:S01]  /*81510*/  USEL UR4, UR4, URZ, !UP0 ;  /* 0x0000003f04047287 */ /* 0x000fe2000c000000 */
[----:B----4-:R-:W-:-:S04]  /*81520*/  IADD3 R11, P0, R11, R4, RZ ;  /* 0x000000040b0b7210 */ /* 0x010fc80007f1e0ff */
[----:B--2---:R-:W-:Y:S01]  /*81530*/  IADD3.X R102, R102, R0, RZ, P0, !PT ;  /* 0x0000000066667210 */ /* 0x004fe200007fe4ff */
[----:B------:R-:W-:Y:S04]  /*81540*/  STL [R1+0x2010], R11 ;  /* 0x0020100b01007387 */ /* 0x000fe80000100800 */
[----:B------:R2:W-:Y:S01]  /*81550*/  STL [R1+0x200c], R102 ;  /* 0x00200c6601007387 */ /* 0x0005e20000100800 */
[----:B-1----:R-:W-:-:S03]  /*81560*/  IMAD.MOV.U32 R104, RZ, RZ, R11 ;  /* 0x000000ffff687224 */ /* 0x002fc600078e000b */
[----:B------:R-:W4:Y:S01]  /*81570*/  LDL.LU R112, [R1+0x2030] ;  /* 0x0020300001707983 */ /* 0x000f220000300800 */
[----:B------:R-:W-:-:S03]  /*81580*/  MOV R105, R102 ;  /* 0x0000006600697202 */ /* 0x000fc60000000f00 */
[----:B------:R-:W4:Y:S04]  /*81590*/  LDL.LU R110, [R1+0x23b8] ;  /* 0x0023b800016e7983 */ /* 0x000f280000300800 */
[----:B------:R-:W4:Y:S01]  /*815a0*/  LDL.LU R113, [R1+0x202c] ;  /* 0x00202c0001717983 */ /* 0x000f220000300800 */
[----:B------:R-:W-:-:S03]  /*815b0*/  ISETP.NE.U32.AND P0, PT, RZ, UR4, PT ;  /* 0x00000004ff007c0c */ /* 0x000fc6000bf05070 */
[----:B------:R-:W-:Y:S04]  /*815c0*/  LDGSTS.E [R3+0x2c008], desc[UR60][R104.64], P1 ;  /* 0x2c00800068037fae */ /* 0x000fe8000892187c */
[----:B------:R-:W4:Y:S04]  /*815d0*/  LDL.LU R111, [R1+0x23b4] ;  /* 0x0023b400016f7983 */ /* 0x000f280000300800 */
[----:B------:R-:W4:Y:S04]  /*815e0*/  LDL.LU R105, [R1+0x23bc] ;  /* 0x0023bc0001697983 */ /* 0x000f280000300800 */
[----:B--2---:R-:W2:Y:S04]  /*815f0*/  LDL.LU R102, [R1+0x23c0] ;  /* 0x0023c00001667983 */ /* 0x004ea80000300800 */
[----:B------:R-:W2:Y:S04]  /*81600*/  LDL.LU R104, [R1+0x23c4] ;  /* 0x0023c40001687983 */ /* 0x000ea80000300800 */
[----:B------:R-:W2:Y:S01]  /*81610*/  LDL.LU R11, [R1+0x23c8] ;  /* 0x0023c800010b7983 */ /* 0x000ea20000300800 */
[----:B------:R-:W-:-:S02]  /*81620*/  IADD3 R108, P1, R108, R4, RZ ;  /* 0x000000046c6c7210 */ /* 0x000fc40007f3e0ff */
[----:B------:R-:W-:-:S03]  /*81630*/  IADD3 R103, P2, R103, R4, RZ ;  /* 0x0000000467677210 */ /* 0x000fc60007f5e0ff */
[----:B------:R-:W-:Y:S01]  /*81640*/  IMAD.X R109, R109, 0x1, R0, P1 ;  /* 0x000000016d6d7824 */ /* 0x000fe200008e0600 */
[----:B------:R1:W-:Y:S01]  /*81650*/  STL [R1+0x2018], R108 ;  /* 0x0020186c01007387 */ /* 0x0003e20000100800 */
[----:B------:R-:W-:-:S03]  /*81660*/  IADD3.X R107, R107, R0, RZ, P2, !PT ;  /* 0x000000006b6b7210 */ /* 0x000fc600017fe4ff */
[----:B------:R1:W-:Y:S04]  /*81670*/  STL [R1+0x2014], R109 ;  /* 0x0020146d01007387 */ /* 0x0003e80000100800 */
[----:B------:R1:W-:Y:S04]  /*81680*/  LDGSTS.E [R3+0x2000c], desc[UR60][R108.64], P0 ;  /* 0x2000c0006c037fae */ /* 0x0003e8000812187c */
[----:B------:R1:W-:Y:S04]  /*81690*/  STL [R1+0x2020], R103 ;  /* 0x0020206701007387 */ /* 0x0003e80000100800 */
[----:B------:R-:W-:Y:S01]  /*816a0*/  STL [R1+0x201c], R107 ;  /* 0x00201c6b01007387 */ /* 0x000fe20000100800 */
[----:B-1----:R-:W-:Y:S01]  /*816b0*/  IMAD.MOV.U32 R108, RZ, RZ, R103 ;  /* 0x000000ffff6c7224 */ /* 0x002fe200078e0067 */
[----:B------:R-:W-:-:S02]  /*816c0*/  MOV R109, R107 ;  /* 0x0000006b006d7202 */ /* 0x000fc40000000f00 */
[----:B------:R-:W2:Y:S04]  /*816d0*/  LDL.LU R103, [R1+0x23d0] ;  /* 0x0023d00001677983 */ /* 0x000ea80000300800 */
[----:B------:R1:W-:Y:S01]  /*816e0*/  LDGSTS.E [R3+0x2400c], desc[UR60][R108.64], P0 ;  /* 0x2400c0006c037fae */ /* 0x0003e2000812187c */
[----:B---3--:R-:W-:-:S05]  /*816f0*/  IADD3 R9, P1, R9, R4, RZ ;  /* 0x0000000409097210 */ /* 0x008fca0007f3e0ff */
[----:B------:R-:W-:Y:S01]  /*81700*/  IMAD.X R106, R106, 0x1, R0, P1 ;  /* 0x000000016a6a7824 */ /* 0x000fe200008e0600 */
[----:B------:R-:W-:Y:S03]  /*81710*/  STL [R1+0x2028], R9 ;  /* 0x0020280901007387 */ /* 0x000fe60000100800 */
[----:B-1----:R-:W-:Y:S01]  /*81720*/  IMAD.MOV.U32 R109, RZ, RZ, R106 ;  /* 0x000000ffff6d7224 */ /* 0x002fe200078e006a */
[----:B------:R1:W-:Y:S04]  /*81730*/  STL [R1+0x2024], R106 ;  /* 0x0020246a01007387 */ /* 0x0003e80000100800 */
[----:B-1----:R-:W3:Y:S01]  /*81740*/  LDL.LU R106, [R1+0x23cc] ;  /* 0x0023cc00016a7983 */ /* 0x002ee20000300800 */
[----:B------:R-:W-:-:S04]  /*81750*/  UISETP.GT.AND UP1, UPT, UR6, 0x78, UPT ;  /* 0x000000780600788c */ /* 0x000fc8000bf24270 */
[----:B------:R-:W-:Y:S01]  /*81760*/  USEL UR4, URZ, 0x4, !UP1 ;  /* 0x000000043f047887 */ /* 0x000fe2000c800000 */
[----:B------:R-:W-:-:S03]  /*81770*/  MOV R108, R9 ;  /* 0x00000009006c7202 */ /* 0x000fc60000000f00 */
        /* <DEDUP_REMOVED lines=14> */
[----:B--2---:R-:W-:-:S03]  /*81860*/  IADD3 R102, P0, R102, R4, RZ ;  /* 0x0000000466667210 */ /* 0x004fc60007f1e0ff */
[----:B------:R1:W-:Y:S01]  /*81870*/  STL [R1+0x23b8], R110 ;  /* 0x0023b86e01007387 */ /* 0x0003e20000100800 */
[----:B------:R-:W-:-:S03]  /*81880*/  IADD3.X R105, R105, R0, RZ, P0, !PT ;  /* 0x0000000069697210 */ /* 0x000fc600007fe4ff */
[----:B------:R2:W-:Y:S01]  /*81890*/  STL [R1+0x23b4], R111 ;  /* 0x0023b46f01007387 */ /* 0x0005e20000100800 */
[----:B------:R-:W-:-:S03]  /*818a0*/  IADD3 R11, P2, R11, R4, RZ ;  /* 0x000000040b0b7210 */ /* 0x000fc60007f5e0ff */
[----:B------:R1:W-:Y:S04]  /*818b0*/  LDGSTS.E [R3+0x30000], desc[UR60][R110.64], P1 ;  /* 0x300000006e037fae */ /* 0x0003e8000892187c */
[----:B------:R4:W-:Y:S01]  /*818c0*/  STL [R1+0x23c0], R102 ;  /* 0x0023c06601007387 */ /* 0x0009e20000100800 */
[----:B------:R-:W-:-:S03]  /*818d0*/  IMAD.X R104, R104, 0x1, R0, P2 ;  /* 0x0000000168687824 */ /* 0x000fc600010e0600 */
[----:B------:R-:W-:Y:S01]  /*818e0*/  STL [R1+0x23bc], R105 ;  /* 0x0023bc6901007387 */ /* 0x000fe20000100800 */
[----:B-1----:R-:W-:Y:S01]  /*818f0*/  MOV R110, R102 ;  /* 0x00000066006e7202 */ /* 0x002fe20000000f00 */
[----:B--2---:R-:W-:Y:S02]  /*81900*/  IMAD.MOV.U32 R111, RZ, RZ, R105 ;  /* 0x000000ffff6f7224 */ /* 0x004fe400078e0069 */
[----:B------:R-:W-:Y:S04]  /*81910*/  STL [R1+0x23c8], R11 ;  /* 0x0023c80b01007387 */ /* 0x000fe80000100800 */
[----:B----4-:R-:W2:Y:S04]  /*81920*/  LDL.LU R102, [R1+0x23e8] ;  /* 0x0023e80001667983 */ /* 0x010ea80000300800 */
[----:B------:R1:W-:Y:S04]  /*81930*/  LDGSTS.E [R3+0x34000], desc[UR60][R110.64], P1 ;  /* 0x340000006e037fae */ /* 0x0003e8000892187c */
[----:B------:R4:W-:Y:S01]  /*81940*/  STL [R1+0x23c4], R104 ;  /* 0x0023c46801007387 */ /* 0x0009e20000100800 */
[----:B-1----:R-:W-:-:S03]  /*81950*/  IMAD.MOV.U32 R111, RZ, RZ, R104 ;  /* 0x000000ffff6f7224 */ /* 0x002fc600078e0068 */
[----:B----4-:R-:W4:Y:S01]  /*81960*/  LDL.LU R104, [R1+0x23e4] ;  /* 0x0023e40001687983 */ /* 0x010f220000300800 */
[----:B------:R-:W-:-:S03]  /*81970*/  MOV R110, R11 ;  /* 0x0000000b006e7202 */ /* 0x000fc60000000f00 */
[----:B------:R-:W4:Y:S01]  /*81980*/  LDL.LU R105, [R1+0x23f0] ;  /* 0x0023f00001697983 */ /* 0x000f220000300800 */
[----:B------:R-:W-:-:S03]  /*81990*/  IADD3 R103, P0, R103, R4, RZ ;  /* 0x0000000467677210 */ /* 0x000fc60007f1e0ff */
[----:B------:R-:W4:Y:S04]  /*819a0*/  LDL.LU R11, [R1+0x23f8] ;  /* 0x0023f800010b7983 */ /* 0x000f280000300800 */
[----:B------:R1:W-:Y:S04]  /*819b0*/  LDGSTS.E [R3+0x38000], desc[UR60][R110.64], P1 ;  /* 0x380000006e037fae */ /* 0x0003e8000892187c */
[----:B------:R-:W-:Y:S01]  /*819c0*/  STL [R1+0x23d0], R103 ;  /* 0x0023d06701007387 */ /* 0x000fe20000100800 */
[----:B-1----:R-:W-:Y:S01]  /*819d0*/  IMAD.MOV.U32 R110, RZ, RZ, R103 ;  /* 0x000000ffff6e7224 */ /* 0x002fe200078e0067 */
[----:B---3--:R-:W-:-:S04]  /*819e0*/  IADD3.X R106, R106, R0, RZ, P0, !PT ;  /* 0x000000006a6a7210 */ /* 0x008fc800007fe4ff */
[----:B------:R-:W-:Y:S01]  /*819f0*/  MOV R111, R106 ;  /* 0x0000006a006f7202 */ /* 0x000fe20000000f00 */
[----:B------:R1:W-:Y:S01]  /*81a00*/  STL [R1+0x23cc], R106 ;  /* 0x0023cc6a01007387 */ /* 0x0003e20000100800 */
[----:B------:R-:W-:-:S03]  /*81a10*/  UISETP.GT.AND UP1, UPT, UR6, 0x79, UPT ;  /* 0x000000790600788c */ /* 0x000fc6000bf24270 */
[----:B------:R3:W-:Y:S04]  /*81a20*/  LDGSTS.E [R3+0x3c000], desc[UR60][R110.64], P1 ;  /* 0x3c0000006e037fae */ /* 0x0007e8000892187c */
[----:B-1----:R-:W4:Y:S04]  /*81a30*/  LDL.LU R106, [R1+0x23ec] ;  /* 0x0023ec00016a7983 */ /* 0x002f280000300800 */
[----:B------:R-:W4:Y:S01]  /*81a40*/  LDL.LU R103, [R1+0x23f4] ;  /* 0x0023f40001677983 */ /* 0x000f220000300800 */
[----:B------:R-:W-:-:S04]  /*81a50*/  USEL UR4, URZ, 0x4, !UP1 ;  /* 0x000000043f047887 */ /* 0x000fc8000c800000 */
[----:B------:R-:W-:Y:S01]  /*81a60*/  USEL UR4, UR4, URZ, !UP0 ;  /* 0x0000003f04047287 */ /* 0x000fe2000c000000 */
[----:B------:R-:W-:-:S05]  /*81a70*/  IADD3 R108, P1, R108, R4, RZ ;  /* 0x000000046c6c7210 */ /* 0x000fca0007f3e0ff */
[----:B------:R-:W-:Y:S01]  /*81a80*/  ISETP.NE.U32.AND P0, PT, RZ, UR4, PT ;  /* 0x00000004ff007c0c */ /* 0x000fe2000bf05070 */
[----:B------:R-:W-:Y:S01]  /*81a90*/  IMAD.X R109, R109, 0x1, R0, P1 ;  /* 0x000000016d6d7824 */ /* 0x000fe200008e0600 */
[----:B------:R-:W-:Y:S01]  /*81aa0*/  IADD3 R9, P2, R9, R4, RZ ;  /* 0x0000000409097210 */ /* 0x000fe20007f5e0ff */
[----:B------:R-:W-:Y:S03]  /*81ab0*/  STL [R1+0x23d8], R108 ;  /* 0x0023d86c01007387 */ /* 0x000fe60000100800 */
[----:B------:R-:W-:Y:S01]  /*81ac0*/  IADD3.X R107, R107, R0, RZ, P2, !PT ;  /* 0x000000006b6b7210 */ /* 0x000fe200017fe4ff */
[----:B------:R1:W-:Y:S01]  /*81ad0*/  STL [R1+0x23d4], R109 ;  /* 0x0023d46d01007387 */ /* 0x0003e20000100800 */
[----:B---3--:R-:W-:-:S03]  /*81ae0*/  IMAD.MOV.U32 R110, RZ, RZ, R9 ;  /* 0x000000ffff6e7224 */ /* 0x008fc600078e0009 */
[----:B------:R3:W-:Y:S01]  /*81af0*/  STL [R1+0x23e0], R9 ;  /* 0x0023e00901007387 */ /* 0x0007e20000100800 */
[----:B------:R-:W-:-:S03]  /*81b00*/  MOV R111, R107 ;  /* 0x0000006b006f7202 */ /* 0x000fc60000000f00 */
[----:B------:R-:W-:Y:S04]  /*81b10*/  STL [R1+0x23dc], R107 ;  /* 0x0023dc6b01007387 */ /* 0x000fe80000100800 */
[----:B------:R-:W-:Y:S04]  /*81b20*/  LDGSTS.E [R3+0x30004], desc[UR60][R108.64], P0 ;  /* 0x300040006c037fae */ /* 0x000fe8000812187c */
[----:B------:R-:W4:Y:S04]  /*81b30*/  LDL.LU R112, [R1+0x2400] ;  /* 0x0024000001707983 */ /* 0x000f280000300800 */
[----:B------:R-:W-:Y:S04]  /*81b40*/  LDGSTS.E [R3+0x34004], desc[UR60][R110.64], P0 ;  /* 0x340040006e037fae */ /* 0x000fe8000812187c */
[----:B-1----:R-:W4:Y:S04]  /*81b50*/  LDL.LU R109, [R1+0x2408] ;  /* 0x00240800016d7983 */ /* 0x002f280000300800 */
[----:B------:R-:W4:Y:S04]  /*81b60*/  LDL.LU R113, [R1+0x23fc] ;  /* 0x0023fc0001717983 */ /* 0x000f280000300800 */
[----:B------:R-:W4:Y:S04]  /*81b70*/  LDL.LU R110, [R1+0x2404] ;  /* 0x00240400016e7983 */ /* 0x000f280000300800 */
[----:B---3--:R-:W3:Y:S01]  /*81b80*/  LDL.LU R9, [R1+0x2410] ;  /* 0x0024100001097983 */ /* 0x008ee20000300800 */
[----:B--2---:R-:W-:-:S04]  /*81b90*/  IADD3 R102, P1, R102, R4, RZ ;  /* 0x0000000466667210 */ /* 0x004fc80007f3e0ff */
[----:B------:R-:W-:Y:S01]  /*81ba0*/  MOV R114, R102 ;  /* 0x0000006600727202 */ /* 0x000fe20000000f00 */
[----:B------:R1:W-:Y:S01]  /*81bb0*/  STL [R1+0x23e8], R102 ;  /* 0x0023e86601007387 */ /* 0x0003e20000100800 */
[----:B----4-:R-:W-:Y:S01]  /*81bc0*/  IMAD.X R104, R104, 0x1, R0, P1 ;  /* 0x0000000168687824 */ /* 0x010fe200008e0600 */
[----:B------:R-:W-:-:S04]  /*81bd0*/  IADD3 R105, P2, R105, R4, RZ ;  /* 0x0000000469697210 */ /* 0x000fc80007f5e0ff */
[----:B------:R2:W-:Y:S04]  /*81be0*/  STL [R1+0x23e4], R104 ;  /* 0x0023e46801007387 */ /* 0x0005e80000100800 */
[----:B-1----:R-:W4:Y:S01]  /*81bf0*/  LDL.LU R102, [R1+0x240c] ;  /* 0x00240c0001667983 */ /* 0x002f220000300800 */
[----:B------:R-:W-:Y:S01]  /*81c00*/  IMAD.MOV.U32 R115, RZ, RZ, R104 ;  /* 0x000000ffff737224 */ /* 0x000fe200078e0068 */
[----:B------:R-:W-:Y:S02]  /*81c10*/  IADD3 R11, P3, R11, R4, RZ ;  /* 0x000000040b0b7210 */ /* 0x000fe40007f7e0ff */
[----:B--2---:R-:W2:Y:S04]  /*81c20*/  LDL.LU R104, [R1+0x2418] ;  /* 0x0024180001687983 */ /* 0x004ea80000300800 */
[----:B------:R-:W2:Y:S04]  /*81c30*/  LDL.LU R108, [R1+0x2420] ;  /* 0x00242000016c7983 */ /* 0x000ea80000300800 */
[----:B------:R-:W-:Y:S04]  /*81c40*/  STL [R1+0x23f0], R105 ;  /* 0x0023f06901007387 */ /* 0x000fe80000100800 */
[----:B------:R1:W-:Y:S01]  /*81c50*/  LDGSTS.E [R3+0x38004], desc[UR60][R114.64], P0 ;  /* 0x3800400072037fae */ /* 0x0003e2000812187c */
[----:B------:R-:W-:-:S04]  /*81c60*/  IADD3.X R106, R106, R0, RZ, P2, !PT ;  /* 0x000000006a6a7210 */ /* 0x000fc800017fe4ff */
[----:B------:R-:W-:Y:S01]  /*81c70*/  MOV R107, R106 ;  /* 0x0000006a006b7202 */ /* 0x000fe20000000f00 */
[----:B------:R1:W-:Y:S01]  /*81c80*/  STL [R1+0x23ec], R106 ;  /* 0x0023ec6a01007387 */ /* 0x0003e20000100800 */
[----:B------:R-:W-:-:S03]  /*81c90*/  IMAD.X R103, R103, 0x1, R0, P3 ;  /* 0x0000000167677824 */ /* 0x000fc600018e0600 */
[----:B------:R1:W-:Y:S02]  /*81ca0*/  STL [R1+0x23f8], R11 ;  /* 0x0023f80b01007387 */ /* 0x0003e40000100800 */
[----:B-1----:R-:W-:Y:S02]  /*81cb0*/  IMAD.MOV.U32 R106, RZ, RZ, R105 ;  /* 0x000000ffff6a7224 */ /* 0x002fe400078e0069 */
[----:B------:R1:W-:Y:S04]  /*81cc0*/  STL [R1+0x23f4], R103 ;  /* 0x0023f46701007387 */ /* 0x0003e80000100800 */
[----:B------:R-:W-:Y:S04]  /*81cd0*/  LDGSTS.E [R3+0x3c004], desc[UR60][R106.64], P0 ;  /* 0x3c0040006a037fae */ /* 0x000fe8000812187c */
[----:B------:R-:W2:Y:S04]  /*81ce0*/  LDL.LU R107, [R1+0x2414] ;  /* 0x00241400016b7983 */ /* 0x000ea80000300800 */
[----:B------:R-:W2:Y:S01]  /*81cf0*/  LDL.LU R111, [R1+0x241c] ;  /* 0x00241c00016f7983 */ /* 0x000ea20000300800 */
[----:B------:R-:W-:Y:S01]  /*81d00*/  UISETP.GT.AND UP1, UPT, UR6, 0x7a, UPT ;  /* 0x0000007a0600788c */ /* 0x000fe2000bf24270 */
[----:B------:R-:W-:-:S02]  /*81d10*/  MOV R114, R11 ;  /* 0x0000000b00727202 */ /* 0x000fc40000000f00 */
[----:B------:R-:W2:Y:S01]  /*81d20*/  LDL.LU R106, [R1+0x2424] ;  /* 0x00242400016a7983 */ /* 0x000ea20000300800 */
[----:B------:R-:W-:Y:S01]  /*81d30*/  USEL UR4, URZ, 0x4, !UP1 ;  /* 0x000000043f047887 */ /* 0x000fe2000c800000 */
[----:B------:R-:W-:Y:S02]  /*81d40*/  IMAD.MOV.U32 R115, RZ, RZ, R103 ;  /* 0x000000ffff737224 */ /* 0x000fe400078e0067 */
[----:B------:R-:W2:Y:S01]  /*81d50*/  LDL.LU R11, [R1+0x2428] ;  /* 0x00242800010b7983 */ /* 0x000ea20000300800 */
[----:B------:R-:W-:-:S03]  /*81d60*/  USEL UR4, UR4, URZ, !UP0 ;  /* 0x0000003f04047287 */ /* 0x000fc6000c000000 */
[----:B------:R-:W2:Y:S03]  /*81d70*/  LDL.LU R105, [R1+0x242c] ;  /* 0x00242c0001697983 */ /* 0x000ea60000300800 */
[----:B------:R-:W-:Y:S01]  /*81d80*/  ISETP.NE.U32.AND P1, PT, RZ, UR4, PT ;  /* 0x00000004ff007c0c */ /* 0x000fe2000bf25070 */
[----:B-1----:R-:W2:Y:S01]  /*81d90*/  LDL.LU R103, [R1+0x2430] ;  /* 0x0024300001677983 */ /* 0x002ea20000300800 */
[-C--:B------:R-:W-:Y:S02]  /*81da0*/  IADD3 R112, P0, R112, R4.reuse, RZ ;  /* 0x0000000470707210 */ /* 0x080fe40007f1e0ff */
[----:B------:R-:W-:Y:S02]  /*81db0*/  IADD3 R109, P2, R109, R4, RZ ;  /* 0x000000046d6d7210 */ /* 0x000fe40007f5e0ff */
[----:B------:R-:W-:Y:S01]  /*81dc0*/  IADD3.X R113, R113, R0, RZ, P0, !PT ;  /* 0x0000000071717210 */ /* 0x000fe200007fe4ff */
[----:B------:R1:W-:Y:S02]  /*81dd0*/  STL [R1+0x2400], R112 ;  /* 0x0024007001007387 */ /* 0x0003e40000100800 */
[----:B------:R-:W-:Y:S01]  /*81de0*/  IMAD.X R110, R110, 0x1, R0, P2 ;  /* 0x000000016e6e7824 */ /* 0x000fe200010e0600 */
[----:B---3--:R-:W-:Y:S01]  /*81df0*/  IADD3 R9, P0, R9, R4, RZ ;  /* 0x0000000409097210 */ /* 0x008fe20007f1e0ff */
[----:B------:R3:W-:Y:S04]  /*81e00*/  STL [R1+0x23fc], R113 ;  /* 0x0023fc7101007387 */ /* 0x0007e80000100800 */
[----:B------:R-:W-:Y:S04]  /*81e10*/  LDGSTS.E [R3+0x30008], desc[UR60][R114.64], P1 ;  /* 0x3000800072037fae */ /* 0x000fe8000892187c */
[----:B------:R1:W-:Y:S02]  /*81e20*/  LDGSTS.E [R3+0x34008], desc[UR60][R112.64], P1 ;  /* 0x3400800070037fae */ /* 0x0003e4000892187c */
[----:B-1----:R-:W-:Y:S01]  /*81e30*/  MOV R112, R109 ;  /* 0x0000006d00707202 */ /* 0x002fe20000000f00 */
[----:B---3--:R-:W-:Y:S01]  /*81e40*/  IMAD.MOV.U32 R113, RZ, RZ, R110 ;  /* 0x000000ffff717224 */ /* 0x008fe200078e006e */
[----:B------:R-:W-:Y:S04]  /*81e50*/  STL [R1+0x2408], R109 ;  /* 0x0024086d01007387 */ /* 0x000fe80000100800 */
[----:B------:R1:W-:Y:S04]  /*81e60*/  LDGSTS.E [R3+0x38008], desc[UR60][R112.64], P1 ;  /* 0x3800800070037fae */ /* 0x0003e8000892187c */
[----:B------:R3:W-:Y:S01]  /*81e70*/  STL [R1+0x2404], R110 ;  /* 0x0024046e01007387 */ /* 0x0007e20000100800 */
[----:B-1----:R-:W-:-:S03]  /*81e80*/  IMAD.MOV.U32 R112, RZ, RZ, R9 ;  /* 0x000000ffff707224 */ /* 0x002fc600078e0009 */
[----:B------:R-:W-:Y:S01]  /*81e90*/  STL [R1+0x2410], R9 ;  /* 0x0024100901007387 */ /* 0x000fe20000100800 */
[----:B----4-:R-:W-:-:S04]  /*81ea0*/  IADD3.X R102, R102, R0, RZ, P0, !PT ;  /* 0x0000000066667210 */ /* 0x010fc800007fe4ff */
[----:B------:R-:W-:Y:S01]  /*81eb0*/  MOV R113, R102 ;  /* 0x0000006600717202 */ /* 0x000fe20000000f00 */
[----:B------:R1:W-:Y:S04]  /*81ec0*/  STL [R1+0x240c], R102 ;  /* 0x00240c6601007387 */ /* 0x0003e80000100800 */
[----:B------:R4:W-:Y:S01]  /*81ed0*/  LDGSTS.E [R3+0x3c008], desc[UR60][R112.64], P1 ;  /* 0x3c00800070037fae */ /* 0x0009e2000892187c */
[----:B--2---:R-:W-:-:S03]  /*81ee0*/  IADD3 R104, P1, R104, R4, RZ ;  /* 0x0000000468687210 */ /* 0x004fc60007f3e0ff */
[----:B---3--:R-:W2:Y:S01]  /*81ef0*/  LDL.LU R110, [R1+0x1834] ;  /* 0x00183400016e7983 */ /* 0x008ea20000300800 */
[----:B------:R-:W-:-:S03]  /*81f00*/  IADD3 R108, P2, R108, R4, RZ ;  /* 0x000000046c6c7210 */ /* 0x000fc60007f5e0ff */
[----:B------:R-:W3:Y:S04]  /*81f10*/  LDL.LU R109, [R1+0x1838] ;  /* 0x00183800016d7983 */ /* 0x000ee80000300800 */
[----:B-1----:R-:W2:Y:S04]  /*81f20*/  LDL.LU R102, [R1+0x1840] ;  /* 0x0018400001667983 */ /* 0x002ea80000300800 */
[----:B------:R-:W2:Y:S04]  /*81f30*/  LDL.LU R9, [R1+0x1848] ;  /* 0x0018480001097983 */ /* 0x000ea80000300800 */
[----:B------:R-:W-:Y:S01]  /*81f40*/  STL [R1+0x2418], R104 ;  /* 0x0024186801007387 */ /* 0x000fe20000100800 */
[----:B----4-:R-:W-:-:S02]  /*81f50*/  IMAD.MOV.U32 R112, RZ, RZ, R104 ;  /* 0x000000ffff707224 */ /* 0x010fc400078e0068 */
[----:B------:R-:W-:Y:S01]  /*81f60*/  IMAD.X R107, R107, 0x1, R0, P1 ;  /* 0x000000016b6b7824 */ /* 0x000fe200008e0600 */
[----:B------:R-:W-:-:S04]  /*81f70*/  IADD3.X R111, R111, R0, RZ, P2, !PT ;  /* 0x000000006f6f7210 */ /* 0x000fc800017fe4ff */
[----:B------:R1:W-:Y:S01]  /*81f80*/  STL [R1+0x2414], R107 ;  /* 0x0024146b01007387 */ /* 0x0003e20000100800 */
[----:B------:R-:W-:-:S03]  /*81f90*/  MOV R113, R107 ;  /* 0x0000006b00717202 */ /* 0x000fc60000000f00 */
[----:B------:R-:W-:Y:S04]  /*81fa0*/  STL [R1+0x2420], R108 ;  /* 0x0024206c01007387 */ /* 0x000fe80000100800 */
[----:B------:R-:W-:Y:S04]  /*81fb0*/  STL [R1+0x241c], R111 ;  /* 0x00241c6f01007387 */ /* 0x000fe80000100800 */
[----:B-1----:R-:W4:Y:S04]  /*81fc0*/  LDL.LU R107, [R1+0x183c] ;  /* 0x00183c00016b7983 */ /* 0x002f280000300800 */
[----:B------:R-:W4:Y:S01]  /*81fd0*/  LDL.LU R104, [R1+0x1844] ;  /* 0x0018440001687983 */ /* 0x000f220000300800 */
[----:B------:R-:W-:-:S04]  /*81fe0*/  UISETP.GT.AND UP1, UPT, UR6, 0x7b, UPT ;  /* 0x0000007b0600788c */ /* 0x000fc8000bf24270 */
[----:B------:R-:W-:-:S04]  /*81ff0*/  USEL UR4, URZ, 0x4, !UP1 ;  /* 0x000000043f047887 */ /* 0x000fc8000c800000 */
[----:B------:R-:W-:-:S06]  /*82000*/  USEL UR4, UR4, URZ, !UP0 ;  /* 0x0000003f04047287 */ /* 0x000fcc000c000000 */
[----:B------:R-:W-:Y:S02]  /*82010*/  ISETP.NE.U32.AND P0, PT, RZ, UR4, PT ;  /* 0x00000004ff007c0c */ /* 0x000fe4000bf05070 */
[-C--:B------:R-:W-:Y:S02]  /*82020*/  IADD3 R11, P1, R11, R4.reuse, RZ ;  /* 0x000000040b0b7210 */ /* 0x080fe40007f3e0ff */
[----:B------:R-:W-:-:S03]  /*82030*/  IADD3 R103, P2, R103, R4, RZ ;  /* 0x0000000467677210 */ /* 0x000fc60007f5e0ff */
[----:B------:R-:W-:Y:S01]  /*82040*/  IMAD.X R106, R106, 0x1, R0, P1 ;  /* 0x000000016a6a7824 */ /* 0x000fe200008e0600 */
[----:B------:R-:W-:-:S05]  /*82050*/  IADD3.X R105, R105, R0, RZ, P2, !PT ;  /* 0x0000000069697210 */ /* 0x000fca00017fe4ff */
[----:B------:R1:W-:Y:S04]  /*82060*/  LDGSTS.E [R3+0x3000c], desc[UR60][R112.64], P0 ;  /* 0x3000c00070037fae */ /* 0x0003e8000812187c */
[----:B------:R1:W-:Y:S02]  /*82070*/  STL [R1+0x2428], R11 ;  /* 0x0024280b01007387 */ /* 0x0003e40000100800 */
[----:B-1----:R-:W-:Y:S01]  /*82080*/  IMAD.MOV.U32 R112, RZ, RZ, R108 ;  /* 0x000000ffff707224 */ /* 0x002fe200078e006c */
[----:B------:R-:W-:Y:S01]  /*82090*/  MOV R113, R111 ;  /* 0x0000006f00717202 */ /* 0x000fe20000000f00 */
[----:B------:R-:W-:Y:S04]  /*820a0*/  STL [R1+0x2424], R106 ;  /* 0x0024246a01007387 */ /* 0x000fe80000100800 */
[----:B------:R1:W-:Y:S04]  /*820b0*/  LDGSTS.E [R3+0x3400c], desc[UR60][R112.64], P0 ;  /* 0x3400c00070037fae */ /* 0x0003e8000812187c */
[----:B------:R1:W-:Y:S04]  /*820c0*/  STL [R1+0x2430], R103 ;  /* 0x0024306701007387 */ /* 0x0003e80000100800 */
[----:B------:R3:W-:Y:S01]  /*820d0*/  STL [R1+0x242c], R105 ;  /* 0x00242c6901007387 */ /* 0x0007e20000100800 */
[----:B-1----:R-:W-:Y:S01]  /*820e0*/  IMAD.MOV.U32 R112, RZ, RZ, R11 ;  /* 0x000000ffff707224 */ /* 0x002fe200078e000b */
[----:B------:R-:W-:-:S02]  /*820f0*/  MOV R113, R106 ;  /* 0x0000006a00717202 */ /* 0x000fc40000000f00 */
[----:B------:R-:W4:Y:S01]  /*82100*/  LDL.LU R11, [R1+0x1850] ;  /* 0x00185000010b7983 */ /* 0x000f220000300800 */
[----:B------:R-:W-:-:S03]  /*82110*/  UISETP.GT.AND UP1, UPT, UR6, 0x1c, UPT ;  /* 0x0000001c0600788c */ /* 0x000fc6000bf24270 */
[----:B------:R1:W-:Y:S01]  /*82120*/  LDGSTS.E [R3+0x3800c], desc[UR60][R112.64], P0 ;  /* 0x3800c00070037fae */ /* 0x0003e2000812187c */
[----:B------:R-:W-:Y:S01]  /*82130*/  USEL UR4, URZ, 0x4, !UP1 ;  /* 0x000000043f047887 */ /* 0x000fe2000c800000 */
[----:B-1----:R-:W-:Y:S02]  /*82140*/  IMAD.MOV.U32 R112, RZ, RZ, R103 ;  /* 0x000000ffff707224 */ /* 0x002fe400078e0067 */
[----:B------:R-:W4:Y:S01]  /*82150*/  LDL.LU R103, [R1+0x184c] ;  /* 0x00184c0001677983 */ /* 0x000f220000300800 */
[----:B------:R-:W-:Y:S01]  /*82160*/  MOV R113, R105 ;  /* 0x0000006900717202 */ /* 0x000fe20000000f00 */
[----:B------:R-:W-:Y:S01]  /*82170*/  USEL UR4, UR4, URZ, !UP0 ;  /* 0x0000003f04047287 */ /* 0x000fe2000c000000 */
[----:B---3--:R-:W-:Y:S01]  /*82180*/  IADD3 R109, P1, R109, R4, RZ ;  /* 0x000000046d6d7210 */ /* 0x008fe20007f3e0ff */
[----:B------:R-:W3:Y:S04]  /*82190*/  LDL.LU R108, [R1+0x1854] ;  /* 0x00185400016c7983 */ /* 0x000ee80000300800 */
[----:B------:R-:W3:Y:S04]  /*821a0*/  LDL.LU R105, [R1+0x1858] ;  /* 0x0018580001697983 */ /* 0x000ee80000300800 */
[----:B------:R1:W-:Y:S01]  /*821b0*/  LDGSTS.E [R3+0x3c00c], desc[UR60][R112.64], P0 ;  /* 0x3c00c00070037fae */ /* 0x0003e2000812187c */
[----:B------:R-:W-:-:S03]  /*821c0*/  ISETP.NE.U32.AND P0, PT, RZ, UR4, PT ;  /* 0x00000004ff007c0c */ /* 0x000fc6000bf05070 */
[----:B------:R-:W3:Y:S01]  /*821d0*/  LDL.LU R111, [R1+0x185c] ;  /* 0x00185c00016f7983 */ /* 0x000ee20000300800 */
[----:B--2---:R-:W-:-:S03]  /*821e0*/  IMAD.X R110, R110, 0x1, R0, P1 ;  /* 0x000000016e6e7824 */ /* 0x004fc600008e0600 */
[----:B------:R-:W2:Y:S01]  /*821f0*/  LDL.LU R106, [R1+0x1860] ;  /* 0x00186000016a7983 */ /* 0x000ea20000300800 */
[----:B------:R-:W-:Y:S02]  /*82200*/  IADD3 R102, P1, R102, R4, RZ ;  /* 0x0000000466667210 */ /* 0x000fe40007f3e0ff */
[----:B-1----:R-:W-:Y:S01]  /*82210*/  LOP3.LUT R3, R6, 0x70, RZ, 0x3c, !PT ;  /* 0x0000007006037812 */ /* 0x002fe200078e3cff */
[----:B------:R-:W-:Y:S01]  /*82220*/  IMAD.MOV.U32 R112, RZ, RZ, R109 ;  /* 0x000000ffff707224 */ /* 0x000fe200078e006d */
[----:B------:R-:W-:Y:S02]  /*82230*/  MOV R113, R110 ;  /* 0x0000006e00717202 */ /* 0x000fe40000000f00 */
[----:B------:R-:W-:Y:S01]  /*82240*/  IADD3 R3, R3, UR5, RZ ;  /* 0x0000000503037c10 */ /* 0x000fe2000fffe0ff */
[----:B------:R-:W-:Y:S01]  /*82250*/  STL [R1+0x1838], R109 ;  /* 0x0018386d01007387 */ /* 0x000fe20000100800 */
[----:B------:R-:W-:-:S03]  /*82260*/  IADD3 R9, P2, R9, R4, RZ ;  /* 0x0000000409097210 */ /* 0x000fc60007f5e0ff */
[----:B------:R-:W-:Y:S04]  /*82270*/  STL [R1+0x1834], R110 ;  /* 0x0018346e01007387 */ /* 0x000fe80000100800 */
[----:B------:R1:W-:Y:S04]  /*82280*/  LDGSTS.E [R3], desc[UR60][R112.64], P0 ;  /* 0x0000000070037fae */ /* 0x0003e8000812187c */
[----:B------:R4:W-:Y:S01]  /*82290*/  STL [R1+0x1840], R102 ;  /* 0x0018406601007387 */ /* 0x0009e20000100800 */
[----:B-1----:R-:W-:Y:S02]  /*822a0*/  IMAD.MOV.U32 R112, RZ, RZ, R102 ;  /* 0x000000ffff707224 */ /* 0x002fe400078e0066 */
[----:B----4-:R-:W-:Y:S01]  /*822b0*/  IMAD.X R107, R107, 0x1, R0, P1 ;  /* 0x000000016b6b7824 */ /* 0x010fe200008e0600 */
[----:B------:R-:W-:-:S04]  /*822c0*/  IADD3.X R104, R104, R0, RZ, P2, !PT ;  /* 0x0000000068687210 */ /* 0x000fc800017fe4ff */
[----:B------:R-:W-:Y:S01]  /*822d0*/  STL [R1+0x183c], R107 ;  /* 0x00183c6b01007387 */ /* 0x000fe20000100800 */
[----:B------:R-:W-:-:S03]  /*822e0*/  MOV R113, R107 ;  /* 0x0000006b00717202 */ /* 0x000fc60000000f00 */
        /* <DEDUP_REMOVED lines=9> */
[----:B------:R-:W4:Y:S01]  /*82380*/  LDL.LU R9, [R1+0x1878] ;  /* 0x0018780001097983 */ /* 0x000f220000300800 */
[----:B------:R-:W-:-:S03]  /*82390*/  USEL UR4, URZ, 0x4, !UP1 ;  /* 0x000000043f047887 */ /* 0x000fc6000c800000 */
[----:B------:R1:W-:Y:S01]  /*823a0*/  LDGSTS.E [R3+0x8000], desc[UR60][R112.64], P0 ;  /* 0x0800000070037fae */ /* 0x0003e2000812187c */
[----:B------:R-:W-:Y:S01]  /*823b0*/  USEL UR4, UR4, URZ, !UP0 ;  /* 0x0000003f04047287 */ /* 0x000fe2000c000000 */
[----:B------:R-:W-:-:S05]  /*823c0*/  IADD3 R11, P1, R11, R4, RZ ;  /* 0x000000040b0b7210 */ /* 0x000fca0007f3e0ff */
[----:B------:R-:W-:Y:S01]  /*823d0*/  STL [R1+0x1850], R11 ;  /* 0x0018500b01007387 */ /* 0x000fe20000100800 */
[----:B------:R-:W-:-:S05]  /*823e0*/  IMAD.X R103, R103, 0x1, R0, P1 ;  /* 0x0000000167677824 */ /* 0x000fca00008e0600 */
[----:B------:R1:W-:Y:S04]  /*823f0*/  STL [R1+0x184c], R103 ;  /* 0x00184c6701007387 */ /* 0x0003e80000100800 */
[----:B------:R-:W4:Y:S01]  /*82400*/  LDL.LU R109, [R1+0x186c] ;  /* 0x00186c00016d7983 */ /* 0x000f220000300800 */
[----:B---3--:R-:W-:Y:S01]  /*82410*/  IADD3 R105, P1, R105, R4, RZ ;  /* 0x0000000469697210 */ /* 0x008fe20007f3e0ff */
[----:B-1----:R-:W-:Y:S01]  /*82420*/  IMAD.MOV.U32 R113, RZ, RZ, R103 ;  /* 0x000000ffff717224 */ /* 0x002fe200078e0067 */
[----:B------:R-:W-:Y:S01]  /*82430*/  MOV R112, R11 ;  /* 0x0000000b00707202 */ /* 0x000fe20000000f00 */
[----:B------:R-:W3:Y:S01]  /*82440*/  LDL.LU R110, [R1+0x1874] ;  /* 0x00187400016e7983 */ /* 0x000ee20000300800 */
[----:B------:R-:W-:-:S03]  /*82450*/  IADD3.X R108, R108, R0, RZ, P1, !PT ;  /* 0x000000006c6c7210 */ /* 0x000fc60000ffe4ff */
[----:B------:R-:W3:Y:S01]  /*82460*/  LDL.LU R103, [R1+0x1880] ;  /* 0x0018800001677983 */ /* 0x000ee20000300800 */
[----:B--2---:R-:W-:-:S03]  /*82470*/  IADD3 R106, P2, R106, R4, RZ ;  /* 0x000000046a6a7210 */ /* 0x004fc60007f5e0ff */
[----:B------:R1:W-:Y:S01]  /*82480*/  LDGSTS.E [R3+0xc000], desc[UR60][R112.64], P0 ;  /* 0x0c00000070037fae */ /* 0x0003e2000812187c */
[----:B------:R-:W-:-:S03]  /*82490*/  ISETP.NE.U32.AND P0, PT, RZ, UR4, PT ;  /* 0x00000004ff007c0c */ /* 0x000fc6000bf05070 */
[----:B------:R-:W2:Y:S01]  /*824a0*/  LDL.LU R11, [R1+0x1888] ;  /* 0x00188800010b7983 */ /* 0x000ea20000300800 */
[----:B------:R-:W-:-:S03]  /*824b0*/  IMAD.X R111, R111, 0x1, R0, P2 ;  /* 0x000000016f6f7824 */ /* 0x000fc600010e0600 */
[----:B------:R-:W-:Y:S04]  /*824c0*/  STL [R1+0x1858], R105 ;  /* 0x0018586901007387 */ /* 0x000fe80000100800 */
[----:B------:R1:W-:Y:S02]  /*824d0*/  STL [R1+0x1854], R108 ;  /* 0x0018546c01007387 */ /* 0x0003e40000100800 */
[----:B-1----:R-:W-:Y:S01]  /*824e0*/  IMAD.MOV.U32 R113, RZ, RZ, R108 ;  /* 0x000000ffff717224 */ /* 0x002fe200078e006c */
[----:B------:R-:W-:Y:S01]  /*824f0*/  MOV R112, R105 ;  /* 0x0000006900707202 */ /* 0x000fe20000000f00 */
[----:B------:R-:W-:Y:S04]  /*82500*/  STL [R1+0x1860], R106 ;  /* 0x0018606a01007387 */ /* 0x000fe80000100800 */
[----:B------:R1:W-:Y:S04]  /*82510*/  LDGSTS.E [R3+0x4], desc[UR60][R112.64], P0 ;  /* 0x0000400070037fae */ /* 0x0003e8000812187c */
[----:B------:R-:W2:Y:S04]  /*82520*/  LDL.LU R108, [R1+0x187c] ;  /* 0x00187c00016c7983 */ /* 0x000ea80000300800 */
[----:B------:R-:W-:Y:S04]  /*82530*/  STL [R1+0x185c], R111 ;  /* 0x00185c6f01007387 */ /* 0x000fe80000100800 */
[----:B------:R-:W2:Y:S01]  /*82540*/  LDL.LU R105, [R1+0x1884] ;  /* 0x0018840001697983 */ /* 0x000ea20000300800 */
[----:B-1----:R-:W-:Y:S01]  /*82550*/  MOV R112, R106 ;  /* 0x0000006a00707202 */ /* 0x002fe20000000f00 */
[----:B------:R-:W-:-:S02]  /*82560*/  IMAD.MOV.U32 R113, RZ, RZ, R111 ;  /* 0x000000ffff717224 */ /* 0x000fc400078e006f */
[----:B------:R-:W2:Y:S04]  /*82570*/  LDL.LU R6, [R1+0x1890] ;  /* 0x0018900001067983 */ /* 0x000ea80000300800 */
[----:B------:R1:W-:Y:S01]  /*82580*/  LDGSTS.E [R3+0x4004], desc[UR60][R112.64], P0 ;  /* 0x0400400070037fae */ /* 0x0003e2000812187c */
[----:B----4-:R-:W-:-:S05]  /*82590*/  IADD3 R102, P1, R102, R4, RZ ;  /* 0x0000000466667210 */ /* 0x010fca0007f3e0ff */
[----:B------:R4:W-:Y:S01]  /*825a0*/  STL [R1+0x1868], R102 ;  /* 0x0018686601007387 */ /* 0x0009e20000100800 */
[----:B-1----:R-:W-:Y:S01]  /*825b0*/  IMAD.MOV.U32 R112, RZ, RZ, R102 ;  /* 0x000000ffff707224 */ /* 0x002fe200078e0066 */
[----:B------:R-:W-:-:S05]  /*825c0*/  IADD3.X R104, R104, R0, RZ, P1, !PT ;  /* 0x0000000068687210 */ /* 0x000fca0000ffe4ff */
[----:B------:R1:W-:Y:S04]  /*825d0*/  STL [R1+0x1864], R104 ;  /* 0x0018646801007387 */ /* 0x0003e80000100800 */
[----:B----4-:R-:W4:Y:S01]  /*825e0*/  LDL.LU R102, [R1+0x188c] ;  /* 0x00188c0001667983 */ /* 0x010f220000300800 */
        /* <DEDUP_REMOVED lines=8> */
[----:B-1----:R-:W4:Y:S01]  /*82670*/  LDL.LU R104, [R1+0x18a0] ;  /* 0x0018a00001687983 */ /* 0x002f220000300800 */
[----:B------:R-:W-:-:S03]  /*82680*/  ISETP.NE.U32.AND P1, PT, RZ, UR4, PT ;  /* 0x00000004ff007c0c */ /* 0x000fc6000bf25070 */
[----:B------:R1:W-:Y:S01]  /*82690*/  STL [R1+0x1870], R107 ;  /* 0x0018706b01007387 */ /* 0x0003e20000100800 */
[----:B------:R-:W-:Y:S02]  /*826a0*/  IMAD.MOV.U32 R112, RZ, RZ, R107 ;  /* 0x000000ffff707224 */ /* 0x000fe400078e006b */
[----:B------:R-:W-:Y:S01]  /*826b0*/  IMAD.X R109, R109, 0x1, R0, P2 ;  /* 0x000000016d6d7824 */ /* 0x000fe200010e0600 */
[----:B---3--:R-:W-:-:S04]  /*826c0*/  IADD3.X R110, R110, R0, RZ, P3, !PT ;  /* 0x000000006e6e7210 */ /* 0x008fc80001ffe4ff */
[----:B------:R-:W-:Y:S01]  /*826d0*/  MOV R113, R109 ;  /* 0x0000006d00717202 */ /* 0x000fe20000000f00 */
[----:B------:R3:W-:Y:S04]  /*826e0*/  STL [R1+0x186c], R109 ;  /* 0x00186c6d01007387 */ /* 0x0007e80000100800 */
[----:B------:R-:W-:Y:S04]  /*826f0*/  STL [R1+0x1878], R9 ;  /* 0x0018780901007387 */ /* 0x000fe80000100800 */
[----:B------:R-:W-:Y:S01]  /*82700*/  LDGSTS.E [R3+0xc004], desc[UR60][R112.64], P0 ;  /* 0x0c00400070037fae */ /* 0x000fe2000812187c */
[----:B------:R-:W-:-:S03]  /*82710*/  IADD3 R103, P0, R103, R4, RZ ;  /* 0x0000000467677210 */ /* 0x000fc60007f1e0ff */
[----:B------:R3:W-:Y:S01]  /*82720*/  STL [R1+0x1874], R110 ;  /* 0x0018746e01007387 */ /* 0x0007e20000100800 */
[----:B--2---:R-:W-:-:S03]  /*82730*/  IADD3 R11, P2, R11, R4, RZ ;  /* 0x000000040b0b7210 */ /* 0x004fc60007f5e0ff */
[----:B-1----:R-:W2:Y:S01]  /*82740*/  LDL.LU R107, [R1+0x1894] ;  /* 0x00189400016b7983 */ /* 0x002ea20000300800 */
[----:B------:R-:W-:-:S03]  /*82750*/  IMAD.MOV.U32 R111, RZ, RZ, R110 ;  /* 0x000000ffff6f7224 */ /* 0x000fc600078e006e */
[----:B---3--:R-:W3:Y:S01]  /*82760*/  LDL.LU R109, [R1+0x189c] ;  /* 0x00189c00016d7983 */ /* 0x008ee20000300800 */
[----:B------:R-:W-:-:S03]  /*82770*/  MOV R110, R9 ;  /* 0x00000009006e7202 */ /* 0x000fc60000000f00 */
[----:B------:R-:W3:Y:S01]  /*82780*/  LDL.LU R9, [R1+0x18a8] ;  /* 0x0018a80001097983 */ /* 0x000ee20000300800 */
[----:B------:R-:W-:-:S03]  /*82790*/  IMAD.X R108, R108, 0x1, R0, P0 ;  /* 0x000000016c6c7824 */ /* 0x000fc600000e0600 */
[----:B------:R1:W-:Y:S04]  /*827a0*/  STL [R1+0x1880], R103 ;  /* 0x0018806701007387 */ /* 0x0003e80000100800 */
[----:B------:R-:W-:Y:S01]  /*827b0*/  STL [R1+0x187c], R108 ;  /* 0x00187c6c01007387 */ /* 0x000fe20000100800 */
[----:B------:R-:W-:-:S03]  /*827c0*/  IADD3.X R105, R105, R0, RZ, P2, !PT ;  /* 0x0000000069697210 */ /* 0x000fc600017fe4ff */
[----:B------:R1:W-:Y:S04]  /*827d0*/  LDGSTS.E [R3+0x8], desc[UR60][R110.64], P1 ;  /* 0x000080006e037fae */ /* 0x0003e8000892187c */
[----:B------:R-:W-:Y:S04]  /*827e0*/  STL [R1+0x1888], R11 ;  /* 0x0018880b01007387 */ /* 0x000fe80000100800 */
[----:B------:R1:W-:Y:S02]  /*827f0*/  STL [R1+0x1884], R105 ;  /* 0x0018846901007387 */ /* 0x0003e40000100800 */
[----:B-1----:R-:W-:-:S02]  /*82800*/  IMAD.MOV.U32 R110, RZ, RZ, R103 ;  /* 0x000000ffff6e7224 */ /* 0x002fc400078e0067 */
[----:B------:R-:W3:Y:S01]  /*82810*/  LDL.LU R103, [R1+0x18a4] ;  /* 0x0018a40001677983 */ /* 0x000ee20000300800 */
[----:B------:R-:W-:Y:S02]  /*82820*/  MOV R111, R108 ;  /* 0x0000006c006f7202 */ /* 0x000fe40000000f00 */
[----:B------:R-:W-:-:S03]  /*82830*/  IADD3 R6, P0, R6, R4, RZ ;  /* 0x0000000406067210 */ /* 0x000fc60007f1e0ff */
[----:B------:R1:W-:Y:S02]  /*82840*/  LDGSTS.E [R3+0x4008], desc[UR60][R110.64], P1 ;  /* 0x040080006e037fae */ /* 0x0003e4000892187c */
[----:B-1----:R-:W-:Y:S01]  /*82850*/  IMAD.MOV.U32 R110, RZ, RZ, R11 ;  /* 0x000000ffff6e7224 */ /* 0x002fe200078e000b */
[----:B------:R-:W-:Y:S02]  /*82860*/  MOV R111, R105 ;  /* 0x00000069006f7202 */ /* 0x000fe40000000f00 */
[----:B------:R-:W3:Y:S04]  /*82870*/  LDL.LU R105, [R1+0x18b0] ;  /* 0x0018b00001697983 */ /* 0x000ee80000300800 */
[----:B------:R-:W3:Y:S04]  /*82880*/  LDL.LU R11, [R1+0x1c38] ;  /* 0x001c3800010b7983 */ /* 0x000ee80000300800 */
[----:B------:R-:W-:Y:S04]  /*82890*/  STL [R1+0x1890], R6 ;  /* 0x0018900601007387 */ /* 0x000fe80000100800 */
[----:B------:R-:W-:Y:S01]  /*828a0*/  LDGSTS.E [R3+0x8008], desc[UR60][R110.64], P1 ;  /* 0x080080006e037fae */ /* 0x000fe2000892187c */
[----:B----4-:R-:W-:-:S05]  /*828b0*/  IMAD.X R102, R102, 0x1, R0, P0 ;  /* 0x0000000166667824 */ /* 0x010fca00000e0600 */
[----:B------:R1:W-:Y:S04]  /*828c0*/  STL [R1+0x188c], R102 ;  /* 0x00188c6601007387 */ /* 0x0003e80000100800 */
[----:B------:R-:W4:Y:S04]  /*828d0*/  LDL.LU R110, [R1+0x18ac] ;  /* 0x0018ac00016e7983 */ /* 0x000f280000300800 */
[----:B------:R-:W4:Y:S01]  /*828e0*/  LDL.LU R108, [R1+0x1c34] ;  /* 0x001c3400016c7983 */ /* 0x000f220000300800 */
[----:B------:R-:W-:Y:S01]  /*828f0*/  UISETP.GT.AND UP1, UPT, UR6, 0x1f, UPT ;  /* 0x0000001f0600788c */ /* 0x000fe2000bf24270 */
[----:B------:R-:W-:-:S03]  /*82900*/  MOV R112, R6 ;  /* 0x0000000600707202 */ /* 0x000fc60000000f00 */
[----:B------:R-:W-:Y:S01]  /*82910*/  USEL UR4, URZ, 0x4, !UP1 ;  /* 0x000000043f047887 */ /* 0x000fe2000c800000 */
[----:B------:R-:W-:Y:S01]  /*82920*/  IMAD.MOV.U32 R113, RZ, RZ, R102 ;  /* 0x000000ffff717224 */ /* 0x000fe200078e0066 */
[----:B------:R-:W-:Y:S01]  /*82930*/  IADD3 R104, P2, R104, R4, RZ ;  /* 0x0000000468687210 */ /* 0x000fe20007f5e0ff */
[----:B-1----:R-:W4:Y:S01]  /*82940*/  LDL.LU R102, [R1+0x1c40] ;  /* 0x001c400001667983 */ /* 0x002f220000300800 */
[----:B------:R-:W-:-:S03]  /*82950*/  USEL UR4, UR4, URZ, !UP0 ;  /* 0x0000003f04047287 */ /* 0x000fc6000c000000 */
[----:B------:R1:W-:Y:S01]  /*82960*/  LDGSTS.E [R3+0xc008], desc[UR60][R112.64], P1 ;  /* 0x0c00800070037fae */ /* 0x0003e2000892187c */
[----:B------:R-:W-:Y:S02]  /*82970*/  IADD3 R106, P1, R106, R4, RZ ;  /* 0x000000046a6a7210 */ /* 0x000fe40007f3e0ff */
[----:B------:R-:W-:Y:S01]  /*82980*/  ISETP.NE.U32.AND P0, PT, RZ, UR4, PT ;  /* 0x00000004ff007c0c */ /* 0x000fe2000bf05070 */
[----:B------:R-:W4:Y:S04]  /*82990*/  LDL.LU R6, [R1+0x1c48] ;  /* 0x001c480001067983 */ /* 0x000f280000300800 */
[----:B------:R-:W-:Y:S01]  /*829a0*/  STL [R1+0x1898], R106 ;  /* 0x0018986a01007387 */ /* 0x000fe20000100800 */
[----:B-1----:R-:W-:Y:S02]  /*829b0*/  MOV R112, R106 ;  /* 0x0000006a00707202 */ /* 0x002fe40000000f00 */
[----:B--2---:R-:W-:Y:S01]  /*829c0*/  IADD3.X R107, R107, R0, RZ, P1, !PT ;  /* 0x000000006b6b7210 */ /* 0x004fe20000ffe4ff */
[----:B---3--:R-:W-:-:S04]  /*829d0*/  IMAD.X R109, R109, 0x1, R0, P2 ;  /* 0x000000016d6d7824 */ /* 0x008fc800010e0600 */
[----:B------:R1:W-:Y:S01]  /*829e0*/  STL [R1+0x1894], R107 ;  /* 0x0018946b01007387 */ /* 0x0003e20000100800 */
[----:B------:R-:W-:Y:S01]  /*829f0*/  IMAD.MOV.U32 R113, RZ, RZ, R107 ;  /* 0x000000ffff717224 */ /* 0x000fe200078e006b */
[----:B------:R-:W-:Y:S02]  /*82a00*/  IADD3 R9, P1, R9, R4, RZ ;  /* 0x0000000409097210 */ /* 0x000fe40007f3e0ff */
[----:B------:R-:W-:Y:S04]  /*82a10*/  STL [R1+0x18a0], R104 ;  /* 0x0018a06801007387 */ /* 0x000fe80000100800 */
[----:B------:R2:W-:Y:S04]  /*82a20*/  LDGSTS.E [R3+0xc], desc[UR60][R112.64], P0 ;  /* 0x0000c00070037fae */ /* 0x0005e8000812187c */
[----:B-1----:R-:W3:Y:S04]  /*82a30*/  LDL.LU R107, [R1+0x1c3c] ;  /* 0x001c3c00016b7983 */ /* 0x002ee80000300800 */
[----:B------:R-:W-:Y:S04]  /*82a40*/  STL [R1+0x189c], R109 ;  /* 0x00189c6d01007387 */ /* 0x000fe80000100800 */
[----:B------:R-:W3:Y:S01]  /*82a50*/  LDL.LU R106, [R1+0x1c44] ;  /* 0x001c4400016a7983 */ /* 0x000ee20000300800 */
[----:B--2---:R-:W-:Y:S01]  /*82a60*/  MOV R112, R104 ;  /* 0x0000006800707202 */ /* 0x004fe20000000f00 */
[----:B------:R-:W-:-:S02]  /*82a70*/  IMAD.MOV.U32 R113, RZ, RZ, R109 ;  /* 0x000000ffff717224 */ /* 0x000fc400078e006d */
[----:B------:R1:W-:Y:S04]  /*82a80*/  STL [R1+0x18a8], R9 ;  /* 0x0018a80901007387 */ /* 0x0003e80000100800 */
[----:B------:R2:W-:Y:S01]  /*82a90*/  LDGSTS.E [R3+0x400c], desc[UR60][R112.64], P0 ;  /* 0x0400c00070037fae */ /* 0x0005e2000812187c */
[----:B------:R-:W-:-:S05]  /*82aa0*/  IADD3.X R103, R103, R0, RZ, P1, !PT ;  /* 0x0000000067677210 */ /* 0x000fca0000ffe4ff */
[----:B------:R1:W-:Y:S01]  /*82ab0*/  STL [R1+0x18a4], R103 ;  /* 0x0018a46701007387 */ /* 0x0003e20000100800 */
[----:B--2---:R-:W-:-:S03]  /*82ac0*/  IMAD.MOV.U32 R112, RZ, RZ, R9 ;  /* 0x000000ffff707224 */ /* 0x004fc600078e0009 */
[----:B-1----:R-:W2:Y:S04]  /*82ad0*/  LDL.LU R9, [R1+0x1c50] ;  /* 0x001c500001097983 */ /* 0x002ea80000300800 */
[----:B------:R-:W2:Y:S01]  /*82ae0*/  LDL.LU R104, [R1+0x1c4c] ;  /* 0x001c4c0001687983 */ /* 0x000ea20000300800 */
[-C--:B------:R-:W-:Y:S02]  /*82af0*/  IADD3 R105, P2, R105, R4.reuse, RZ ;  /* 0x0000000469697210 */ /* 0x080fe40007f5e0ff */
[----:B------:R-:W-:Y:S02]  /*82b00*/  MOV R113, R103 ;  /* 0x0000006700717202 */ /* 0x000fe40000000f00 */
[----:B------:R-:W-:Y:S01]  /*82b10*/  IADD3 R11, P3, R11, R4, RZ ;  /* 0x000000040b0b7210 */ /* 0x000fe20007f7e0ff */
[----:B------:R-:W2:Y:S04]  /*82b20*/  LDL.LU R103, [R1+0x1c58] ;  /* 0x001c580001677983 */ /* 0x000ea80000300800 */
[----:B------:R-:W2:Y:S04]  /*82b30*/  LDL.LU R109, [R1+0x1c60] ;  /* 0x001c6000016d7983 */ /* 0x000ea80000300800 */
[----:B------:R-:W-:Y:S04]  /*82b40*/  STL [R1+0x18b0], R105 ;  /* 0x0018b06901007387 */ /* 0x000fe80000100800 */
[----:B------:R1:W-:Y:S01]  /*82b50*/  LDGSTS.E [R3+0x800c], desc[UR60][R112.64], P0 ;  /* 0x0800c00070037fae */ /* 0x0003e2000812187c */
[----:B----4-:R-:W-:Y:S01]  /*82b60*/  IMAD.X R110, R110, 0x1, R0, P2 ;  /* 0x000000016e6e7824 */ /* 0x010fe200010e0600 */
[----:B------:R-:W-:-:S04]  /*82b70*/  IADD3.X R108, R108, R0, RZ, P3, !PT ;  /* 0x000000006c6c7210 */ /* 0x000fc80001ffe4ff */
[----:B------:R4:W-:Y:S01]  /*82b80*/  STL [R1+0x18ac], R110 ;  /* 0x0018ac6e01007387 */ /* 0x0009e20000100800 */
[----:B------:R-:W-:-:S03]  /*82b90*/  IMAD.MOV.U32 R111, RZ, RZ, R110 ;  /* 0x000000ffff6f7224 */ /* 0x000fc600078e006e */
[----:B------:R1:W-:Y:S04]  /*82ba0*/  STL [R1+0x1c38], R11 ;  /* 0x001c380b01007387 */ /* 0x0003e80000100800 */
[----:B------:R-:W-:Y:S01]  /*82bb0*/  STL [R1+0x1c34], R108 ;  /* 0x001c346c01007387 */ /* 0x000fe20000100800 */
[----:B----4-:R-:W-:-:S03]  /*82bc0*/  MOV R110, R105 ;  /* 0x00000069006e7202 */ /* 0x010fc60000000f00 */
[----:B------:R-:W4:Y:S04]  /*82bd0*/  LDL.LU R105, [R1+0x1c54] ;  /* 0x001c540001697983 */ /* 0x000f280000300800 */
[----:B------:R-:W-:Y:S04]  /*82be0*/  LDGSTS.E [R3+0xc00c], desc[UR60][R110.64], P0 ;  /* 0x0c00c0006e037fae */ /* 0x000fe8000812187c */
[----:B------:R-:W4:Y:S01]  /*82bf0*/  LDL.LU R110, [R1+0x1c5c] ;  /* 0x001c5c00016e7983 */ /* 0x000f220000300800 */
[----:B------:R-:W-:-:S04]  /*82c00*/  UISETP.GT.AND UP1, UPT, UR6, 0x3c, UPT ;  /* 0x0000003c0600788c */ /* 0x000fc8000bf24270 */
[----:B------:R-:W-:-:S04]  /*82c10*/  USEL UR4, URZ, 0x4, !UP1 ;  /* 0x000000043f047887 */ /* 0x000fc8000c800000 */
[----:B------:R-:W-:Y:S01]  /*82c20*/  USEL UR4, UR4, URZ, !UP0 ;  /* 0x0000003f04047287 */ /* 0x000fe2000c000000 */
[----:B------:R-:W-:-:S05]  /*82c30*/  IADD3 R102, P0, R102, R4, RZ ;  /* 0x0000000466667210 */ /* 0x000fca0007f1e0ff */
[----:B------:R-:W-:Y:S02]  /*82c40*/  ISETP.NE.U32.AND P1, PT, RZ, UR4, PT ;  /* 0x00000004ff007c0c */ /* 0x000fe4000bf25070 */
[----:B------:R-:W-:Y:S01]  /*82c50*/  IADD3 R6, P2, R6, R4, RZ ;  /* 0x0000000406067210 */ /* 0x000fe20007f5e0ff */
[----:B-1----:R-:W-:Y:S01]  /*82c60*/  IMAD.MOV.U32 R112, RZ, RZ, R11 ;  /* 0x000000ffff707224 */ /* 0x002fe200078e000b */
[----:B------:R-:W-:Y:S01]  /*82c70*/  MOV R113, R108 ;  /* 0x0000006c00717202 */ /* 0x000fe20000000f00 */
[----:B------:R-:W4:Y:S04]  /*82c80*/  LDL.LU R11, [R1+0x1c68] ;  /* 0x001c6800010b7983 */ /* 0x000f280000300800 */
[----:B------:R-:W-:Y:S04]  /*82c90*/  STL [R1+0x1c40], R102 ;  /* 0x001c406601007387 */ /* 0x000fe80000100800 */
[----:B------:R1:W-:Y:S02]  /*82ca0*/  LDGSTS.E [R3+0x10000], desc[UR60][R112.64], P1 ;  /* 0x1000000070037fae */ /* 0x0003e4000892187c */
[----:B-1----:R-:W-:-:S02]  /*82cb0*/  IMAD.MOV.U32 R112, RZ, RZ, R102 ;  /* 0x000000ffff707224 */ /* 0x002fc400078e0066 */
[----:B---3--:R-:W-:-:S05]  /*82cc0*/  IMAD.X R107, R107, 0x1, R0, P0 ;  /* 0x000000016b6b7824 */ /* 0x008fca00000e0600 */
[----:B------:R1:W-:Y:S01]  /*82cd0*/  STL [R1+0x1c3c], R107 ;  /* 0x001c3c6b01007387 */ /* 0x0003e20000100800 */
[----:B------:R-:W-:-:S03]  /*82ce0*/  IADD3.X R106, R106, R0, RZ, P2, !PT ;  /* 0x000000006a6a7210 */ /* 0x000fc600017fe4ff */
[----:B------:R-:W-:Y:S01]  /*82cf0*/  STL [R1+0x1c48], R6 ;  /* 0x001c480601007387 */ /* 0x000fe20000100800 */
[----:B------:R-:W-:-:S03]  /*82d00*/  MOV R113, R107 ;  /* 0x0000006b00717202 */ /* 0x000fc60000000f00 */
[----:B------:R3:W-:Y:S01]  /*82d10*/  STL [R1+0x1c44], R106 ;  /* 0x001c446a01007387 */ /* 0x0007e20000100800 */
[----:B-1----:R-:W-:-:S03]  /*82d20*/  IMAD.MOV.U32 R107, RZ, RZ, R106 ;  /* 0x000000ffff6b7224 */ /* 0x002fc600078e006a */
[----:B------:R-:W4:Y:S04]  /*82d30*/  LDL.LU R102, [R1+0x1c64] ;  /* 0x001c640001667983 */ /* 0x000f280000300800 */
[----:B------:R1:W-:Y:S01]  /*82d40*/  LDGSTS.E [R3+0x14000], desc[UR60][R112.64], P1 ;  /* 0x1400000070037fae */ /* 0x0003e2000892187c */
[----:B---3--:R-:W-:-:S03]  /*82d50*/  MOV R106, R6 ;  /* 0x00000006006a7202 */ /* 0x008fc60000000f00 */
[----:B------:R-:W3:Y:S04]  /*82d60*/  LDL.LU R108, [R1+0x1c6c] ;  /* 0x001c6c00016c7983 */ /* 0x000ee80000300800 */
[----:B------:R-:W-:Y:S01]  /*82d70*/  LDGSTS.E [R3+0x18000], desc[UR60][R106.64], P1 ;  /* 0x180000006a037fae */ /* 0x000fe2000892187c */
[----:B--2---:R-:W-:-:S05]  /*82d80*/  IADD3 R9, P0, R9, R4, RZ ;  /* 0x0000000409097210 */ /* 0x004fca0007f1e0ff */
[----:B------:R-:W-:Y:S01]  /*82d90*/  IMAD.X R104, R104, 0x1, R0, P0 ;  /* 0x0000000168687824 */ /* 0x000fe200000e0600 */
[----:B-1----:R-:W-:Y:S01]  /*82da0*/  MOV R112, R9 ;  /* 0x0000000900707202 */ /* 0x002fe20000000f00 */
[----:B------:R-:W2:Y:S02]  /*82db0*/  LDL.LU R107, [R1+0x1c70] ;  /* 0x001c7000016b7983 */ /* 0x000ea40000300800 */
[----:B------:R-:W-:Y:S02]  /*82dc0*/  IMAD.MOV.U32 R113, RZ, RZ, R104 ;  /* 0x000000ffff717224 */ /* 0x000fe400078e0068 */
[----:B------:R-:W3:Y:S04]  /*82dd0*/  LDL.LU R106, [R1+0x1c74] ;  /* 0x001c7400016a7983 */ /* 0x000ee80000300800 */
[----:B------:R-:W3:Y:S01]  /*82de0*/  LDL.LU R6, [R1+0x1c78] ;  /* 0x001c780001067983 */ /* 0x000ee20000300800 */
[----:B------:R-:W-:-:S03]  /*82df0*/  IADD3 R109, P2, R109, R4, RZ ;  /* 0x000000046d6d7210 */ /* 0x000fc60007f5e0ff */
[----:B------:R1:W-:Y:S01]  /*82e00*/  LDGSTS.E [R3+0x1c000], desc[UR60][R112.64], P1 ;  /* 0x1c00000070037fae */ /* 0x0003e2000892187c */
[----:B------:R-:W-:-:S03]  /*82e10*/  IADD3 R103, P1, R103, R4, RZ ;  /* 0x0000000467677210 */ /* 0x000fc60007f3e0ff */
[----:B------:R-:W-:Y:S04]  /*82e20*/  STL [R1+0x1c50], R9 ;  /* 0x001c500901007387 */ /* 0x000fe80000100800 */
[----:B------:R1:W-:Y:S02]  /*82e30*/  STL [R1+0x1c4c], R104 ;  /* 0x001c4c6801007387 */ /* 0x0003e40000100800 */
[----:B-1----:R-:W-:Y:S02]  /*82e40*/  MOV R112, R103 ;  /* 0x0000006700707202 */ /* 0x002fe40000000f00 */
[----:B------:R-:W3:Y:S04]  /*82e50*/  LDL.LU R104, [R1+0x1c80] ;  /* 0x001c800001687983 */ /* 0x000ee80000300800 */
[----:B------:R-:W3:Y:S04]  /*82e60*/  LDL.LU R9, [R1+0x1c88] ;  /* 0x001c880001097983 */ /* 0x000ee80000300800 */
[----:B------:R-:W-:Y:S01]  /*82e70*/  STL [R1+0x1c58], R103 ;  /* 0x001c586701007387 */ /* 0x000fe20000100800 */
[----:B----4-:R-:W-:-:S05]  /*82e80*/  IADD3.X R105, R105, R0, RZ, P1, !PT ;  /* 0x0000000069697210 */ /* 0x010fca0000ffe4ff */
[----:B------:R1:W-:Y:S01]  /*82e90*/  STL [R1+0x1c54], R105 ;  /* 0x001c546901007387 */ /* 0x0003e20000100800 */
[----:B------:R-:W-:-:S03]  /*82ea0*/  IMAD.MOV.U32 R113, RZ, RZ, R105 ;  /* 0x000000ffff717224 */ /* 0x000fc600078e0069 */
[----:B------:R-:W-:Y:S04]  /*82eb0*/  STL [R1+0x1c60], R109 ;  /* 0x001c606d01007387 */ /* 0x000fe80000100800 */
[----:B-1----:R-:W4:Y:S01]  /*82ec0*/  LDL.LU R105, [R1+0x1c7c] ;  /* 0x001c7c0001697983 */ /* 0x002f220000300800 */
[----:B------:R-:W-:-:S05]  /*82ed0*/  IMAD.X R110, R110, 0x1, R0, P2 ;  /* 0x000000016e6e7824 */ /* 0x000fca00010e0600 */
[----:B------:R1:W-:Y:S04]  /*82ee0*/  STL [R1+0x1c5c], R110 ;  /* 0x001c5c6e01007387 */ /* 0x0003e80000100800 */
[----:B------:R-:W4:Y:S01]  /*82ef0*/  LDL.LU R103, [R1+0x1c84] ;  /* 0x001c840001677983 */ /* 0x000f220000300800 */
[----:B------:R-:W-:-:S04]  /*82f00*/  UISETP.GT.AND UP1, UPT, UR6, 0x3d, UPT ;  /* 0x0000003d0600788c */ /* 0x000fc8000bf24270 */
[----:B------:R-:W-:-:S04]  /*82f10*/  USEL UR4, URZ, 0x4, !UP1 ;  /* 0x000000043f047887 */ /* 0x000fc8000c800000 */
[----:B------:R-:W-:-:S06]  /*82f20*/  USEL UR4, UR4, URZ, !UP0 ;  /* 0x0000003f04047287 */ /* 0x000fcc000c000000 */
[----:B------:R-:W-:Y:S02]  /*82f30*/  ISETP.NE.U32.AND P0, PT, RZ, UR4, PT ;  /* 0x00000004ff007c0c */ /* 0x000fe4000bf05070 */
[----:B------:R-:W-:Y:S02]  /*82f40*/  IADD3 R11, P1, R11, R4, RZ ;  /* 0x000000040b0b7210 */ /* 0x000fe40007f3e0ff */
[----:B------:R-:W-:Y:S01]  /*82f50*/  MOV R111, R110 ;  /* 0x0000006e006f7202 */ /* 0x000fe20000000f00 */
[----:B-1----:R-:W-:Y:S01]  /*82f60*/  IMAD.MOV.U32 R110, RZ, RZ, R109 ;  /* 0x000000ffff6e7224 */ /* 0x002fe200078e006d */
[----:B------:R-:W-:Y:S01]  /*82f70*/  UISETP.GT.AND UP1, UPT, UR6, 0x3e, UPT ;  /* 0x0000003e0600788c */ /* 0x000fe2000bf24270 */
[----:B------:R1:W-:Y:S06]  /*82f80*/  STL [R1+0x1c68], R11 ;  /* 0x001c680b01007387 */ /* 0x0003ec0000100800 */
[----:B------:R-:W-:Y:S04]  /*82f90*/  LDGSTS.E [R3+0x10004], desc[UR60][R112.64], P0 ;  /* 0x1000400070037fae */ /* 0x000fe8000812187c */
[----:B------:R1:W-:Y:S01]  /*82fa0*/  LDGSTS.E [R3+0x14004], desc[UR60][R110.64], P0 ;  /* 0x140040006e037fae */ /* 0x0003e2000812187c */
[----:B------:R-:W-:Y:S01]  /*82fb0*/  USEL UR4, URZ, 0x4, !UP1 ;  /* 0x000000043f047887 */ /* 0x000fe2000c800000 */
[----:B-1----:R-:W-:Y:S01]  /*82fc0*/  IMAD.MOV.U32 R110, RZ, RZ, R11 ;  /* 0x000000ffff6e7224 */ /* 0x002fe200078e000b */
[----:B------:R-:W-:-:S05]  /*82fd0*/  IADD3.X R102, R102, R0, RZ, P1, !PT ;  /* 0x0000000066667210 */ /* 0x000fca0000ffe4ff */
[----:B------:R1:W-:Y:S04]  /*82fe0*/  STL [R1+0x1c64], R102 ;  /* 0x001c646601007387 */ /* 0x0003e80000100800 */
[----:B------:R-:W4:Y:S01]  /*82ff0*/  LDL.LU R11, [R1+0x1c90] ;  /* 0x001c9000010b7983 */ /* 0x000f220000300800 */
[----:B------:R-:W-:Y:S01]  /*83000*/  MOV R111, R102 ;  /* 0x00000066006f7202 */ /* 0x000fe20000000f00 */
[----:B------:R-:W-:Y:S02]  /*83010*/  USEL UR4, UR4, URZ, !UP0 ;  /* 0x0000003f04047287 */ /* 0x000fe4000c000000 */
[----:B-1----:R-:W4:Y:S01]  /*83020*/  LDL.LU R102, [R1+0x1c8c] ;  /* 0x001c8c0001667983 */ /* 0x002f220000300800 */
[----:B--2---:R-:W-:-:S03]  /*83030*/  IADD3 R107, P2, R107, R4, RZ ;  /* 0x000000046b6b7210 */ /* 0x004fc60007f5e0ff */
[----:B------:R-:W-:Y:S02]  /*83040*/  LDGSTS.E [R3+0x18004], desc[UR60][R110.64], P0 ;  /* 0x180040006e037fae */ /* 0x000fe4000812187c */
[----:B---3--:R-:W-:Y:S02]  /*83050*/  IMAD.X R108, R108, 0x1, R0, P2 ;  /* 0x000000016c6c7824 */ /* 0x008fe400010e0600 */
[----:B------:R-:W-:Y:S01]  /*83060*/  STL [R1+0x1c70], R107 ;  /* 0x001c706b01007387 */ /* 0x000fe20000100800 */
[----:B------:R-:W-:Y:S01]  /*83070*/  IADD3 R6, P3, R6, R4, RZ ;  /* 0x0000000406067210 */ /* 0x000fe20007f7e0ff */
[----:B------:R-:W-:Y:S02]  /*83080*/  IMAD.MOV.U32 R109, RZ, RZ, R108 ;  /* 0x000000ffff6d7224 */ /* 0x000fe400078e006c */
[----:B------:R1:W-:Y:S01]  /*83090*/  STL [R1+0x1c6c], R108 ;  /* 0x001c6c6c01007387 */ /* 0x0003e20000100800 */
[----:B------:R-:W-:Y:S02]  /*830a0*/  IADD3.X R106, R106, R0, RZ, P3, !PT ;  /* 0x000000006a6a7210 */ /* 0x000fe40001ffe4ff */
[----:B------:R-:W-:Y:S01]  /*830b0*/  ISETP.NE.U32.AND P1, PT, RZ, UR4, PT ;  /* 0x00000004ff007c0c */ /* 0x000fe2000bf25070 */
[----:B------:R-:W-:Y:S01]  /*830c0*/  STL [R1+0x1c78], R6 ;  /* 0x001c780601007387 */ /* 0x000fe20000100800 */
[----:B-1----:R-:W-:-:S03]  /*830d0*/  MOV R108, R107 ;  /* 0x0000006b006c7202 */ /* 0x002fc60000000f00 */
[----:B------:R1:W-:Y:S04]  /*830e0*/  STL [R1+0x1c74], R106 ;  /* 0x001c746a01007387 */ /* 0x0003e80000100800 */
[----:B------:R-:W-:Y:S04]  /*830f0*/  LDGSTS.E [R3+0x1c004], desc[UR60][R108.64], P0 ;  /* 0x1c0040006c037fae */ /* 0x000fe8000812187c */
[----:B------:R-:W2:Y:S01]  /*83100*/  LDL.LU R111, [R1+0x1c98] ;  /* 0x001c9800016f7983 */ /* 0x000ea20000300800 */
[-C--:B------:R-:W-:Y:S01]  /*83110*/  IADD3 R104, P0, R104, R4.reuse, RZ ;  /* 0x0000000468687210 */ /* 0x080fe20007f1e0ff */
[----:B------:R-:W-:Y:S01]  /*83120*/  IMAD.MOV.U32 R107, RZ, RZ, R106 ;  /* 0x000000ffff6b7224 */ /* 0x000fe200078e006a */
[----:B------:R-:W-:Y:S01]  /*83130*/  IADD3 R9, P2, R9, R4, RZ ;  /* 0x0000000409097210 */ /* 0x000fe20007f5e0ff */
[----:B------:R-:W3:Y:S01]  /*83140*/  LDL.LU R109, [R1+0x1ca0] ;  /* 0x001ca000016d7983 */ /* 0x000ee20000300800 */
[----:B-1----:R-:W-:-:S03]  /*83150*/  MOV R106, R6 ;  /* 0x00000006006a7202 */ /* 0x002fc60000000f00 */
[----:B------:R-:W3:Y:S04]  /*83160*/  LDL.LU R112, [R1+0x1c94] ;  /* 0x001c940001707983 */ /* 0x000ee80000300800 */
[----:B------:R-:W3:Y:S04]  /*83170*/  LDL.LU R110, [R1+0x1c9c] ;  /* 0x001c9c00016e7983 */ /* 0x000ee80000300800 */
[----:B------:R-:W3:Y:S04]  /*83180*/  LDL.LU R6, [R1+0x1ca8] ;  /* 0x001ca80001067983 */ /* 0x000ee80000300800 */
[----:B------:R1:W-:Y:S04]  /*83190*/  STL [R1+0x1c80], R104 ;  /* 0x001c806801007387 */ /* 0x0003e80000100800 */
[----:B------:R1:W-:Y:S02]  /*831a0*/  LDGSTS.E [R3+0x10008], desc[UR60][R106.64], P1 ;  /* 0x100080006a037fae */ /* 0x0003e4000892187c */
[----:B-1----:R-:W-:-:S02]  /*831b0*/  IMAD.MOV.U32 R106, RZ, RZ, R9 ;  /* 0x000000ffff6a7224 */ /* 0x002fc400078e0009 */
[----:B----4-:R-:W-:-:S05]  /*831c0*/  IMAD.X R105, R105, 0x1, R0, P0 ;  /* 0x0000000169697824 */ /* 0x010fca00000e0600 */
[----:B------:R-:W-:Y:S01]  /*831d0*/  STL [R1+0x1c7c], R105 ;  /* 0x001c7c6901007387 */ /* 0x000fe20000100800 */
[----:B------:R-:W-:-:S03]  /*831e0*/  IADD3.X R103, R103, R0, RZ, P2, !PT ;  /* 0x0000000067677210 */ /* 0x000fc600017fe4ff */
[----:B------:R1:W-:Y:S04]  /*831f0*/  STL [R1+0x1c88], R9 ;  /* 0x001c880901007387 */ /* 0x0003e80000100800 */
[----:B------:R-:W-:Y:S04]  /*83200*/  LDGSTS.E [R3+0x14008], desc[UR60][R104.64], P1 ;  /* 0x1400800068037fae */ /* 0x000fe8000892187c */
[----:B------:R4:W-:Y:S01]  /*83210*/  STL [R1+0x1c84], R103 ;  /* 0x001c846701007387 */ /* 0x0009e20000100800 */
[----:B------:R-:W-:-:S05]  /*83220*/  MOV R107, R103 ;  /* 0x00000067006b7202 */ /* 0x000fca0000000f00 */
[----:B------:R-:W-:Y:S04]  /*83230*/  LDGSTS.E [R3+0x18008], desc[UR60][R106.64], P1 ;  /* 0x180080006a037fae */ /* 0x000fe8000892187c */
[----:B------:R-:W3:Y:S04]  /*83240*/  LDL.LU R104, [R1+0x1ca4] ;  /* 0x001ca40001687983 */ /* 0x000ee80000300800 */
[----:B------:R-:W3:Y:S04]  /*83250*/  LDL.LU R108, [R1+0x1cac] ;  /* 0x001cac00016c7983 */ /* 0x000ee80000300800 */
[----:B-1----:R-:W3:Y:S04]  /*83260*/  LDL.LU R9, [R1+0x1cb0] ;  /* 0x001cb00001097983 */ /* 0x002ee80000300800 */
[----:B------:R-:W3:Y:S04]  /*83270*/  LDL.LU R107, [R1+0x2034] ;  /* 0x00203400016b7983 */ /* 0x000ee80000300800 */
[----:B----4-:R-:W4:Y:S01]  /*83280*/  LDL.LU R103, [R1+0x2038] ;  /* 0x0020380001677983 */ /* 0x010f220000300800 */
[----:B------:R-:W-:-:S04]  /*83290*/  UISETP.GT.AND UP1, UPT, UR6, 0x3f, UPT ;  /* 0x0000003f0600788c */ /* 0x000fc8000bf24270 */
[----:B------:R-:W-:-:S04]  /*832a0*/  USEL UR4, URZ, 0x4, !UP1 ;  /* 0x000000043f047887 */ /* 0x000fc8000c800000 */
[----:B------:R-:W-:Y:S01]  /*832b0*/  USEL UR4, UR4, URZ, !UP0 ;  /* 0x0000003f04047287 */ /* 0x000fe2000c000000 */
[----:B------:R-:W-:-:S05]  /*832c0*/  IADD3 R11, P0, R11, R4, RZ ;  /* 0x000000040b0b7210 */ /* 0x000fca0007f1e0ff */
[----:B------:R-:W-:Y:S01]  /*832d0*/  IMAD.X R102, R102, 0x1, R0, P0 ;  /* 0x0000000166667824 */ /* 0x000fe200000e0600 */
[----:B------:R-:W-:Y:S01]  /*832e0*/  MOV R114, R11 ;  /* 0x0000000b00727202 */ /* 0x000fe20000000f00 */
[----:B------:R-:W-:Y:S02]  /*832f0*/  STL [R1+0x1c90], R11 ;  /* 0x001c900b01007387 */ /* 0x000fe40000100800 */
[----:B------:R-:W-:Y:S02]  /*83300*/  IMAD.MOV.U32 R115, RZ, RZ, R102 ;  /* 0x000000ffff737224 */ /* 0x000fe400078e0066 */
[----:B------:R1:W-:Y:S04]  /*83310*/  STL [R1+0x1c8c], R102 ;  /* 0x001c8c6601007387 */ /* 0x0003e80000100800 */
[----:B------:R-:W4:Y:S04]  /*83320*/  LDL.LU R106, [R1+0x203c] ;  /* 0x00203c00016a7983 */ /* 0x000f280000300800 */
[----:B------:R-:W-:Y:S04]  /*83330*/  LDGSTS.E [R3+0x1c008], desc[UR60][R114.64], P1 ;  /* 0x1c00800072037fae */ /* 0x000fe8000892187c */
[----:B------:R-:W4:Y:S01]  /*83340*/  LDL.LU R105, [R1+0x2040] ;  /* 0x0020400001697983 */ /* 0x000f220000300800 */
[----:B------:R-:W-:-:S03]  /*83350*/  ISETP.NE.U32.AND P0, PT, RZ, UR4, PT ;  /* 0x00000004ff007c0c */ /* 0x000fc6000bf05070 */
[----:B-1----:R-:W4:Y:S04]  /*83360*/  LDL.LU R102, [R1+0x2044] ;  /* 0x0020440001667983 */ /* 0x002f280000300800 */
[----:B------:R-:W4:Y:S01]  /*83370*/  LDL.LU R11, [R1+0x2048] ;  /* 0x00204800010b7983 */ /* 0x000f220000300800 */
[-C--:B--2---:R-:W-:Y:S02]  /*83380*/  IADD3 R111, P1, R111, R4.reuse, RZ ;  /* 0x000000046f6f7210 */ /* 0x084fe40007f3e0ff */
[----:B---3--:R-:W-:Y:S02]  /*83390*/  IADD3 R109, P2, R109, R4, RZ ;  /* 0x000000046d6d7210 */ /* 0x008fe40007f5e0ff */
[----:B------:R-:W-:Y:S01]  /*833a0*/  IADD3.X R112, R112, R0, RZ, P1, !PT ;  /* 0x0000000070707210 */ /* 0x000fe20000ffe4ff */
[----:B------:R-:W-:Y:S02]  /*833b0*/  STL [R1+0x1c98], R111 ;  /* 0x001c986f01007387 */ /* 0x000fe40000100800 */
[----:B------:R-:W-:-:S02]  /*833c0*/  IMAD.X R110, R110, 0x1, R0, P2 ;  /* 0x000000016e6e7824 */ /* 0x000fc400010e0600 */
[----:B------:R1:W-:Y:S01]  /*833d0*/  STL [R1+0x1c94], R112 ;  /* 0x001c947001007387 */ /* 0x0003e20000100800 */
[----:B------:R-:W-:Y:S02]  /*833e0*/  MOV R113, R112 ;  /* 0x0000007000717202 */ /* 0x000fe40000000f00 */
[----:B------:R-:W-:Y:S01]  /*833f0*/  IADD3 R6, P1, R6, R4, RZ ;  /* 0x0000000406067210 */ /* 0x000fe20007f3e0ff */
[----:B------:R-:W-:Y:S04]  /*83400*/  STL [R1+0x1ca0], R109 ;  /* 0x001ca06d01007387 */ /* 0x000fe80000100800 */
[----:B------:R2:W-:Y:S01]  /*83410*/  STL [R1+0x1c9c], R110 ;  /* 0x001c9c6e01007387 */ /* 0x0005e20000100800 */
[----:B-1----:R-:W-:Y:S01]  /*83420*/  IMAD.MOV.U32 R112, RZ, RZ, R111 ;  /* 0x000000ffff707224 */ /* 0x002fe200078e006f */
[----:B------:R-:W-:-:S02]  /*83430*/  MOV R111, R110 ;  /* 0x0000006e006f7202 */ /* 0x000fc40000000f00 */
[----:B------:R1:W-:Y:S04]  /*83440*/  STL [R1+0x1ca8], R6 ;  /* 0x001ca80601007387 */ /* 0x0003e80000100800 */
[----:B------:R-:W-:Y:S01]  /*83450*/  LDGSTS.E [R3+0x1000c], desc[UR60][R112.64], P0 ;  /* 0x1000c00070037fae */ /* 0x000fe2000812187c */
[----:B--2---:R-:W-:-:S05]  /*83460*/  IMAD.MOV.U32 R110, RZ, RZ, R109 ;  /* 0x000000ffff6e7224 */ /* 0x004fca00078e006d */
[----:B------:R2:W-:Y:S02]  /*83470*/  LDGSTS.E [R3+0x1400c], desc[UR60][R110.64], P0 ;  /* 0x1400c0006e037fae */ /* 0x0005e4000812187c */
[----:B--2---:R-:W-:Y:S01]  /*83480*/  IMAD.MOV.U32 R110, RZ, RZ, R6 ;  /* 0x000000ffff6e7224 */ /* 0x004fe200078e0006 */
[----:B------:R-:W-:-:S05]  /*83490*/  IADD3.X R104, R104, R0, RZ, P1, !PT ;  /* 0x0000000068687210 */ /* 0x000fca0000ffe4ff */
[----:B------:R2:W-:Y:S04]  /*834a0*/  STL [R1+0x1ca4], R104 ;  /* 0x001ca46801007387 */ /* 0x0005e80000100800 */
[----:B-1----:R-:W3:Y:S01]  /*834b0*/  LDL.LU R6, [R1+0x2050] ;  /* 0x0020500001067983 */ /* 0x002ee20000300800 */
[----:B------:R-:W-:Y:S02]  /*834c0*/  MOV R111, R104 ;  /* 0x00000068006f7202 */ /* 0x000fe40000000f00 */
[-C--:B------:R-:W-:Y:S01]  /*834d0*/  IADD3 R9, P2, R9, R4.reuse, RZ ;  /* 0x0000000409097210 */ /* 0x080fe20007f5e0ff */
[----:B--2---:R-:W2:Y:S01]  /*834e0*/  LDL.LU R104, [R1+0x204c] ;  /* 0x00204c0001687983 */ /* 0x004ea20000300800 */
[----:B----4-:R-:W-:-:S03]  /*834f0*/  IADD3 R103, P3, R103, R4, RZ ;  /* 0x0000000467677210 */ /* 0x010fc60007f7e0ff */
[----:B------:R-:W-:Y:S01]  /*83500*/  IMAD.X R108, R108, 0x1, R0, P2 ;  /* 0x000000016c6c7824 */ /* 0x000fe200010e0600 */
[----:B------:R-:W-:Y:S01]  /*83510*/  LDGSTS.E [R3+0x1800c], desc[UR60][R110.64], P0 ;  /* 0x1800c0006e037fae */ /* 0x000fe2000812187c */
[----:B------:R-:W-:-:S03]  /*83520*/  IADD3.X R107, R107, R0, RZ, P3, !PT ;  /* 0x000000006b6b7210 */ /* 0x000fc60001ffe4ff */
[----:B------:R-:W-:Y:S04]  /*83530*/  STL [R1+0x1cb0], R9 ;  /* 0x001cb00901007387 */ /* 0x000fe80000100800 */
[----:B------:R1:W-:Y:S01]  /*83540*/  STL [R1+0x1cac], R108 ;  /* 0x001cac6c01007387 */ /* 0x0003e20000100800 */
[----:B------:R-:W-:-:S03]  /*83550*/  IMAD.MOV.U32 R109, RZ, RZ, R108 ;  /* 0x000000ffff6d7224 */ /* 0x000fc600078e006c */
[----:B------:R4:W-:Y:S04]  /*83560*/  STL [R1+0x2038], R103 ;  /* 0x0020386701007387 */ /* 0x0009e80000100800 */
[----:B------:R4:W-:Y:S01]  /*83570*/  STL [R1+0x2034], R107 ;  /* 0x0020346b01007387 */ /* 0x0009e20000100800 */
[----:B-1----:R-:W-:-:S03]  /*83580*/  MOV R108, R9 ;  /* 0x00000009006c7202 */ /* 0x002fc60000000f00 */
[----:B------:R-:W2:Y:S04]  /*83590*/  LDL.LU R111, [R1+0x2058] ;  /* 0x00205800016f7983 */ /* 0x000ea80000300800 */
[----:B------:R-:W2:Y:S04]  /*835a0*/  LDL.LU R9, [R1+0x2060] ;  /* 0x0020600001097983 */ /* 0x000ea80000300800 */
[----:B------:R-:W2:Y:S04]  /*835b0*/  LDL.LU R112, [R1+0x2054] ;  /* 0x0020540001707983 */ /* 0x000ea80000300800 */
[----:B------:R1:W-:Y:S02]  /*835c0*/  LDGSTS.E [R3+0x1c00c], desc[UR60][R108.64], P0 ;  /* 0x1c00c0006c037fae */ /* 0x0003e4000812187c */
[----:B-1----:R-:W-:-:S02]  /*835d0*/  IMAD.MOV.U32 R108, RZ, RZ, R103 ;  /* 0x000000ffff6c7224 */ /* 0x002fc400078e0067 */
[----:B----4-:R-:W4:Y:S01]  /*835e0*/  LDL.LU R103, [R1+0x205c] ;  /* 0x00205c0001677983 */ /* 0x010f220000300800 */
[----:B------:R-:W-:-:S04]  /*835f0*/  UISETP.GT.AND UP1, UPT, UR6, 0x5c, UPT ;  /* 0x0000005c0600788c */ /* 0x000fc8000bf24270 */
[----:B------:R-:W-:-:S04]  /*83600*/  USEL UR4, URZ, 0x4, !UP1 ;  /* 0x000000043f047887 */ /* 0x000fc8000c800000 */
[----:B------:R-:W-:Y:S01]  /*83610*/  USEL UR4, UR4, URZ, !UP0 ;  /* 0x0000003f04047287 */ /* 0x000fe2000c000000 */
[----:B------:R-:W-:-:S05]  /*83620*/  IADD3 R105, P0, R105, R4, RZ ;  /* 0x0000000469697210 */ /* 0x000fca0007f1e0ff */
[----:B------:R-:W-:Y:S01]  /*83630*/  ISETP.NE.U32.AND P1, PT, RZ, UR4, PT ;  /* 0x00000004ff007c0c */ /* 0x000fe2000bf25070 */
[----:B------:R-:W-:Y:S01]  /*83640*/  IMAD.X R106, R106, 0x1, R0, P0 ;  /* 0x000000016a6a7824 */ /* 0x000fe200000e0600 */
[----:B------:R-:W-:Y:S01]  /*83650*/  MOV R109, R107 ;  /* 0x0000006b006d7202 */ /* 0x000fe20000000f00 */
[----:B------:R-:W-:Y:S01]  /*83660*/  STL [R1+0x2040], R105 ;  /* 0x0020406901007387 */ /* 0x000fe20000100800 */
[----:B------:R-:W-:Y:S01]  /*83670*/  IADD3 R11, P2, R11, R4, RZ ;  /* 0x000000040b0b7210 */ /* 0x000fe20007f5e0ff */
[----:B------:R-:W-:Y:S02]  /*83680*/  IMAD.MOV.U32 R107, RZ, RZ, R106 ;  /* 0x000000ffff6b7224 */ /* 0x000fe400078e006a */
[----:B------:R1:W-:Y:S01]  /*83690*/  STL [R1+0x203c], R106 ;  /* 0x00203c6a01007387 */ /* 0x0003e20000100800 */
[----:B------:R-:W-:-:S05]  /*836a0*/  IADD3.X R102, R102, R0, RZ, P2, !PT ;  /* 0x0000000066667210 */ /* 0x000fca00017fe4ff */
[----:B------:R-:W-:Y:S01]  /*836b0*/  LDGSTS.E [R3+0x20000], desc[UR60][R108.64], P1 ;  /* 0x200000006c037fae */ /* 0x000fe2000892187c */
[----:B-1----:R-:W-:-:S03]  /*836c0*/  MOV R106, R105 ;  /* 0x00000069006a7202 */ /* 0x002fc60000000f00 */
[----:B------:R1:W-:Y:S04]  /*836d0*/  STL [R1+0x2048], R11 ;  /* 0x0020480b01007387 */ /* 0x0003e80000100800 */
[----:B------:R1:W-:Y:S04]  /*836e0*/  LDGSTS.E [R3+0x24000], desc[UR60][R106.64], P1 ;  /* 0x240000006a037fae */ /* 0x0003e8000892187c */
[----:B------:R1:W-:Y:S04]  /*836f0*/  STL [R1+0x2044], R102 ;  /* 0x0020446601007387 */ /* 0x0003e80000100800 */
[----:B------:R-:W4:Y:S01]  /*83700*/  LDL.LU R109, [R1+0x2068] ;  /* 0x00206800016d7983 */ /* 0x000f220000300800 */
[----:B-1----:R-:W-:Y:S01]  /*83710*/  IMAD.MOV.U32 R106, RZ, RZ, R11 ;  /* 0x000000ffff6a7224 */ /* 0x002fe200078e000b */
[----:B------:R-:W-:-:S02]  /*83720*/  MOV R107, R102 ;  /* 0x00000066006b7202 */ /* 0x000fc40000000f00 */
[----:B------:R-:W4:Y:S01]  /*83730*/  LDL.LU R110, [R1+0x2064] ;  /* 0x00206400016e7983 */ /* 0x000f220000300800 */
[----:B------:R-:W-:-:S03]  /*83740*/  UISETP.GT.AND UP1, UPT, UR6, 0x5d, UPT ;  /* 0x0000005d0600788c */ /* 0x000fc6000bf24270 */
[----:B------:R-:W-:Y:S01]  /*83750*/  LDGSTS.E [R3+0x28000], desc[UR60][R106.64], P1 ;  /* 0x280000006a037fae */ /* 0x000fe2000892187c */
[----:B------:R-:W-:-:S03]  /*83760*/  USEL UR4, URZ, 0x4, !UP1 ;  /* 0x000000043f047887 */ /* 0x000fc6000c800000 */
[----:B------:R-:W4:Y:S04]  /*83770*/  LDL.LU R107, [R1+0x206c] ;  /* 0x00206c00016b7983 */ /* 0x000f280000300800 */
[----:B------:R-:W4:Y:S04]  /*83780*/  LDL.LU R11, [R1+0x2070] ;  /* 0x00207000010b7983 */ /* 0x000f280000300800 */
[----:B------:R-:W4:Y:S04]  /*83790*/  LDL.LU R108, [R1+0x2074] ;  /* 0x00207400016c7983 */ /* 0x000f280000300800 */
[----:B------:R-:W4:Y:S01]  /*837a0*/  LDL.LU R102, [R1+0x2078] ;  /* 0x0020780001667983 */ /* 0x000f220000300800 */
[----:B------:R-:W-:Y:S01]  /*837b0*/  USEL UR4, UR4, URZ, !UP0 ;  /* 0x0000003f04047287 */ /* 0x000fe2000c000000 */
[----:B---3--:R-:W-:-:S05]  /*837c0*/  IADD3 R6, P0, R6, R4, RZ ;  /* 0x0000000406067210 */ /* 0x008fca0007f1e0ff */
[----:B--2---:R-:W-:Y:S01]  /*837d0*/  IMAD.X R104, R104, 0x1, R0, P0 ;  /* 0x0000000168687824 */ /* 0x004fe200000e0600 */
[----:B------:R-:W-:Y:S04]  /*837e0*/  STL [R1+0x2050], R6 ;  /* 0x0020500601007387 */ /* 0x000fe80000100800 */
[----:B------:R1:W-:Y:S01]  /*837f0*/  STL [R1+0x204c], R104 ;  /* 0x00204c6801007387 */ /* 0x0003e20000100800 */
[----:B------:R-:W-:Y:S02]  /*83800*/  MOV R105, R104 ;  /* 0x0000006800697202 */ /* 0x000fe40000000f00 */
[----:B------:R-:W-:Y:S01]  /*83810*/  ISETP.NE.U32.AND P0, PT, RZ, UR4, PT ;  /* 0x00000004ff007c0c */ /* 0x000fe2000bf05070 */
[----:B------:R-:W2:Y:S01]  /*83820*/  LDL.LU R106, [R1+0x207c] ;  /* 0x00207c00016a7983 */ /* 0x000ea20000300800 */
[----:B-1----:R-:W-:-:S03]  /*83830*/  IMAD.MOV.U32 R104, RZ, RZ, R6 ;  /* 0x000000ffff687224 */ /* 0x002fc600078e0006 */
[----:B------:R-:W3:Y:S04]  /*83840*/  LDL.LU R6, [R1+0x2080] ;  /* 0x0020800001067983 */ /* 0x000ee80000300800 */
[----:B------:R-:W-:Y:S01]  /*83850*/  LDGSTS.E [R3+0x2c000], desc[UR60][R104.64], P1 ;  /* 0x2c00000068037fae */ /* 0x000fe2000892187c */
[-C--:B------:R-:W-:Y:S02]  /*83860*/  IADD3 R111, P1, R111, R4.reuse, RZ ;  /* 0x000000046f6f7210 */ /* 0x080fe40007f3e0ff */
[----:B------:R-:W-:Y:S02]  /*83870*/  IADD3 R9, P2, R9, R4, RZ ;  /* 0x0000000409097210 */ /* 0x000fe40007f5e0ff */
[----:B------:R-:W-:Y:S01]  /*83880*/  IADD3.X R112, R112, R0, RZ, P1, !PT ;  /* 0x0000000070707210 */ /* 0x000fe20000ffe4ff */
[----:B------:R-:W2:Y:S04]  /*83890*/  LDL.LU R105, [R1+0x2084] ;  /* 0x0020840001697983 */ /* 0x000ea80000300800 */
[----:B------:R-:W2:Y:S01]  /*838a0*/  LDL.LU R104, [R1+0x2088] ;  /* 0x0020880001687983 */ /* 0x000ea20000300800 */
[----:B------:R-:W-:-:S03]  /*838b0*/  MOV R113, R112 ;  /* 0x0000007000717202 */ /* 0x000fc60000000f00 */
[----:B------:R-:W-:Y:S04]  /*838c0*/  STL [R1+0x2058], R111 ;  /* 0x0020586f01007387 */ /* 0x000fe80000100800 */
[----:B------:R1:W-:Y:S01]  /*838d0*/  STL [R1+0x2054], R112 ;  /* 0x0020547001007387 */ /* 0x0003e20000100800 */
[----:B----4-:R-:W-:Y:S02]  /*838e0*/  IMAD.X R103, R103, 0x1, R0, P2 ;  /* 0x0000000167677824 */ /* 0x010fe400010e0600 */
[----:B-1----:R-:W-:Y:S01]  /*838f0*/  IMAD.MOV.U32 R112, RZ, RZ, R111 ;  /* 0x000000ffff707224 */ /* 0x002fe200078e006f */
[----:B------:R-:W-:Y:S04]  /*83900*/  STL [R1+0x2060], R9 ;  /* 0x0020600901007387 */ /* 0x000fe80000100800 */
[----:B------:R1:W-:Y:S04]  /*83910*/  LDGSTS.E [R3+0x20004], desc[UR60][R112.64], P0 ;  /* 0x2000400070037fae */ /* 0x0003e8000812187c */
[----:B------:R4:W-:Y:S01]  /*83920*/  STL [R1+0x205c], R103 ;  /* 0x00205c6701007387 */ /* 0x0009e20000100800 */
[----:B-1----:R-:W-:Y:S01]  /*83930*/  IMAD.MOV.U32 R113, RZ, RZ, R103 ;  /* 0x000000ffff717224 */ /* 0x002fe200078e0067 */
[----:B------:R-:W-:-:S02]  /*83940*/  MOV R112, R9 ;  /* 0x0000000900707202 */ /* 0x000fc40000000f00 */
[----:B----4-:R-:W4:Y:S04]  /*83950*/  LDL.LU R103, [R1+0x208c] ;  /* 0x00208c0001677983 */ /* 0x010f280000300800 */
[----:B------:R-:W4:Y:S01]  /*83960*/  LDL.LU R9, [R1+0x2090] ;  /* 0x0020900001097983 */ /* 0x000f220000300800 */
[----:B------:R-:W-:-:S03]  /*83970*/  UISETP.GT.AND UP1, UPT, UR6, 0x5e, UPT ;  /* 0x0000005e0600788c */ /* 0x000fc6000bf24270 */
[----:B------:R-:W-:Y:S01]  /*83980*/  LDGSTS.E [R3+0x24004], desc[UR60][R112.64], P0 ;  /* 0x2400400070037fae */ /* 0x000fe2000812187c */
[----:B------:R-:W-:-:S04]  /*83990*/  USEL UR4, URZ, 0x4, !UP1 ;  /* 0x000000043f047887 */ /* 0x000fc8000c800000 */
[----:B------:R-:W-:Y:S01]  /*839a0*/  USEL UR4, UR4, URZ, !UP0 ;  /* 0x0000003f04047287 */ /* 0x000fe2000c000000 */
[----:B------:R-:W-:-:S04]  /*839b0*/  IADD3 R109, P1, R109, R4, RZ ;  /* 0x000000046d6d7210 */ /* 0x000fc80007f3e0ff */
[----:B------:R-:W-:Y:S01]  /*839c0*/  IADD3.X R110, R110, R0, RZ, P1, !PT ;  /* 0x000000006e6e7210 */ /* 0x000fe20000ffe4ff */
[----:B------:R-:W-:Y:S01]  /*839d0*/  STL [R1+0x2068], R109 ;  /* 0x0020686d01007387 */ /* 0x000fe20000100800 */
[----:B------:R-:W-:-:S03]  /*839e0*/  ISETP.NE.U32.AND P1, PT, RZ, UR4, PT ;  /* 0x00000004ff007c0c */ /* 0x000fc6000bf25070 */
[----:B------:R1:W-:Y:S01]  /*839f0*/  STL [R1+0x2064], R110 ;  /* 0x0020646e01007387 */ /* 0x0003e20000100800 */
[----:B------:R-:W-:Y:S01]  /*83a00*/  IMAD.MOV.U32 R111, RZ, RZ, R110 ;  /* 0x000000ffff6f7224 */ /* 0x000fe200078e006e */
[----:B------:R-:W-:Y:S02]  /*83a10*/  IADD3 R11, P2, R11, R4, RZ ;  /* 0x000000040b0b7210 */ /* 0x000fe40007f5e0ff */
[----:B-1----:R-:W-:-:S03]  /*83a20*/  MOV R110, R109 ;  /* 0x0000006d006e7202 */ /* 0x002fc60000000f00 */
[----:B------:R-:W-:Y:S01]  /*83a30*/  IMAD.X R107, R107, 0x1, R0, P2 ;  /* 0x000000016b6b7824 */ /* 0x000fe200010e0600 */
[----:B------:R-:W-:Y:S01]  /*83a40*/  IADD3 R102, P3, R102, R4, RZ ;  /* 0x0000000466667210 */ /* 0x000fe20007f7e0ff */
[----:B------:R-:W-:Y:S03]  /*83a50*/  STL [R1+0x2070], R11 ;  /* 0x0020700b01007387 */ /* 0x000fe60000100800 */
[----:B------:R-:W-:Y:S01]  /*83a60*/  IADD3.X R108, R108, R0, RZ, P3, !PT ;  /* 0x000000006c6c7210 */ /* 0x000fe20001ffe4ff */
[----:B------:R1:W-:Y:S04]  /*83a70*/  STL [R1+0x206c], R107 ;  /* 0x00206c6b01007387 */ /* 0x0003e80000100800 */
[----:B------:R1:W-:Y:S01]  /*83a80*/  LDGSTS.E [R3+0x28004], desc[UR60][R110.64], P0 ;  /* 0x280040006e037fae */ /* 0x0003e2000812187c */
[----:B------:R-:W-:-:S03]  /*83a90*/  IMAD.MOV.U32 R109, RZ, RZ, R108 ;  /* 0x000000ffff6d7224 */ /* 0x000fc600078e006c */
[----:B------:R-:W-:Y:S04]  /*83aa0*/  STL [R1+0x2078], R102 ;  /* 0x0020786601007387 */ /* 0x000fe80000100800 */
[----:B------:R1:W-:Y:S02]  /*83ab0*/  STL [R1+0x2074], R108 ;  /* 0x0020746c01007387 */ /* 0x0003e40000100800 */
[----:B-1----:R-:W-:Y:S01]  /*83ac0*/  IMAD.MOV.U32 R110, RZ, RZ, R11 ;  /* 0x000000ffff6e7224 */ /* 0x002fe200078e000b */
[----:B------:R-:W-:Y:S02]  /*83ad0*/  MOV R111, R107 ;  /* 0x0000006b006f7202 */ /* 0x000fe40000000f00 */
[----:B------:R-:W4:Y:S01]  /*83ae0*/  LDL.LU R107, [R1+0x2098] ;  /* 0x00209800016b7983 */ /* 0x000f220000300800 */
[----:B------:R-:W-:-:S03]  /*83af0*/  MOV R108, R102 ;  /* 0x00000066006c7202 */ /* 0x000fc60000000f00 */
[----:B------:R1:W-:Y:S04]  /*83b00*/  LDGSTS.E [R3+0x2c004], desc[UR60][R110.64], P0 ;  /* 0x2c0040006e037fae */ /* 0x0003e8000812187c */
[----:B------:R-:W4:Y:S04]  /*83b10*/  LDL.LU R11, [R1+0x20a0] ;  /* 0x0020a000010b7983 */ /* 0x000f280000300800 */
[----:B------:R4:W-:Y:S04]  /*83b20*/  LDGSTS.E [R3+0x20008], desc[UR60][R108.64], P1 ;  /* 0x200080006c037fae */ /* 0x0009e8000892187c */
[----:B------:R-:W4:Y:S04]  /*83b30*/  LDL.LU R108, [R1+0x2094] ;  /* 0x00209400016c7983 */ /* 0x000f280000300800 */
[----:B------:R-:W4:Y:S01]  /*83b40*/  LDL.LU R102, [R1+0x209c] ;  /* 0x00209c0001667983 */ /* 0x000f220000300800 */
[----:B---3--:R-:W-:-:S05]  /*83b50*/  IADD3 R6, P0, R6, R4, RZ ;  /* 0x0000000406067210 */ /* 0x008fca0007f1e0ff */
[----:B--2---:R-:W-:Y:S01]  /*83b60*/  IMAD.X R106, R106, 0x1, R0, P0 ;  /* 0x000000016a6a7824 */ /* 0x004fe200000e0600 */
[----:B------:R2:W-:Y:S01]  /*83b70*/  STL [R1+0x2080], R6 ;  /* 0x0020800601007387 */ /* 0x0005e20000100800 */
[----:B-1----:R-:W-:-:S03]  /*83b80*/  IMAD.MOV.U32 R110, RZ, RZ, R6 ;  /* 0x000000ffff6e7224 */ /* 0x002fc600078e0006 */
[----:B------:R-:W-:Y:S01]  /*83b90*/  MOV R111, R106 ;  /* 0x0000006a006f7202 */ /* 0x000fe20000000f00 */
[----:B------:R-:W-:Y:S04]  /*83ba0*/  STL [R1+0x207c], R106 ;  /* 0x00207c6a01007387 */ /* 0x000fe80000100800 */
[----:B------:R-:W-:Y:S01]  /*83bb0*/  LDGSTS.E [R3+0x24008], desc[UR60][R110.64], P1 ;  /* 0x240080006e037fae */ /* 0x000fe2000892187c */
[----:B------:R-:W-:-:S04]  /*83bc0*/  IADD3 R104, P2, R104, R4, RZ ;  /* 0x0000000468687210 */ /* 0x000fc80007f5e0ff */
[----:B------:R-:W-:Y:S01]  /*83bd0*/  IADD3.X R105, R105, R0, RZ, P2, !PT ;  /* 0x0000000069697210 */ /* 0x000fe200017fe4ff */
[----:B------:R-:W-:Y:S04]  /*83be0*/  STL [R1+0x2088], R104 ;  /* 0x0020886801007387 */ /* 0x000fe80000100800 */
[----:B------:R1:W-:Y:S04]  /*83bf0*/  STL [R1+0x2084], R105 ;  /* 0x0020846901007387 */ /* 0x0003e80000100800 */
[----:B--2---:R-:W2:Y:S04]  /*83c00*/  LDL.LU R6, [R1+0x20a8] ;  /* 0x0020a80001067983 */ /* 0x004ea80000300800 */
[----:B------:R-:W-:Y:S04]  /*83c10*/  LDGSTS.E [R3+0x28008], desc[UR60][R104.64], P1 ;  /* 0x2800800068037fae */ /* 0x000fe8000892187c */
[----:B-1----:R-:W3:Y:S01]  /*83c20*/  LDL.LU R105, [R1+0x20a4] ;  /* 0x0020a40001697983 */ /* 0x002ee20000300800 */
[----:B----4-:R-:W-:-:S05]  /*83c30*/  IADD3 R9, P0, R9, R4, RZ ;  /* 0x0000000409097210 */ /* 0x010fca0007f1e0ff */
[----:B------:R-:W-:Y:S01]  /*83c40*/  IMAD.X R103, R103, 0x1, R0, P0 ;  /* 0x0000000167677824 */ /* 0x000fe200000e0600 */
[----:B------:R1:W-:Y:S01]  /*83c50*/  STL [R1+0x2090], R9 ;  /* 0x0020900901007387 */ /* 0x0003e20000100800 */
[----:B------:R-:W-:Y:S02]  /*83c60*/  MOV R112, R9 ;  /* 0x0000000900707202 */ /* 0x000fe40000000f00 */
[----:B------:R-:W-:Y:S01]  /*83c70*/  IMAD.MOV.U32 R113, RZ, RZ, R103 ;  /* 0x000000ffff717224 */ /* 0x000fe200078e0067 */
[----:B------:R4:W-:Y:S04]  /*83c80*/  STL [R1+0x208c], R103 ;  /* 0x00208c6701007387 */ /* 0x0009e80000100800 */
[----:B------:R-:W3:Y:S04]  /*83c90*/  LDL.LU R111, [R1+0x20b0] ;  /* 0x0020b000016f7983 */ /* 0x000ee80000300800 */
[----:B------:R-:W3:Y:S04]  /*83ca0*/  LDL.LU R109, [R1+0x2438] ;  /* 0x00243800016d7983 */ /* 0x000ee80000300800 */
[----:B------:R-:W-:Y:S04]  /*83cb0*/  LDGSTS.E [R3+0x2c008], desc[UR60][R112.64], P1 ;  /* 0x2c00800070037fae */ /* 0x000fe8000892187c */
[----:B------:R-:W3:Y:S04]  /*83cc0*/  LDL.LU R112, [R1+0x20ac] ;  /* 0x0020ac0001707983 */ /* 0x000ee80000300800 */
[----:B------:R-:W3:Y:S04]  /*83cd0*/  LDL.LU R110, [R1+0x2434] ;  /* 0x00243400016e7983 */ /* 0x000ee80000300800 */
[----:B------:R-:W3:Y:S04]  /*83ce0*/  LDL.LU R106, [R1+0x243c] ;  /* 0x00243c00016a7983 */ /* 0x000ee80000300800 */
[----:B-1----:R-:W3:Y:S04]  /*83cf0*/  LDL.LU R9, [R1+0x2440] ;  /* 0x0024400001097983 */ /* 0x002ee80000300800 */
[----:B------:R-:W3:Y:S04]  /*83d00*/  LDL.LU R104, [R1+0x2444] ;  /* 0x0024440001687983 */ /* 0x000ee80000300800 */
[----:B----4-:R-:W4:Y:S01]  /*83d10*/  LDL.LU R103, [R1+0x2448] ;  /* 0x0024480001677983 */ /* 0x010f220000300800 */
[----:B------:R-:W-:-:S04]  /*83d20*/  UISETP.GT.AND UP1, UPT, UR6, 0x5f, UPT ;  /* 0x0000005f0600788c */ /* 0x000fc8000bf24270 */
[----:B------:R-:W-:-:S04]  /*83d30*/  USEL UR4, URZ, 0x4, !UP1 ;  /* 0x000000043f047887 */ /* 0x000fc8000c800000 */
[----:B------:R-:W-:-:S06]  /*83d40*/  USEL UR4, UR4, URZ, !UP0 ;  /* 0x0000003f04047287 */ /* 0x000fcc000c000000 */
[----:B------:R-:W-:Y:S02]  /*83d50*/  ISETP.NE.U32.AND P0, PT, RZ, UR4, PT ;  /* 0x00000004ff007c0c */ /* 0x000fe4000bf05070 */
[----:B------:R-:W-:-:S04]  /*83d60*/  IADD3 R107, P1, R107, R4, RZ ;  /* 0x000000046b6b7210 */ /* 0x000fc80007f3e0ff */
[----:B------:R-:W-:Y:S02]  /*83d70*/  MOV R114, R107 ;  /* 0x0000006b00727202 */ /* 0x000fe40000000f00 */
[----:B------:R-:W-:Y:S01]  /*83d80*/  IADD3 R11, P2, R11, R4, RZ ;  /* 0x000000040b0b7210 */ /* 0x000fe20007f5e0ff */
[----:B------:R-:W-:Y:S01]  /*83d90*/  STL [R1+0x2098], R107 ;  /* 0x0020986b01007387 */ /* 0x000fe20000100800 */
[----:B------:R-:W-:-:S03]  /*83da0*/  IADD3.X R108, R108, R0, RZ, P1, !PT ;  /* 0x000000006c6c7210 */ /* 0x000fc60000ffe4ff */
[----:B------:R-:W-:Y:S02]  /*83db0*/  IMAD.X R102, R102, 0x1, R0, P2 ;  /* 0x0000000166667824 */ /* 0x000fe400010e0600 */
[----:B------:R-:W-:Y:S01]  /*83dc0*/  IMAD.MOV.U32 R115, RZ, RZ, R108 ;  /* 0x000000ffff737224 */ /* 0x000fe200078e006c */
[----:B------:R-:W-:Y:S04]  /*83dd0*/  STL [R1+0x2094], R108 ;  /* 0x0020946c01007387 */ /* 0x000fe80000100800 */
[----:B------:R-:W-:Y:S04]  /*83de0*/  STL [R1+0x20a0], R11 ;  /* 0x0020a00b01007387 */ /* 0x000fe80000100800 */
[----:B------:R1:W-:Y:S04]  /*83df0*/  LDGSTS.E [R3+0x2000c], desc[UR60][R114.64], P0 ;  /* 0x2000c00072037fae */ /* 0x0003e8000812187c */
[----:B------:R1:W-:Y:S02]  /*83e00*/  STL [R1+0x209c], R102 ;  /* 0x00209c6601007387 */ /* 0x0003e40000100800 */
[----:B-1----:R-:W-:Y:S01]  /*83e10*/  IMAD.MOV.U32 R115, RZ, RZ, R102 ;  /* 0x000000ffff737224 */ /* 0x002fe200078e0066 */
[----:B------:R-:W-:Y:S01]  /*83e20*/  MOV R114, R11 ;  /* 0x0000000b00727202 */ /* 0x000fe20000000f00 */
[----:B------:R-:W4:Y:S04]  /*83e30*/  LDL.LU R102, [R1+0x244c] ;  /* 0x00244c0001667983 */ /* 0x000f280000300800 */
[----:B------:R-:W4:Y:S01]  /*83e40*/  LDL.LU R11, [R1+0x2450] ;  /* 0x00245000010b7983 */ /* 0x000f220000300800 */
[----:B------:R-:W-:-:S03]  /*83e50*/  UISETP.GT.AND UP1, UPT, UR6, 0x7c, UPT ;  /* 0x0000007c0600788c */ /* 0x000fc6000bf24270 */
[----:B------:R1:W-:Y:S01]  /*83e60*/  LDGSTS.E [R3+0x2400c], desc[UR60][R114.64], P0 ;  /* 0x2400c00072037fae */ /* 0x0003e2000812187c */
[----:B------:R-:W-:-:S04]  /*83e70*/  USEL UR4, URZ, 0x4, !UP1 ;  /* 0x000000043f047887 */ /* 0x000fc8000c800000 */
[----:B------:R-:W-:Y:S01]  /*83e80*/  USEL UR4, UR4, URZ, !UP0 ;  /* 0x0000003f04047287 */ /* 0x000fe2000c000000 */
[----:B--2---:R-:W-:-:S05]  /*83e90*/  IADD3 R6, P1, R6, R4, RZ ;  /* 0x0000000406067210 */ /* 0x004fca0007f3e0ff */
[----:B------:R-:W-:Y:S01]  /*83ea0*/  STL [R1+0x20a8], R6 ;  /* 0x0020a80601007387 */ /* 0x000fe20000100800 */
[----:B-1----:R-:W-:Y:S01]  /*83eb0*/  IMAD.MOV.U32 R114, RZ, RZ, R6 ;  /* 0x000000ffff727224 */ /* 0x002fe200078e0006 */
[----:B---3--:R-:W-:-:S05]  /*83ec0*/  IADD3.X R105, R105, R0, RZ, P1, !PT ;  /* 0x0000000069697210 */ /* 0x008fca0000ffe4ff */
[----:B------:R1:W-:Y:S01]  /*83ed0*/  STL [R1+0x20a4], R105 ;  /* 0x0020a46901007387 */ /* 0x0003e20000100800 */
[----:B------:R-:W-:-:S03]  /*83ee0*/  MOV R115, R105 ;  /* 0x0000006900737202 */ /* 0x000fc60000000f00 */
[----:B------:R-:W2:Y:S04]  /*83ef0*/  LDL.LU R108, [R1+0x2454] ;  /* 0x00245400016c7983 */ /* 0x000ea80000300800 */
[----:B------:R-:W3:Y:S04]  /*83f00*/  LDL.LU R107, [R1+0x2458] ;  /* 0x00245800016b7983 */ /* 0x000ee80000300800 */
[----:B-1----:R-:W2:Y:S04]  /*83f10*/  LDL.LU R105, [R1+0x245c] ;  /* 0x00245c0001697983 */ /* 0x002ea80000300800 */
[----:B------:R-:W2:Y:S01]  /*83f20*/  LDL.LU R6, [R1+0x2460] ;  /* 0x0024600001067983 */ /* 0x000ea20000300800 */
[----:B------:R-:W-:-:S03]  /*83f30*/  IADD3 R111, P2, R111, R4, RZ ;  /* 0x000000046f6f7210 */ /* 0x000fc60007f5e0ff */
[----:B------:R-:W-:Y:S04]  /*83f40*/  LDGSTS.E [R3+0x2800c], desc[UR60][R114.64], P0 ;  /* 0x2800c00072037fae */ /* 0x000fe8000812187c */
[----:B------:R-:W-:Y:S01]  /*83f50*/  STL [R1+0x20b0], R111 ;  /* 0x0020b06f01007387 */ /* 0x000fe20000100800 */
[----:B------:R-:W-:Y:S02]  /*83f60*/  IADD3 R109, P3, R109, R4, RZ ;  /* 0x000000046d6d7210 */ /* 0x000fe40007f7e0ff */
[----:B------:R-:W-:Y:S01]  /*83f70*/  ISETP.NE.U32.AND P1, PT, RZ, UR4, PT ;  /* 0x00000004ff007c0c */ /* 0x000fe2000bf25070 */
[----:B------:R-:W-:-:S04]  /*83f80*/  IMAD.X R112, R112, 0x1, R0, P2 ;  /* 0x0000000170707824 */ /* 0x000fc800010e0600 */
[----:B------:R-:W-:Y:S01]  /*83f90*/  IMAD.MOV.U32 R113, RZ, RZ, R112 ;  /* 0x000000ffff717224 */ /* 0x000fe200078e0070 */
[----:B------:R1:W-:Y:S01]  /*83fa0*/  STL [R1+0x20ac], R112 ;  /* 0x0020ac7001007387 */ /* 0x0003e20000100800 */
[----:B------:R-:W-:Y:S02]  /*83fb0*/  IADD3.X R110, R110, R0, RZ, P3, !PT ;  /* 0x000000006e6e7210 */ /* 0x000fe40001ffe4ff */
[----:B-1----:R-:W-:Y:S01]  /*83fc0*/  MOV R112, R111 ;  /* 0x0000006f00707202 */ /* 0x002fe20000000f00 */
[----:B------:R-:W-:Y:S04]  /*83fd0*/  STL [R1+0x2438], R109 ;  /* 0x0024386d01007387 */ /* 0x000fe80000100800 */
[----:B------:R-:W-:Y:S01]  /*83fe0*/  LDGSTS.E [R3+0x2c00c], desc[UR60][R112.64], P0 ;  /* 0x2c00c00070037fae */ /* 0x000fe2000812187c */
[----:B------:R-:W-:Y:S01]  /*83ff0*/  IADD3 R9, P0, R9, R4, RZ ;  /* 0x0000000409097210 */ /* 0x000fe20007f1e0ff */
[----:B------:R-:W-:-:S02]  /*84000*/  IMAD.MOV.U32 R111, RZ, RZ, R110 ;  /* 0x000000ffff6f7224 */ /* 0x000fc400078e006e */
[----:B------:R1:W-:Y:S02]  /*84010*/  STL [R1+0x2434], R110 ;  /* 0x0024346e01007387 */ /* 0x0003e40000100800 */
[----:B------:R-:W-:Y:S01]  /*84020*/  IMAD.X R106, R106, 0x1, R0, P0 ;  /* 0x000000016a6a7824 */ /* 0x000fe200000e0600 */
[----:B----4-:R-:W-:Y:S01]  /*84030*/  IADD3 R103, P2, R103, R4, RZ ;  /* 0x0000000467677210 */ /* 0x010fe20007f5e0ff */
[----:B------:R4:W-:Y:S01]  /*84040*/  STL [R1+0x2440], R9 ;  /* 0x0024400901007387 */ /* 0x0009e20000100800 */
[----:B-1----:R-:W-:-:S03]  /*84050*/  MOV R110, R109 ;  /* 0x0000006d006e7202 */ /* 0x002fc60000000f00 */
[----:B------:R-:W-:Y:S01]  /*84060*/  STL [R1+0x243c], R106 ;  /* 0x00243c6a01007387 */ /* 0x000fe20000100800 */
[----:B------:R-:W-:-:S03]  /*84070*/  IADD3.X R104, R104, R0, RZ, P2, !PT ;  /* 0x0000000068687210 */ /* 0x000fc600017fe4ff */
[----:B------:R1:W-:Y:S04]  /*84080*/  LDGSTS.E [R3+0x30000], desc[UR60][R110.64], P1 ;  /* 0x300000006e037fae */ /* 0x0003e8000892187c */
[----:B------:R-:W-:Y:S01]  /*84090*/  STL [R1+0x2448], R103 ;  /* 0x0024486701007387 */ /* 0x000fe20000100800 */
[----:B-1----:R-:W-:Y:S01]  /*840a0*/  IMAD.MOV.U32 R110, RZ, RZ, R9 ;  /* 0x000000ffff6e7224 */ /* 0x002fe200078e0009 */
[----:B------:R-:W-:Y:S02]  /*840b0*/  MOV R111, R106 ;  /* 0x0000006a006f7202 */ /* 0x000fe40000000f00 */
[----:B----4-:R-:W4:Y:S04]  /*840c0*/  LDL.LU R9, [R1+0x2468] ;  /* 0x0024680001097983 */ /* 0x010f280000300800 */
[----:B------:R1:W-:Y:S04]  /*840d0*/  LDGSTS.E [R3+0x34000], desc[UR60][R110.64], P1 ;  /* 0x340000006e037fae */ /* 0x0003e8000892187c */
[----:B------:R1:W-:Y:S02]  /*840e0*/  STL [R1+0x2444], R104 ;  /* 0x0024446801007387 */ /* 0x0003e40000100800 */
[----:B-1----:R-:W-:-:S02]  /*840f0*/  MOV R111, R104 ;  /* 0x00000068006f7202 */ /* 0x002fc40000000f00 */
[----:B------:R-:W4:Y:S01]  /*84100*/  LDL.LU R104, [R1+0x2464] ;  /* 0x0024640001687983 */ /* 0x000f220000300800 */
[----:B------:R-:W-:Y:S01]  /*84110*/  IMAD.MOV.U32 R110, RZ, RZ, R103 ;  /* 0x000000ffff6e7224 */ /* 0x000fe200078e0067 */
[----:B------:R-:W-:-:S04]  /*84120*/  UISETP.GT.AND UP1, UPT, UR6, 0x7d, UPT ;  /* 0x0000007d0600788c */ /* 0x000fc8000bf24270 */
[----:B------:R1:W-:Y:S01]  /*84130*/  LDGSTS.E [R3+0x38000], desc[UR60][R110.64], P1 ;  /* 0x380000006e037fae */ /* 0x0003e2000892187c */
[----:B------:R-:W-:Y:S01]  /*84140*/  USEL UR4, URZ, 0x4, !UP1 ;  /* 0x000000043f047887 */ /* 0x000fe2000c800000 */
[----:B------:R-:W-:-:S05]  /*84150*/  IADD3 R11, P0, R11, R4, RZ ;  /* 0x000000040b0b7210 */ /* 0x000fca0007f1e0ff */
[----:B------:R-:W-:Y:S01]  /*84160*/  IMAD.X R102, R102, 0x1, R0, P0 ;  /* 0x0000000166667824 */ /* 0x000fe200000e0600 */
[----:B------:R1:W-:Y:S02]  /*84170*/  STL [R1+0x2450], R11 ;  /* 0x0024500b01007387 */ /* 0x0003e40000100800 */
[----:B-1----:R-:W-:Y:S02]  /*84180*/  MOV R110, R11 ;  /* 0x0000000b006e7202 */ /* 0x002fe40000000f00 */
[----:B------:R1:W-:Y:S04]  /*84190*/  STL [R1+0x244c], R102 ;  /* 0x00244c6601007387 */ /* 0x0003e80000100800 */
[----:B------:R-:W4:Y:S01]  /*841a0*/  LDL.LU R103, [R1+0x2470] ;  /* 0x0024700001677983 */ /* 0x000f220000300800 */
[----:B------:R-:W-:-:S03]  /*841b0*/  IMAD.MOV.U32 R111, RZ, RZ, R102 ;  /* 0x000000ffff6f7224 */ /* 0x000fc600078e0066 */
[----:B------:R-:W4:Y:S04]  /*841c0*/  LDL.LU R11, [R1+0x2478] ;  /* 0x00247800010b7983 */ /* 0x000f280000300800 */
[----:B------:R-:W4:Y:S01]  /*841d0*/  LDL.LU R106, [R1+0x246c] ;  /* 0x00246c00016a7983 */ /* 0x000f220000300800 */
[----:B------:R-:W-:-:S03]  /*841e0*/  USEL UR4, UR4, URZ, !UP0 ;  /* 0x0000003f04047287 */ /* 0x000fc6000c000000 */
[----:B-1----:R-:W4:Y:S04]  /*841f0*/  LDL.LU R102, [R1+0x2474] ;  /* 0x0024740001667983 */ /* 0x002f280000300800 */
[----:B------:R1:W-:Y:S01]  /*84200*/  LDGSTS.E [R3+0x3c000], desc[UR60][R110.64], P1 ;  /* 0x3c0000006e037fae */ /* 0x0003e2000892187c */
[----:B------:R-:W-:Y:S02]  /*84210*/  ISETP.NE.U32.AND P0, PT, RZ, UR4, PT ;  /* 0x00000004ff007c0c */ /* 0x000fe4000bf05070 */
[----:B---3--:R-:W-:-:S04]  /*84220*/  IADD3 R107, P1, R107, R4, RZ ;  /* 0x000000046b6b7210 */ /* 0x008fc80007f3e0ff */
[----:B--2---:R-:W-:Y:S02]  /*84230*/  IADD3.X R108, R108, R0, RZ, P1, !PT ;  /* 0x000000006c6c7210 */ /* 0x004fe40000ffe4ff */
[----:B------:R-:W-:Y:S01]  /*84240*/  IADD3 R6, P2, R6, R4, RZ ;  /* 0x0000000406067210 */ /* 0x000fe20007f5e0ff */
[----:B------:R-:W-:Y:S01]  /*84250*/  STL [R1+0x2458], R107 ;  /* 0x0024586b01007387 */ /* 0x000fe20000100800 */
[----:B------:R-:W-:-:S03]  /*84260*/  MOV R109, R108 ;  /* 0x0000006c006d7202 */ /* 0x000fc60000000f00 */
[----:B------:R-:W-:Y:S01]  /*84270*/  IMAD.X R105, R105, 0x1, R0, P2 ;  /* 0x0000000169697824 */ /* 0x000fe200010e0600 */
[----:B------:R2:W-:Y:S01]  /*84280*/  STL [R1+0x2454], R108 ;  /* 0x0024546c01007387 */ /* 0x0005e20000100800 */
[----:B------:R-:W-:Y:S02]  /*84290*/  MOV R112, R6 ;  /* 0x0000000600707202 */ /* 0x000fe40000000f00 */
[----:B------:R-:W-:Y:S01]  /*842a0*/  IMAD.MOV.U32 R113, RZ, RZ, R105 ;  /* 0x000000ffff717224 */ /* 0x000fe200078e0069 */
[----:B------:R3:W-:Y:S04]  /*842b0*/  STL [R1+0x2460], R6 ;  /* 0x0024600601007387 */ /* 0x0007e80000100800 */
[----:B------:R1:W-:Y:S01]  /*842c0*/  STL [R1+0x245c], R105 ;  /* 0x00245c6901007387 */ /* 0x0003e20000100800 */
[----:B--2---:R-:W-:-:S03]  /*842d0*/  IMAD.MOV.U32 R108, RZ, RZ, R107 ;  /* 0x000000ffff6c7224 */ /* 0x004fc600078e006b */
[----:B------:R-:W2:Y:S04]  /*842e0*/  LDL.LU R111, [R1+0x2480] ;  /* 0x00248000016f7983 */ /* 0x000ea80000300800 */
[----:B------:R2:W-:Y:S04]  /*842f0*/  LDGSTS.E [R3+0x30004], desc[UR60][R108.64], P0 ;  /* 0x300040006c037fae */ /* 0x0005e8000812187c */
[----:B------:R2:W-:Y:S04]  /*84300*/  LDGSTS.E [R3+0x34004], desc[UR60][R112.64], P0 ;  /* 0x3400400070037fae */ /* 0x0005e8000812187c */
[----:B------:R-:W2:Y:S04]  /*84310*/  LDL.LU R109, [R1+0x2488] ;  /* 0x00248800016d7983 */ /* 0x000ea80000300800 */
[----:B------:R-:W2:Y:S04]  /*84320*/  LDL.LU R112, [R1+0x247c] ;  /* 0x00247c0001707983 */ /* 0x000ea80000300800 */
[----:B------:R-:W2:Y:S04]  /*84330*/  LDL.LU R110, [R1+0x2484] ;  /* 0x00248400016e7983 */ /* 0x000ea80000300800 */
[----:B---3--:R-:W3:Y:S01]  /*84340*/  LDL.LU R6, [R1+0x2490] ;  /* 0x0024900001067983 */ /* 0x008ee20000300800 */
[----:B----4-:R-:W-:-:S05]  /*84350*/  IADD3 R9, P1, R9, R4, RZ ;  /* 0x0000000409097210 */ /* 0x010fca0007f3e0ff */
[----:B------:R-:W-:Y:S01]  /*84360*/  STL [R1+0x2468], R9 ;  /* 0x0024680901007387 */ /* 0x000fe20000100800 */
[----:B------:R-:W-:-:S05]  /*84370*/  IADD3.X R104, R104, R0, RZ, P1, !PT ;  /* 0x0000000068687210 */ /* 0x000fca0000ffe4ff */
[----:B------:R4:W-:Y:S01]  /*84380*/  STL [R1+0x2464], R104 ;  /* 0x0024646801007387 */ /* 0x0009e20000100800 */
[----:B-1----:R-:W-:Y:S01]  /*84390*/  IMAD.MOV.U32 R105, RZ, RZ, R104 ;  /* 0x000000ffff697224 */ /* 0x002fe200078e0068 */
[----:B----4-:R-:W-:Y:S02]  /*843a0*/  MOV R104, R9 ;  /* 0x0000000900687202 */ /* 0x010fe40000000f00 */
[----:B------:R-:W4:Y:S01]  /*843b0*/  LDL.LU R9, [R1+0x248c] ;  /* 0x00248c0001097983 */ /* 0x000f220000300800 */
[----:B------:R-:W-:-:S03]  /*843c0*/  UISETP.GT.AND UP1, UPT, UR6, 0x7e, UPT ;  /* 0x0000007e0600788c */ /* 0x000fc6000bf24270 */
[----:B------:R-:W4:Y:S01]  /*843d0*/  LDL.LU R108, [R1+0x2494] ;  /* 0x00249400016c7983 */ /* 0x000f220000300800 */
[----:B------:R-:W-:-:S03]  /*843e0*/  USEL UR4, URZ, 0x4, !UP1 ;  /* 0x000000043f047887 */ /* 0x000fc6000c800000 */
[----:B------:R-:W-:Y:S01]  /*843f0*/  LDGSTS.E [R3+0x38004], desc[UR60][R104.64], P0 ;  /* 0x3800400068037fae */ /* 0x000fe2000812187c */
[----:B------:R-:W-:-:S03]  /*84400*/  USEL UR4, UR4, URZ, !UP0 ;  /* 0x0000003f04047287 */ /* 0x000fc6000c000000 */
[----:B------:R-:W4:Y:S03]  /*84410*/  LDL.LU R107, [R1+0x2498] ;  /* 0x00249800016b7983 */ /* 0x000f260000300800 */
[----:B------:R-:W-:Y:S01]  /*84420*/  ISETP.NE.U32.AND P1, PT, RZ, UR4, PT ;  /* 0x00000004ff007c0c */ /* 0x000fe2000bf25070 */
[----:B------:R-:W4:Y:S01]  /*84430*/  LDL.LU R105, [R1+0x249c] ;  /* 0x00249c0001697983 */ /* 0x000f220000300800 */
[----:B------:R-:W-:-:S03]  /*84440*/  IADD3 R103, P2, R103, R4, RZ ;  /* 0x0000000467677210 */ /* 0x000fc60007f5e0ff */
[----:B------:R-:W4:Y:S01]  /*84450*/  LDL.LU R104, [R1+0x24a0] ;  /* 0x0024a00001687983 */ /* 0x000f220000300800 */
[----:B------:R-:W-:Y:S01]  /*84460*/  IADD3 R11, P3, R11, R4, RZ ;  /* 0x000000040b0b7210 */ /* 0x000fe20007f7e0ff */
[----:B------:R-:W-:Y:S02]  /*84470*/  IMAD.X R106, R106, 0x1, R0, P2 ;  /* 0x000000016a6a7824 */ /* 0x000fe400010e0600 */
[----:B------:R1:W-:Y:S01]  /*84480*/  STL [R1+0x2470], R103 ;  /* 0x0024706701007387 */ /* 0x0003e20000100800 */
[----:B------:R-:W-:-:S03]  /*84490*/  IADD3.X R102, R102, R0, RZ, P3, !PT ;  /* 0x0000000066667210 */ /* 0x000fc60001ffe4ff */
[----:B------:R1:W-:Y:S01]  /*844a0*/  STL [R1+0x246c], R106 ;  /* 0x00246c6a01007387 */ /* 0x0003e20000100800 */
[----:B------:R-:W-:Y:S01]  /*844b0*/  IMAD.MOV.U32 R114, RZ, RZ, R103 ;  /* 0x000000ffff727224 */ /* 0x000fe200078e0067 */
[----:B------:R-:W-:Y:S02]  /*844c0*/  MOV R115, R106 ;  /* 0x0000006a00737202 */ /* 0x000fe40000000f00 */
[----:B------:R-:W-:Y:S01]  /*844d0*/  STL [R1+0x2478], R11 ;  /* 0x0024780b01007387 */ /* 0x000fe20000100800 */
[----:B-1----:R-:W-:-:S03]  /*844e0*/  IMAD.MOV.U32 R103, RZ, RZ, R102 ;  /* 0x000000ffff677224 */ /* 0x002fc600078e0066 */
[----:B------:R1:W-:Y:S04]  /*844f0*/  STL [R1+0x2474], R102 ;  /* 0x0024746601007387 */ /* 0x0003e80000100800 */
[----:B------:R-:W-:Y:S04]  /*84500*/  LDGSTS.E [R3+0x3c004], desc[UR60][R114.64], P0 ;  /* 0x3c00400072037fae */ /* 0x000fe8000812187c */
[----:B------:R-:W4:Y:S01]  /*84510*/  LDL.LU R106, [R1+0x24a4] ;  /* 0x0024a400016a7983 */ /* 0x000f220000300800 */
[----:B-1----:R-:W-:-:S05]  /*84520*/  MOV R102, R11 ;  /* 0x0000000b00667202 */ /* 0x002fca0000000f00 */
[----:B------:R-:W-:Y:S04]  /*84530*/  LDGSTS.E [R3+0x30008], desc[UR60][R102.64], P1 ;  /* 0x3000800066037fae */ /* 0x000fe8000892187c */
[----:B------:R-:W4:Y:S04]  /*84540*/  LDL.LU R103, [R1+0x24a8] ;  /* 0x0024a80001677983 */ /* 0x000f280000300800 */
[----:B------:R-:W4:Y:S04]  /*84550*/  LDL.LU R102, [R1+0x24ac] ;  /* 0x0024ac0001667983 */ /* 0x000f280000300800 */
[----:B------:R-:W4:Y:S01]  /*84560*/  LDL.LU R11, [R1+0x24b0] ;  /* 0x0024b000010b7983 */ /* 0x000f220000300800 */
[----:B--2---:R-:W-:-:S05]  /*84570*/  IADD3 R111, P0, R111, R4, RZ ;  /* 0x000000046f6f7210 */ /* 0x004fca0007f1e0ff */
[----:B------:R-:W-:Y:S01]  /*84580*/  STL [R1+0x2480], R111 ;  /* 0x0024806f01007387 */ /* 0x000fe20000100800 */
[----:B------:R-:W-:Y:S01]  /*84590*/  IADD3 R109, P2, R109, R4, RZ ;  /* 0x000000046d6d7210 */ /* 0x000fe20007f5e0ff */
[----:B------:R-:W-:-:S03]  /*845a0*/  IMAD.X R112, R112, 0x1, R0, P0 ;  /* 0x0000000170707824 */ /* 0x000fc600000e0600 */
[----:B------:R-:W-:Y:S02]  /*845b0*/  IADD3.X R110, R110, R0, RZ, P2, !PT ;  /* 0x000000006e6e7210 */ /* 0x000fe400017fe4ff */
[----:B------:R1:W-:Y:S01]  /*845c0*/  STL [R1+0x247c], R112 ;  /* 0x00247c7001007387 */ /* 0x0003e20000100800 */
[----:B------:R-:W-:Y:S01]  /*845d0*/  IMAD.MOV.U32 R113, RZ, RZ, R112 ;  /* 0x000000ffff717224 */ /* 0x000fe200078e0070 */
[----:B---3--:R-:W-:Y:S02]  /*845e0*/  IADD3 R6, P0, R6, R4, RZ ;  /* 0x0000000406067210 */ /* 0x008fe40007f1e0ff */
[----:B------:R-:W-:Y:S04]  /*845f0*/  STL [R1+0x2488], R109 ;  /* 0x0024886d01007387 */ /* 0x000fe80000100800 */
[----:B------:R2:W-:Y:S01]  /*84600*/  STL [R1+0x2484], R110 ;  /* 0x0024846e01007387 */ /* 0x0005e20000100800 */
[----:B-1----:R-:W-:Y:S01]  /*84610*/  MOV R112, R111 ;  /* 0x0000006f00707202 */ /* 0x002fe20000000f00 */
[----:B------:R-:W-:-:S02]  /*84620*/  IMAD.MOV.U32 R111, RZ, RZ, R110 ;  /* 0x000000ffff6f7224 */ /* 0x000fc400078e006e */
[----:B------:R-:W-:Y:S04]  /*84630*/  STL [R1+0x2490], R6 ;  /* 0x0024900601007387 */ /* 0x000fe80000100800 */
[----:B------:R-:W-:Y:S01]  /*84640*/  LDGSTS.E [R3+0x34008], desc[UR60][R112.64], P1 ;  /* 0x3400800070037fae */ /* 0x000fe2000892187c */
[----:B--2---:R-:W-:-:S05]  /*84650*/  MOV R110, R109 ;  /* 0x0000006d006e7202 */ /* 0x004fca0000000f00 */
[----:B------:R1:W-:Y:S02]  /*84660*/  LDGSTS.E [R3+0x38008], desc[UR60][R110.64], P1 ;  /* 0x380080006e037fae */ /* 0x0003e4000892187c */
[----:B-1----:R-:W-:Y:S01]  /*84670*/  MOV R110, R6 ;  /* 0x00000006006e7202 */ /* 0x002fe20000000f00 */
[----:B----4-:R-:W-:-:S04]  /*84680*/  IMAD.X R9, R9, 0x1, R0, P0 ;  /* 0x0000000109097824 */ /* 0x010fc800000e0600 */
        /* <DEDUP_REMOVED lines=8> */
[-C--:B------:R-:W-:Y:S02]  /*84710*/  IADD3 R107, P1, R107, R4.reuse, RZ ;  /* 0x000000046b6b7210 */ /* 0x080fe40007f3e0ff */
[----:B------:R-:W-:-:S03]  /*84720*/  IADD3 R104, P2, R104, R4, RZ ;  /* 0x0000000468687210 */ /* 0x000fc60007f5e0ff */
[----:B------:R-:W-:Y:S02]  /*84730*/  ISETP.NE.U32.AND P0, PT, RZ, UR4, PT ;  /* 0x00000004ff007c0c */ /* 0x000fe4000bf05070 */
[----:B------:R-:W-:Y:S01]  /*84740*/  IADD3.X R108, R108, R0, RZ, P1, !PT ;  /* 0x000000006c6c7210 */ /* 0x000fe20000ffe4ff */
[----:B------:R-:W-:Y:S01]  /*84750*/  STL [R1+0x2498], R107 ;  /* 0x0024986b01007387 */ /* 0x000fe20000100800 */
[----:B------:R-:W-:Y:S02]  /*84760*/  IMAD.X R105, R105, 0x1, R0, P2 ;  /* 0x0000000169697824 */ /* 0x000fe400010e0600 */
[----:B------:R-:W-:Y:S01]  /*84770*/  MOV R109, R108 ;  /* 0x0000006c006d7202 */ /* 0x000fe20000000f00 */
[----:B------:R1:W-:Y:S04]  /*84780*/  STL [R1+0x2494], R108 ;  /* 0x0024946c01007387 */ /* 0x0003e80000100800 */
[----:B------:R-:W-:Y:S01]  /*84790*/  STL [R1+0x24a0], R104 ;  /* 0x0024a06801007387 */ /* 0x000fe20000100800 */
[----:B-1----:R-:W-:-:S03]  /*847a0*/  IMAD.MOV.U32 R108, RZ, RZ, R107 ;  /* 0x000000ffff6c7224 */ /* 0x002fc600078e006b */
[----:B------:R1:W-:Y:S04]  /*847b0*/  STL [R1+0x249c], R105 ;  /* 0x00249c6901007387 */ /* 0x0003e80000100800 */
[----:B------:R-:W-:Y:S04]  /*847c0*/  LDGSTS.E [R3+0x3000c], desc[UR60][R108.64], P0 ;  /* 0x3000c0006c037fae */ /* 0x000fe8000812187c */
[----:B------:R-:W4:Y:S04]  /*847d0*/  LDL.LU.64 R124, [R1+0x1408] ;  /* 0x00140800017c7983 */ /* 0x000f280000300a00 */
[----:B------:R-:W-:Y:S01]  /*847e0*/  LDGSTS.E [R3+0x3400c], desc[UR60][R104.64], P0 ;  /* 0x3400c00068037fae */ /* 0x000fe2000812187c */
[----:B------:R-:W-:-:S03]  /*847f0*/  IADD3 R103, P1, R103, R4, RZ ;  /* 0x0000000467677210 */ /* 0x000fc60007f3e0ff */
[----:B-1----:R-:W4:Y:S01]  /*84800*/  LDL.LU.64 R104, [R1+0x13c8] ;  /* 0x0013c80001687983 */ /* 0x002f220000300a00 */
[----:B------:R-:W-:Y:S02]  /*84810*/  IADD3.X R106, R106, R0, RZ, P1, !PT ;  /* 0x000000006a6a7210 */ /* 0x000fe40000ffe4ff */
[----:B------:R-:W-:Y:S01]  /*84820*/  IADD3 R11, P2, R11, R4, RZ ;  /* 0x000000040b0b7210 */ /* 0x000fe20007f5e0ff */
[----:B------:R-:W-:Y:S01]  /*84830*/  STL [R1+0x24a8], R103 ;  /* 0x0024a86701007387 */ /* 0x000fe20000100800 */
[----:B------:R-:W-:-:S03]  /*84840*/  MOV R107, R106 ;  /* 0x0000006a006b7202 */ /* 0x000fc60000000f00 */
[----:B------:R-:W-:Y:S01]  /*84850*/  IMAD.X R102, R102, 0x1, R0, P2 ;  /* 0x0000000166667824 */ /* 0x000fe200010e0600 */
[----:B------:R1:W-:Y:S04]  /*84860*/  STL [R1+0x24a4], R106 ;  /* 0x0024a46a01007387 */ /* 0x0003e80000100800 */
[----:B------:R-:W-:Y:S04]  /*84870*/  STL [R1+0x24b0], R11 ;  /* 0x0024b00b01007387 */ /* 0x000fe80000100800 */
[----:B------:R1:W-:Y:S02]  /*84880*/  STL [R1+0x24ac], R102 ;  /* 0x0024ac6601007387 */ /* 0x0003e40000100800 */
[----:B-1----:R-:W-:Y:S01]  /*84890*/  IMAD.MOV.U32 R106, RZ, RZ, R103 ;  /* 0x000000ffff6a7224 */ /* 0x002fe200078e0067 */
[----:B------:R-:W-:Y:S01]  /*848a0*/  MOV R103, R102 ;  /* 0x0000006600677202 */ /* 0x000fe20000000f00 */
[----:B------:R-:W4:Y:S01]  /*848b0*/  LDL.LU.64 R110, [R1+0x1388] ;  /* 0x00138800016e7983 */ /* 0x000f220000300a00 */
[----:B------:R-:W-:-:S03]  /*848c0*/  IMAD.SHL.U32 R5, R5, 0x80, RZ ;  /* 0x0000008005057824 */ /* 0x000fc600078e00ff */
[----:B------:R-:W-:Y:S01]  /*848d0*/  LDGSTS.E [R3+0x3800c], desc[UR60][R106.64], P0 ;  /* 0x3800c0006a037fae */ /* 0x000fe2000812187c */
[----:B------:R-:W-:Y:S01]  /*848e0*/  IMAD.MOV.U32 R102, RZ, RZ, R11 ;  /* 0x000000ffff667224 */ /* 0x000fe200078e000b */
[----:B------:R-:W-:Y:S02]  /*848f0*/  PLOP3.LUT P1, PT, PT, PT, UP0, 0x80, 0x0 ;  /* 0x000000000000781c */ /* 0x000fe40003f2f008 */
[----:B------:R-:W4:Y:S04]  /*84900*/  LDL.LU.64 R122, [R1+0x1348] ;  /* 0x00134800017a7983 */ /* 0x000f280000300a00 */
[----:B------:R1:W-:Y:S01]  /*84910*/  LDGSTS.E [R3+0x3c00c], desc[UR60][R102.64], P0 ;  /* 0x3c00c00066037fae */ /* 0x0003e2000812187c */
[----:B------:R-:W-:Y:S01]  /*84920*/  ISETP.GE.AND P0, PT, R10, UR6, PT ;  /* 0x000000060a007c0c */ /* 0x000fe2000bf06270 */
[----:B------:R-:W-:-:S02]  /*84930*/  IMAD.SHL.U32 R5, R5, 0x4, RZ ;  /* 0x0000000405057824 */ /* 0x000fc400078e00ff */
[----:B------:R-:W4:Y:S04]  /*84940*/  LDL.LU.64 R114, [R1+0x1308] ;  /* 0x0013080001727983 */ /* 0x000f280000300a00 */
[----:B------:R-:W4:Y:S01]  /*84950*/  LDL.LU.64 R120, [R1+0x12c8] ;  /* 0x0012c80001787983 */ /* 0x000f220000300a00 */
[----:B-1----:R-:W-:Y:S01]  /*84960*/  SEL R3, RZ, 0x4, P0 ;  /* 0x00000004ff037807 */ /* 0x002fe20000000000 */
[----:B------:R-:W-:Y:S02]  /*84970*/  ULEA UR4, UR7, UR59, 0x11 ;  /* 0x0000003b07047291 */ /* 0x000fe4000f8e883f */
[----:B------:R-:W0:Y:S01]  /*84980*/  LDGDEPBAR ;  /* 0x00000000000079af */ /* 0x000e220000000000 */
[----:B------:R-:W-:Y:S02]  /*84990*/  SEL R3, R3, RZ, !P1 ;  /* 0x000000ff03037207 */ /* 0x000fe40004800000 */
[----:B---3--:R-:W-:-:S05]  /*849a0*/  IADD3 R6, P1, R6, R5, RZ ;  /* 0x0000000506067210 */ /* 0x008fca0007f3e0ff */
[----:B--2---:R-:W-:Y:S01]  /*849b0*/  IMAD.X R9, R9, 0x1, R2, P1 ;  /* 0x0000000109097824 */ /* 0x004fe200008e0602 */
[----:B------:R1:W-:Y:S04]  /*849c0*/  STL [R1+0x24b8], R6 ;  /* 0x0024b80601007387 */ /* 0x0003e80000100800 */
[----:B------:R-:W-:Y:S04]  /*849d0*/  STL [R1+0x24b4], R9 ;  /* 0x0024b40901007387 */ /* 0x000fe80000100800 */
[----:B------:R-:W2:Y:S04]  /*849e0*/  LDL.LU.64 R106, [R1+0x1288] ;  /* 0x00128800016a7983 */ /* 0x000ea80000300a00 */
[----:B------:R-:W3:Y:S04]  /*849f0*/  LDL.LU.64 R118, [R1+0x1248] ;  /* 0x0012480001767983 */ /* 0x000ee80000300a00 */
[----:B------:R-:W3:Y:S04]  /*84a00*/  LDL.LU.64 R116, [R1+0x1208] ;  /* 0x0012080001747983 */ /* 0x000ee80000300a00 */
[----:B------:R-:W3:Y:S04]  /*84a10*/  LDL.LU.64 R102, [R1+0x11c8] ;  /* 0x0011c80001667983 */ /* 0x000ee80000300a00 */
[----:B------:R-:W3:Y:S04]  /*84a20*/  LDL.LU.64 R112, [R1+0x1188] ;  /* 0x0011880001707983 */ /* 0x000ee80000300a00 */
[----:B------:R-:W3:Y:S01]  /*84a30*/  LDL.LU.64 R108, [R1+0x1148] ;  /* 0x00114800016c7983 */ /* 0x000ee20000300a00 */
[----:B------:R-:W-:-:S02]  /*84a40*/  ISETP.NE.U32.AND P0, PT, R3, RZ, PT ;  /* 0x000000ff0300720c */ /* 0x000fc40003f05070 */
[----:B------:R-:W-:Y:S01]  /*84a50*/  MOV R3, UR4 ;  /* 0x0000000400037c02 */ /* 0x000fe20008000f00 */
[----:B------:R-:W-:Y:S01]  /*84a60*/  IMAD.MOV.U32 R11, RZ, RZ, R9 ;  /* 0x000000ffff0b7224 */ /* 0x000fe200078e0009 */
[----:B------:R-:W-:Y:S02]  /*84a70*/  MOV R10, R6 ;  /* 0x00000006000a7202 */ /* 0x000fe40000000f00 */
[----:B------:R-:W-:-:S07]  /*84a80*/  IADD3 R3, R7, 0x200000, R3 ;  /* 0x0020000007037810 */ /* 0x000fce0007ffe003 */
[----:B------:R4:W-:Y:S02]  /*84a90*/  LDGSTS.E [R3+-0x80000], desc[UR60][R10.64], P0 ;  /* 0x800000000a037fae */ /* 0x0009e4000812187c */
[----:B----4-:R-:W-:-:S04]  /*84aa0*/  IADD3 R10, P1, R124, R5, RZ ;  /* 0x000000057c0a7210 */ /* 0x010fc80007f3e0ff */
[----:B-1----:R-:W-:Y:S02]  /*84ab0*/  IADD3.X R6, R125, R2, RZ, P1, !PT ;  /* 0x000000027d067210 */ /* 0x002fe40000ffe4ff */
[----:B------:R-:W-:-:S05]  /*84ac0*/  IADD3 R151, P1, R104, R5, RZ ;  /* 0x0000000568977210 */ /* 0x000fca0007f3e0ff */
[----:B------:R-:W-:Y:S02]  /*84ad0*/  IMAD.X R154, R105, 0x1, R2, P1 ;  /* 0x00000001699a7824 */ /* 0x000fe400008e0602 */
[----:B------:R-:W4:Y:S01]  /*84ae0*/  LDL.LU.64 R104, [R1+0x1108] ;  /* 0x0011080001687983 */ /* 0x000f220000300a00 */
[----:B------:R-:W-:-:S04]  /*84af0*/  IADD3 R150, P1, R110, R5, RZ ;  /* 0x000000056e967210 */ /* 0x000fc80007f3e0ff */
[----:B------:R-:W-:Y:S02]  /*84b00*/  IADD3.X R156, R111, R2, RZ, P1, !PT ;  /* 0x000000026f9c7210 */ /* 0x000fe40000ffe4ff */
[----:B------:R-:W4:Y:S01]  /*84b10*/  LDL.LU.64 R110, [R1+0x10c8] ;  /* 0x0010c800016e7983 */ /* 0x000f220000300a00 */
[----:B------:R-:W-:-:S05]  /*84b20*/  IADD3 R149, P1, R122, R5, RZ ;  /* 0x000000057a957210 */ /* 0x000fca0007f3e0ff */
[----:B------:R-:W-:Y:S01]  /*84b30*/  IMAD.X R159, R123, 0x1, R2, P1 ;  /* 0x000000017b9f7824 */ /* 0x000fe200008e0602 */
[----:B------:R-:W-:-:S04]  /*84b40*/  IADD3 R148, P1, R114, R5, RZ ;  /* 0x0000000572947210 */ /* 0x000fc80007f3e0ff */
[----:B------:R-:W-:Y:S02]  /*84b50*/  IADD3.X R252, R115, R2, RZ, P1, !PT ;  /* 0x0000000273fc7210 */ /* 0x000fe40000ffe4ff */
[-C--:B------:R-:W-:Y:S01]  /*84b60*/  IADD3 R146, P1, R120, R5.reuse, RZ ;  /* 0x0000000578927210 */ /* 0x080fe20007f3e0ff */
[----:B------:R-:W4:Y:S04]  /*84b70*/  LDL.LU.64 R114, [R1+0x1088] ;  /* 0x0010880001727983 */ /* 0x000f280000300a00 */
[----:B------:R-:W-:Y:S01]  /*84b80*/  IMAD.X R147, R121, 0x1, R2, P1 ;  /* 0x0000000179937824 */ /* 0x000fe200008e0602 */
[----:B--2---:R-:W-:-:S04]  /*84b90*/  IADD3 R144, P1, R106, R5, RZ ;  /* 0x000000056a907210 */ /* 0x004fc80007f3e0ff */
[----:B------:R-:W-:Y:S02]  /*84ba0*/  IADD3.X R145, R107, R2, RZ, P1, !PT ;  /* 0x000000026b917210 */ /* 0x000fe40000ffe4ff */
[-C--:B---3--:R-:W-:Y:S01]  /*84bb0*/  IADD3 R142, P1, R118, R5.reuse, RZ ;  /* 0x00000005768e7210 */ /* 0x088fe20007f3e0ff */
[----:B------:R-:W2:Y:S04]  /*84bc0*/  LDL.LU.64 R106, [R1+0x1048] ;  /* 0x00104800016a7983 */ /* 0x000ea80000300a00 */
[----:B------:R-:W-:Y:S01]  /*84bd0*/  IMAD.X R143, R119, 0x1, R2, P1 ;  /* 0x00000001778f7824 */ /* 0x000fe200008e0602 */
[----:B------:R-:W-:-:S04]  /*84be0*/  IADD3 R140, P1, R116, R5, RZ ;  /* 0x00000005748c7210 */ /* 0x000fc80007f3e0ff */
[----:B------:R-:W-:Y:S02]  /*84bf0*/  IADD3.X R141, R117, R2, RZ, P1, !PT ;  /* 0x00000002758d7210 */ /* 0x000fe40000ffe4ff */
[----:B------:R-:W-:-:S05]  /*84c00*/  IADD3 R138, P1, R102, R5, RZ ;  /* 0x00000005668a7210 */ /* 0x000fca0007f3e0ff */
[----:B------:R-:W-:Y:S02]  /*84c10*/  IMAD.X R139, R103, 0x1, R2, P1 ;  /* 0x00000001678b7824 */ /* 0x000fe400008e0602 */
[----:B------:R-:W3:Y:S01]  /*84c20*/  LDL.LU.64 R102, [R1+0x1008] ;  /* 0x0010080001667983 */ /* 0x000ee20000300a00 */
[----:B------:R-:W-:-:S04]  /*84c30*/  IADD3 R136, P1, R112, R5, RZ ;  /* 0x0000000570887210 */ /* 0x000fc80007f3e0ff */
[----:B------:R-:W-:Y:S02]  /*84c40*/  IADD3.X R137, R113, R2, RZ, P1, !PT ;  /* 0x0000000271897210 */ /* 0x000fe40000ffe4ff */
[----:B------:R-:W-:-:S05]  /*84c50*/  IADD3 R112, P1, R108, R5, RZ ;  /* 0x000000056c707210 */ /* 0x000fca0007f3e0ff */
[----:B------:R-:W-:Y:S02]  /*84c60*/  IMAD.X R113, R109, 0x1, R2, P1 ;  /* 0x000000016d717824 */ /* 0x000fe400008e0602 */
[----:B------:R-:W3:Y:S01]  /*84c70*/  LDL.LU.64 R108, [R1+0xfc8] ;  /* 0x000fc800016c7983 */ /* 0x000ee20000300a00 */
[----:B----4-:R-:W-:-:S04]  /*84c80*/  IADD3 R134, P1, R104, R5, RZ ;  /* 0x0000000568867210 */ /* 0x010fc80007f3e0ff */
[----:B------:R-:W-:Y:S02]  /*84c90*/  IADD3.X R135, R105, R2, RZ, P1, !PT ;  /* 0x0000000269877210 */ /* 0x000fe40000ffe4ff */
[----:B------:R-:W-:-:S05]  /*84ca0*/  IADD3 R104, P1, R110, R5, RZ ;  /* 0x000000056e687210 */ /* 0x000fca0007f3e0ff */
[----:B------:R-:W-:Y:S02]  /*84cb0*/  IMAD.X R105, R111, 0x1, R2, P1 ;  /* 0x000000016f697824 */ /* 0x000fe400008e0602 */
[----:B------:R-:W4:Y:S04]  /*84cc0*/  LDL.LU.64 R110, [R1+0xf88] ;  /* 0x000f8800016e7983 */ /* 0x000f280000300a00 */
[----:B------:R-:W4:Y:S04]  /*84cd0*/  LDL.LU.64 R128, [R1+0xf48] ;  /* 0x000f480001807983 */ /* 0x000f280000300a00 */
[----:B------:R-:W4:Y:S01]  /*84ce0*/  LDL.LU.64 R118, [R1+0xf08] ;  /* 0x000f080001767983 */ /* 0x000f220000300a00 */
[----:B------:R-:W-:-:S03]  /*84cf0*/  IADD3 R132, P1, R114, R5, RZ ;  /* 0x0000000572847210 */ /* 0x000fc60007f3e0ff */
[----:B------:R-:W4:Y:S01]  /*84d00*/  LDL.LU.64 R116, [R1+0xec8] ;  /* 0x000ec80001747983 */ /* 0x000f220000300a00 */
[----:B------:R-:W-:Y:S02]  /*84d10*/  IADD3.X R133, R115, R2, RZ, P1, !PT ;  /* 0x0000000273857210 */ /* 0x000fe40000ffe4ff */
[----:B--2---:R-:W-:-:S05]  /*84d20*/  IADD3 R122, P1, R106, R5, RZ ;  /* 0x000000056a7a7210 */ /* 0x004fca0007f3e0ff */
[----:B------:R-:W-:Y:S01]  /*84d30*/  IMAD.X R123, R107, 0x1, R2, P1 ;  /* 0x000000016b7b7824 */ /* 0x000fe200008e0602 */
[----:B---3--:R-:W-:-:S04]  /*84d40*/  IADD3 R120, P1, R102, R5, RZ ;  /* 0x0000000566787210 */ /* 0x008fc80007f3e0ff */
[----:B------:R-:W-:Y:S02]  /*84d50*/  IADD3.X R121, R103, R2, RZ, P1, !PT ;  /* 0x0000000267797210 */ /* 0x000fe40000ffe4ff */
[----:B------:R-:W2:Y:S04]  /*84d60*/  LDL.LU.64 R102, [R1+0xe88] ;  /* 0x000e880001667983 */ /* 0x000ea80000300a00 */
[----:B------:R-:W3:Y:S01]  /*84d70*/  LDL.LU.64 R126, [R1+0xe48] ;  /* 0x000e4800017e7983 */ /* 0x000ee20000300a00 */
[----:B------:R-:W-:-:S03]  /*84d80*/  IADD3 R106, P1, R108, R5, RZ ;  /* 0x000000056c6a7210 */ /* 0x000fc60007f3e0ff */
[----:B------:R-:W3:Y:S02]  /*84d90*/  LDL.LU.64 R114, [R1+0xe18] ;  /* 0x000e180001727983 */ /* 0x000ee40000300a00 */
[----:B------:R-:W-:Y:S02]  /*84da0*/  IMAD.X R107, R109, 0x1, R2, P1 ;  /* 0x000000016d6b7824 */ /* 0x000fe400008e0602 */
[----:B------:R-:W3:Y:S04]  /*84db0*/  LDL.LU.64 R108, [R1+0xe10] ;  /* 0x000e1000016c7983 */ /* 0x000ee80000300a00 */
[----:B------:R-:W3:Y:S04]  /*84dc0*/  LDL.LU.64 R124, [R1+0xe08] ;  /* 0x000e0800017c7983 */ /* 0x000ee80000300a00 */
[----:B------:R-:W3:Y:S01]  /*84dd0*/  LDL.LU.64 R152, [R1+0xe00] ;  /* 0x000e000001987983 */ /* 0x000ee20000300a00 */
[----:B----4-:R-:W-:-:S04]  /*84de0*/  IADD3 R130, P1, R110, R5, RZ ;  /* 0x000000056e827210 */ /* 0x010fc80007f3e0ff */
[----:B------:R-:W-:Y:S02]  /*84df0*/  IADD3.X R131, R111, R2, RZ, P1, !PT ;  /* 0x000000026f837210 */ /* 0x000fe40000ffe4ff */
[----:B------:R-:W-:-:S05]  /*84e00*/  IADD3 R110, P1, R128, R5, RZ ;  /* 0x00000005806e7210 */ /* 0x000fca0007f3e0ff */
[----:B------:R-:W-:Y:S01]  /*84e10*/  IMAD.X R111, R129, 0x1, R2, P1 ;  /* 0x00000001816f7824 */ /* 0x000fe200008e0602 */
[----:B------:R-:W-:-:S04]  /*84e20*/  IADD3 R128, P1, R118, R5, RZ ;  /* 0x0000000576807210 */ /* 0x000fc80007f3e0ff */
[----:B------:R-:W-:Y:S02]  /*84e30*/  IADD3.X R129, R119, R2, RZ, P1, !PT ;  /* 0x0000000277817210 */ /* 0x000fe40000ffe4ff */
[----:B------:R-:W-:-:S05]  /*84e40*/  IADD3 R118, P1, R116, R5, RZ ;  /* 0x0000000574767210 */ /* 0x000fca0007f3e0ff */
[----:B------:R-:W-:Y:S01]  /*84e50*/  IMAD.X R119, R117, 0x1, R2, P1 ;  /* 0x0000000175777824 */ /* 0x000fe200008e0602 */
[----:B------:R-:W-:Y:S01]  /*84e60*/  MOV R155, R154 ;  /* 0x0000009a009b7202 */ /* 0x000fe20000000f00 */
[----:B------:R-:W-:Y:S02]  /*84e70*/  IMAD.MOV.U32 R11, RZ, RZ, R6 ;  /* 0x000000ffff0b7224 */ /* 0x000fe400078e0006 */
[----:B------:R-:W-:Y:S02]  /*84e80*/  IMAD.MOV.U32 R154, RZ, RZ, R151 ;  /* 0x000000ffff9a7224 */ /* 0x000fe400078e0097 */
[----:B------:R-:W-:Y:S01]  /*84e90*/  IMAD.MOV.U32 R151, RZ, RZ, R159 ;  /* 0x000000ffff977224 */ /* 0x000fe200078e009f */
[----:B------:R1:W-:Y:S04]  /*84ea0*/  STL.64 [R1+0x1408], R10 ;  /* 0x0014080a01007387 */ /* 0x0003e80000100a00 */
[----:B------:R-:W-:Y:S04]  /*84eb0*/  STL.64 [R1+0x13c8], R154 ;  /* 0x0013c89a01007387 */ /* 0x000fe80000100a00 */
[----:B------:R-:W-:Y:S04]  /*84ec0*/  LDGSTS.E [R3+-0x7fc00], desc[UR60][R10.64], P0 ;  /* 0x804000000a037fae */ /* 0x000fe8000812187c */
[----:B------:R-:W-:Y:S01]  /*84ed0*/  LDGSTS.E [R3+-0x7f800], desc[UR60][R154.64], P0 ;  /* 0x808000009a037fae */ /* 0x000fe2000812187c */
[----:B--2---:R-:W-:-:S04]  /*84ee0*/  IADD3 R116, P1, R102, R5, RZ ;  /* 0x0000000566747210 */ /* 0x004fc80007f3e0ff */
[----:B------:R-:W-:Y:S02]  /*84ef0*/  IADD3.X R117, R103, R2, RZ, P1, !PT ;  /* 0x0000000267757210 */ /* 0x000fe40000ffe4ff */
[----:B---3--:R-:W-:-:S05]  /*84f00*/  IADD3 R102, P1, R126, R5, RZ ;  /* 0x000000057e667210 */ /* 0x008fca0007f3e0ff */
[----:B------:R-:W-:Y:S01]  /*84f10*/  IMAD.X R103, R127, 0x1, R2, P1 ;  /* 0x000000017f677824 */ /* 0x000fe200008e0602 */
[----:B------:R-:W-:-:S04]  /*84f20*/  IADD3 R126, P1, R114, R5, RZ ;  /* 0x00000005727e7210 */ /* 0x000fc80007f3e0ff */
[----:B------:R-:W-:Y:S02]  /*84f30*/  IADD3.X R127, R115, R2, RZ, P1, !PT ;  /* 0x00000002737f7210 */ /* 0x000fe40000ffe4ff */
[----:B------:R-:W-:-:S05]  /*84f40*/  IADD3 R114, P1, R108, R5, RZ ;  /* 0x000000056c727210 */ /* 0x000fca0007f3e0ff */
[----:B------:R-:W-:Y:S01]  /*84f50*/  IMAD.X R115, R109, 0x1, R2, P1 ;  /* 0x000000016d737824 */ /* 0x000fe200008e0602 */
[----:B------:R-:W-:-:S04]  /*84f60*/  IADD3 R108, P1, R124, R5, RZ ;  /* 0x000000057c6c7210 */ /* 0x000fc80007f3e0ff */
[----:B------:R-:W-:Y:S02]  /*84f70*/  IADD3.X R109, R125, R2, RZ, P1, !PT ;  /* 0x000000027d6d7210 */ /* 0x000fe40000ffe4ff */
[----:B------:R-:W-:Y:S02]  /*84f80*/  IADD3 R124, P1, R152, R5, RZ ;  /* 0x00000005987c7210 */ /* 0x000fe40007f3e0ff */
[----:B------:R-:W-:-:S03]  /*84f90*/  MOV R152, R150 ;  /* 0x0000009600987202 */ /* 0x000fc60000000f00 */
[----:B------:R-:W-:Y:S01]  /*84fa0*/  IMAD.X R125, R153, 0x1, R2, P1 ;  /* 0x00000001997d7824 */ /* 0x000fe200008e0602 */
[----:B------:R-:W-:Y:S01]  /*84fb0*/  MOV R150, R149 ;  /* 0x0000009500967202 */ /* 0x000fe20000000f00 */
[----:B------:R-:W-:Y:S01]  /*84fc0*/  IMAD.MOV.U32 R153, RZ, RZ, R156 ;  /* 0x000000ffff997224 */ /* 0x000fe200078e009c */
[----:B------:R-:W-:-:S04]  /*84fd0*/  MOV R149, R252 ;  /* 0x000000fc00957202 */ /* 0x000fc80000000f00 */
        /* <DEDUP_REMOVED lines=11> */
[----:B------:R3:W-:Y:S04]  /*85090*/  STL.64 [R1+0x10c8], R104 ;  /* 0x0010c86801007387 */ /* 0x0007e80000100a00 */
[----:B------:R-:W-:Y:S04]  /*850a0*/  STL.64 [R1+0x1088], R132 ;  /* 0x0010888401007387 */ /* 0x000fe80000100a00 */
[----:B------:R4:W-:Y:S04]  /*850b0*/  STL.64 [R1+0x1048], R122 ;  /* 0x0010487a01007387 */ /* 0x0009e80000100a00 */
[----:B------:R4:W-:Y:S04]  /*850c0*/  STL.64 [R1+0x1008], R120 ;  /* 0x0010087801007387 */ /* 0x0009e80000100a00 */
[----:B------:R4:W-:Y:S04]  /*850d0*/  STL.64 [R1+0xfc8], R106 ;  /* 0x000fc86a01007387 */ /* 0x0009e80000100a00 */
[----:B------:R-:W-:Y:S04]  /*850e0*/  STL.64 [R1+0xf88], R130 ;  /* 0x000f888201007387 */ /* 0x000fe80000100a00 */
[----:B------:R4:W-:Y:S04]  /*850f0*/  STL.64 [R1+0xf48], R110 ;  /* 0x000f486e01007387 */ /* 0x0009e80000100a00 */
[----:B------:R-:W-:Y:S04]  /*85100*/  LDGSTS.E [R3+-0x7f400], desc[UR60][R152.64], P0 ;  /* 0x80c0000098037fae */ /* 0x000fe8000812187c */
[----:B------:R-:W-:Y:S04]  /*85110*/  STL.64 [R1+0xf08], R128 ;  /* 0x000f088001007387 */ /* 0x000fe80000100a00 */
[----:B------:R-:W-:Y:S04]  /*85120*/  LDGSTS.E [R3+-0x7f000], desc[UR60][R150.64], P0 ;  /* 0x8100000096037fae */ /* 0x000fe8000812187c */
[----:B------:R4:W-:Y:S04]  /*85130*/  STL.64 [R1+0xec8], R118 ;  /* 0x000ec87601007387 */ /* 0x0009e80000100a00 */
[----:B------:R-:W-:Y:S04]  /*85140*/  LDGSTS.E [R3+-0x7ec00], desc[UR60][R148.64], P0 ;  /* 0x8140000094037fae */ /* 0x000fe8000812187c */
[----:B------:R4:W-:Y:S04]  /*85150*/  STL.64 [R1+0xe88], R116 ;  /* 0x000e887401007387 */ /* 0x0009e80000100a00 */
[----:B------:R4:W-:Y:S04]  /*85160*/  LDGSTS.E [R3+-0x7e800], desc[UR60][R146.64], P0 ;  /* 0x8180000092037fae */ /* 0x0009e8000812187c */
[----:B------:R4:W-:Y:S04]  /*85170*/  STL.64 [R1+0xe48], R102 ;  /* 0x000e486601007387 */ /* 0x0009e80000100a00 */
[----:B------:R4:W-:Y:S04]  /*85180*/  LDGSTS.E [R3+-0x7e400], desc[UR60][R144.64], P0 ;  /* 0x81c0000090037fae */ /* 0x0009e8000812187c */
[----:B------:R-:W-:Y:S04]  /*85190*/  STL.64 [R1+0xe18], R126 ;  /* 0x000e187e01007387 */ /* 0x000fe80000100a00 */
[----:B------:R4:W-:Y:S04]  /*851a0*/  LDGSTS.E [R3+-0x7e000], desc[UR60][R142.64], P0 ;  /* 0x820000008e037fae */ /* 0x0009e8000812187c */
[----:B------:R4:W-:Y:S04]  /*851b0*/  STL.64 [R1+0xe10], R114 ;  /* 0x000e107201007387 */ /* 0x0009e80000100a00 */
[----:B------:R4:W-:Y:S04]  /*851c0*/  LDGSTS.E [R3+-0x7dc00], desc[UR60][R140.64], P0 ;  /* 0x824000008c037fae */ /* 0x0009e8000812187c */
[----:B------:R4:W-:Y:S04]  /*851d0*/  STL.64 [R1+0xe08], R108 ;  /* 0x000e086c01007387 */ /* 0x0009e80000100a00 */
[----:B------:R4:W-:Y:S04]  /*851e0*/  LDGSTS.E [R3+-0x7d800], desc[UR60][R138.64], P0 ;  /* 0x828000008a037fae */ /* 0x0009e8000812187c */
[----:B------:R4:W-:Y:S04]  /*851f0*/  STL.64 [R1+0xe00], R124 ;  /* 0x000e007c01007387 */ /* 0x0009e80000100a00 */
[----:B------:R4:W-:Y:S04]  /*85200*/  LDGSTS.E [R3+-0x7d400], desc[UR60][R136.64], P0 ;  /* 0x82c0000088037fae */ /* 0x0009e8000812187c */
[----:B-1----:R-:W4:Y:S04]  /*85210*/  LDL.LU.64 R10, [R1+0x2dc8] ;  /* 0x002dc800010a7983 */ /* 0x002f280000300a00 */
[----:B------:R-:W-:Y:S04]  /*85220*/  LDGSTS.E [R3+-0x7d000], desc[UR60][R112.64], P0 ;  /* 0x8300000070037fae */ /* 0x000fe8000812187c */
[----:B------:R1:W-:Y:S04]  /*85230*/  LDGSTS.E [R3+-0x7cc00], desc[UR60][R134.64], P0 ;  /* 0x8340000086037fae */ /* 0x0003e8000812187c */
[----:B------:R-:W-:Y:S04]  /*85240*/  LDGSTS.E [R3+-0x7c800], desc[UR60][R104.64], P0 ;  /* 0x8380000068037fae */ /* 0x000fe8000812187c */
[----:B--2---:R-:W2:Y:S04]  /*85250*/  LDL.LU.64 R112, [R1+0x1440] ;  /* 0x0014400001707983 */ /* 0x004ea80000300a00 */
[----:B------:R1:W-:Y:S04]  /*85260*/  LDGSTS.E [R3+-0x7c400], desc[UR60][R132.64], P0 ;  /* 0x83c0000084037fae */ /* 0x0003e8000812187c */
[----:B---3--:R-:W3:Y:S04]  /*85270*/  LDL.LU.64 R104, [R1+0x1400] ;  /* 0x0014000001687983 */ /* 0x008ee80000300a00 */
[----:B------:R-:W-:Y:S04]  /*85280*/  LDGSTS.E [R3+-0x7c000], desc[UR60][R122.64], P0 ;  /* 0x840000007a037fae */ /* 0x000fe8000812187c */
[----:B------:R-:W-:Y:S04]  /*85290*/  LDGSTS.E [R3+-0x7bc00], desc[UR60][R120.64], P0 ;  /* 0x8440000078037fae */ /* 0x000fe8000812187c */
[----:B------:R-:W-:Y:S04]  /*852a0*/  LDGSTS.E [R3+-0x7b800], desc[UR60][R106.64], P0 ;  /* 0x848000006a037fae */ /* 0x000fe8000812187c */
[----:B----4-:R-:W4:Y:S04]  /*852b0*/  LDL.LU.64 R122, [R1+0x13c0] ;  /* 0x0013c000017a7983 */ /* 0x010f280000300a00 */
[----:B------:R-:W4:Y:S04]  /*852c0*/  LDL.LU.64 R120, [R1+0x1380] ;  /* 0x0013800001787983 */ /* 0x000f280000300a00 */
[----:B------:R-:W4:Y:S04]  /*852d0*/  LDL.LU.64 R106, [R1+0x1340] ;  /* 0x00134000016a7983 */ /* 0x000f280000300a00 */
[----:B------:R1:W-:Y:S04]  /*852e0*/  LDGSTS.E [R3+-0x7b400], desc[UR60][R130.64], P0 ;  /* 0x84c0000082037fae */ /* 0x0003e8000812187c */
[----:B------:R-:W-:Y:S04]  /*852f0*/  LDGSTS.E [R3+-0x7b000], desc[UR60][R110.64], P0 ;  /* 0x850000006e037fae */ /* 0x000fe8000812187c */
[----:B------:R1:W-:Y:S04]  /*85300*/  LDGSTS.E [R3+-0x7ac00], desc[UR60][R128.64], P0 ;  /* 0x8540000080037fae */ /* 0x0003e8000812187c */
[----:B------:R-:W-:Y:S04]  /*85310*/  LDGSTS.E [R3+-0x7a800], desc[UR60][R118.64], P0 ;  /* 0x8580000076037fae */ /* 0x000fe8000812187c */
[----:B------:R-:W4:Y:S04]  /*85320*/  LDL.LU.64 R110, [R1+0x1300] ;  /* 0x00130000016e7983 */ /* 0x000f280000300a00 */
[----:B------:R-:W-:Y:S04]  /*85330*/  LDGSTS.E [R3+-0x7a400], desc[UR60][R116.64], P0 ;  /* 0x85c0000074037fae */ /* 0x000fe8000812187c */
[----:B------:R-:W4:Y:S04]  /*85340*/  LDL.LU.64 R118, [R1+0x12c0] ;  /* 0x0012c00001767983 */ /* 0x000f280000300a00 */
[----:B------:R-:W-:Y:S04]  /*85350*/  LDGSTS.E [R3+-0x7a000], desc[UR60][R102.64], P0 ;  /* 0x8600000066037fae */ /* 0x000fe8000812187c */
[----:B------:R-:W4:Y:S04]  /*85360*/  LDL.LU.64 R116, [R1+0x1280] ;  /* 0x0012800001747983 */ /* 0x000f280000300a00 */
[----:B------:R1:W-:Y:S04]  /*85370*/  LDGSTS.E [R3+-0x79c00], desc[UR60][R126.64], P0 ;  /* 0x864000007e037fae */ /* 0x0003e8000812187c */
[----:B------:R-:W1:Y:S04]  /*85380*/  LDL.LU.64 R102, [R1+0x1240] ;  /* 0x0012400001667983 */ /* 0x000e680000300a00 */
[----:B------:R-:W-:Y:S04]  /*85390*/  LDGSTS.E [R3+-0x79800], desc[UR60][R114.64], P0 ;  /* 0x8680000072037fae */ /* 0x000fe8000812187c */
[----:B------:R-:W-:Y:S01]  /*853a0*/  LDGSTS.E [R3+-0x79400], desc[UR60][R108.64], P0 ;  /* 0x86c000006c037fae */ /* 0x000fe2000812187c */
[----:B------:R-:W-:-:S03]  /*853b0*/  IADD3 R157, P1, R250, R5, RZ ;  /* 0x00000005fa9d7210 */ /* 0x000fc60007f3e0ff */
[----:B------:R1:W-:Y:S04]  /*853c0*/  LDGSTS.E [R3+-0x79000], desc[UR60][R124.64], P0 ;  /* 0x870000007c037fae */ /* 0x0003e8000812187c */
[----:B------:R-:W4:Y:S04]  /*853d0*/  LDL.LU.64 R114, [R1+0x1200] ;  /* 0x0012000001727983 */ /* 0x000f280000300a00 */
[----:B------:R-:W4:Y:S01]  /*853e0*/  LDL.LU.64 R108, [R1+0x11c0] ;  /* 0x0011c000016c7983 */ /* 0x000f220000300a00 */
[----:B------:R-:W-:Y:S02]  /*853f0*/  IADD3.X R250, R251, R2, RZ, P1, !PT ;  /* 0x00000002fbfa7210 */ /* 0x000fe40000ffe4ff */
[----:B------:R-:W-:-:S05]  /*85400*/  IADD3 R9, P1, R248, R5, RZ ;  /* 0x00000005f8097210 */ /* 0x000fca0007f3e0ff */
[----:B------:R-:W-:Y:S01]  /*85410*/  IMAD.X R248, R249, 0x1, R2, P1 ;  /* 0x00000001f9f87824 */ /* 0x000fe200008e0602 */
[----:B------:R-:W-:-:S04]  /*85420*/  IADD3 R4, P1, R246, R5, RZ ;  /* 0x00000005f6047210 */ /* 0x000fc80007f3e0ff */
[----:B------:R-:W-:Y:S02]  /*85430*/  IADD3.X R246, R247, R2, RZ, P1, !PT ;  /* 0x00000002f7f67210 */ /* 0x000fe40000ffe4ff */
[----:B--2---:R-:W-:-:S05]  /*85440*/  IADD3 R146, P1, R112, R5, RZ ;  /* 0x0000000570927210 */ /* 0x004fca0007f3e0ff */
[----:B------:R-:W-:Y:S02]  /*85450*/  IMAD.X R6, R113, 0x1, R2, P1 ;  /* 0x0000000171067824 */ /* 0x000fe400008e0602 */
[----:B------:R-:W2:Y:S01]  /*85460*/  LDL.LU.64 R112, [R1+0x1180] ;  /* 0x0011800001707983 */ /* 0x000ea20000300a00 */
[----:B---3--:R-:W-:-:S04]  /*85470*/  IADD3 R145, P1, R104, R5, RZ ;  /* 0x0000000568917210 */ /* 0x008fc80007f3e0ff */
[----:B------:R-:W-:Y:S02]  /*85480*/  IADD3.X R154, R105, R2, RZ, P1, !PT ;  /* 0x00000002699a7210 */ /* 0x000fe40000ffe4ff */
[----:B------:R-:W3:Y:S01]  /*85490*/  LDL.LU.64 R104, [R1+0x1140] ;  /* 0x0011400001687983 */ /* 0x000ee20000300a00 */
[----:B----4-:R-:W-:-:S05]  /*854a0*/  IADD3 R144, P1, R122, R5, RZ ;  /* 0x000000057a907210 */ /* 0x010fca0007f3e0ff */
[----:B------:R-:W-:Y:S01]  /*854b0*/  IMAD.X R156, R123, 0x1, R2, P1 ;  /* 0x000000017b9c7824 */ /* 0x000fe200008e0602 */
[----:B------:R-:W-:-:S04]  /*854c0*/  IADD3 R143, P1, R120, R5, RZ ;  /* 0x00000005788f7210 */ /* 0x000fc80007f3e0ff */
[----:B------:R-:W-:Y:S02]  /*854d0*/  IADD3.X R159, R121, R2, RZ, P1, !PT ;  /* 0x00000002799f7210 */ /* 0x000fe40000ffe4ff */
        /* <DEDUP_REMOVED lines=10> */
[----:B-1----:R-:W-:-:S05]  /*85580*/  IADD3 R134, P1, R102, R5, RZ ;  /* 0x0000000566867210 */ /* 0x002fca0007f3e0ff */
[----:B------:R-:W-:Y:S02]  /*85590*/  IMAD.X R135, R103, 0x1, R2, P1 ;  /* 0x0000000167877824 */ /* 0x000fe400008e0602 */
[----:B------:R-:W4:Y:S01]  /*855a0*/  LDL.LU.64 R102, [R1+0x1080] ;  /* 0x0010800001667983 */ /* 0x000f220000300a00 */
[----:B------:R-:W-:-:S04]  /*855b0*/  IADD3 R132, P1, R114, R5, RZ ;  /* 0x0000000572847210 */ /* 0x000fc80007f3e0ff */
[----:B------:R-:W-:Y:S02]  /*855c0*/  IADD3.X R133, R115, R2, RZ, P1, !PT ;  /* 0x0000000273857210 */ /* 0x000fe40000ffe4ff */
[----:B------:R-:W-:-:S05]  /*855d0*/  IADD3 R130, P1, R108, R5, RZ ;  /* 0x000000056c827210 */ /* 0x000fca0007f3e0ff */
[----:B------:R-:W-:Y:S02]  /*855e0*/  IMAD.X R131, R109, 0x1, R2, P1 ;  /* 0x000000016d837824 */ /* 0x000fe400008e0602 */
[----:B------:R-:W4:Y:S01]  /*855f0*/  LDL.LU.64 R108, [R1+0x1040] ;  /* 0x00104000016c7983 */ /* 0x000f220000300a00 */
[----:B--2---:R-:W-:-:S04]  /*85600*/  IADD3 R128, P1, R112, R5, RZ ;  /* 0x0000000570807210 */ /* 0x004fc80007f3e0ff */
[----:B------:R-:W-:Y:S02]  /*85610*/  IADD3.X R129, R113, R2, RZ, P1, !PT ;  /* 0x0000000271817210 */ /* 0x000fe40000ffe4ff */
[----:B---3--:R-:W-:-:S05]  /*85620*/  IADD3 R126, P1, R104, R5, RZ ;  /* 0x00000005687e7210 */ /* 0x008fca0007f3e0ff */
[----:B------:R-:W-:Y:S02]  /*85630*/  IMAD.X R127, R105, 0x1, R2, P1 ;  /* 0x00000001697f7824 */ /* 0x000fe400008e0602 */
[----:B------:R-:W2:Y:S04]  /*85640*/  LDL.LU.64 R104, [R1+0x1000] ;  /* 0x0010000001687983 */ /* 0x000ea80000300a00 */
        /* <DEDUP_REMOVED lines=9> */
[----:B------:R-:W4:Y:S04]  /*856e0*/  LDL.LU.64 R102, [R1+0xf00] ;  /* 0x000f000001667983 */ /* 0x000f280000300a00 */
[----:B------:R-:W4:Y:S01]  /*856f0*/  LDL.LU.64 R110, [R1+0xec0] ;  /* 0x000ec000016e7983 */ /* 0x000f220000300a00 */
[----:B------:R-:W-:-:S05]  /*85700*/  IADD3 R120, P1, R108, R5, RZ ;  /* 0x000000056c787210 */ /* 0x000fca0007f3e0ff */
[----:B------:R-:W-:Y:S02]  /*85710*/  IMAD.X R121, R109, 0x1, R2, P1 ;  /* 0x000000016d797824 */ /* 0x000fe400008e0602 */
[----:B------:R-:W4:Y:S04]  /*85720*/  LDL.LU.64 R108, [R1+0xe80] ;  /* 0x000e8000016c7983 */ /* 0x000f280000300a00 */
[----:B------:R-:W4:Y:S01]  /*85730*/  LDL.LU.64 R148, [R1+0xe40] ;  /* 0x000e400001947983 */ /* 0x000f220000300a00 */
[----:B------:R-:W-:Y:S01]  /*85740*/  IMAD.MOV.U32 R251, RZ, RZ, R250 ;  /* 0x000000fffffb7224 */ /* 0x000fe200078e00fa */
[----:B------:R-:W-:Y:S01]  /*85750*/  MOV R250, R157 ;  /* 0x0000009d00fa7202 */ /* 0x000fe20000000f00 */
        /* <DEDUP_REMOVED lines=8> */
[----:B------:R-:W-:Y:S01]  /*857e0*/  LDGSTS.E [R3+-0x78c00], desc[UR60][R250.64], P0 ;  /* 0x87400000fa037fae */ /* 0x000fe2000812187c */
[----:B------:R-:W-:-:S02]  /*857f0*/  MOV R144, R143 ;  /* 0x0000008f00907202 */ /* 0x000fc40000000f00 */
[----:B------:R-:W-:Y:S01]  /*85800*/  MOV R143, R252 ;  /* 0x000000fc008f7202 */ /* 0x000fe20000000f00 */
[----:B------:R-:W-:Y:S04]  /*85810*/  LDGSTS.E [R3+-0x78800], desc[UR60][R248.64], P0 ;  /* 0x87800000f8037fae */ /* 0x000fe8000812187c */
[----:B------:R1:W-:Y:S04]  /*85820*/  LDGSTS.E [R3+-0x78400], desc[UR60][R246.64], P0 ;  /* 0x87c00000f6037fae */ /* 0x0003e8000812187c */
[----:B------:R-:W-:Y:S01]  /*85830*/  STL.64 [R1+0x1440], R150 ;  /* 0x0014409601007387 */ /* 0x000fe20000100a00 */
[----:B-1----:R-:W-:Y:S01]  /*85840*/  IMAD.U32 R3, RZ, RZ, UR4 ;  /* 0x00000004ff037e24 */ /* 0x002fe2000f8e00ff */
        /* <DEDUP_REMOVED lines=10> */
[----:B------:R-:W-:-:S04]  /*858f0*/  LOP3.LUT R233, R7, 0x10, RZ, 0x3c, !PT ;  /* 0x0000001007e97812 */ /* 0x000fc800078e3cff */
[----:B------:R-:W-:-:S05]  /*85900*/  IADD3 R3, R233, 0x200000, R3 ;  /* 0x00200000e9037810 */ /* 0x000fca0007ffe003 */
[----:B------:R-:W-:Y:S01]  /*85910*/  LDGSTS.E [R3+-0x7ff80], desc[UR60][R150.64], P0 ;  /* 0x8008000096037fae */ /* 0x000fe2000812187c */
[----:B----4-:R-:W-:-:S05]  /*85920*/  IADD3 R112, P1, R102, R5, RZ ;  /* 0x0000000566707210 */ /* 0x010fca0007f3e0ff */
[----:B------:R-:W-:Y:S01]  /*85930*/  IMAD.X R113, R103, 0x1, R2, P1 ;  /* 0x0000000167717824 */ /* 0x000fe200008e0602 */
[----:B------:R-:W-:-:S04]  /*85940*/  IADD3 R102, P1, R110, R5, RZ ;  /* 0x000000056e667210 */ /* 0x000fc80007f3e0ff */
[----:B------:R-:W-:Y:S02]  /*85950*/  IADD3.X R103, R111, R2, RZ, P1, !PT ;  /* 0x000000026f677210 */ /* 0x000fe40000ffe4ff */
[----:B------:R-:W-:-:S05]  /*85960*/  IADD3 R110, P1, R108, R5, RZ ;  /* 0x000000056c6e7210 */ /* 0x000fca0007f3e0ff */
[----:B------:R-:W-:Y:S01]  /*85970*/  IMAD.X R111, R109, 0x1, R2, P1 ;  /* 0x000000016d6f7824 */ /* 0x000fe200008e0602 */
[----:B------:R-:W-:Y:S02]  /*85980*/  IADD3 R108, P1, R148, R5, RZ ;  /* 0x00000005946c7210 */ /* 0x000fe40007f3e0ff */
[----:B------:R-:W-:Y:S02]  /*85990*/  MOV R148, R145 ;  /* 0x0000009100947202 */ /* 0x000fe40000000f00 */
[----:B------:R-:W-:Y:S01]  /*859a0*/  IADD3.X R109, R149, R2, RZ, P1, !PT ;  /* 0x00000002956d7210 */ /* 0x000fe20000ffe4ff */
[----:B------:R-:W-:Y:S02]  /*859b0*/  IMAD.MOV.U32 R149, RZ, RZ, R154 ;  /* 0x000000ffff957224 */ /* 0x000fe400078e009a */
[----:B------:R-:W-:-:S03]  /*859c0*/  IMAD.MOV.U32 R145, RZ, RZ, R159 ;  /* 0x000000ffff917224 */ /* 0x000fc600078e009f */
        /* <DEDUP_REMOVED lines=12> */
[----:B------:R-:W-:Y:S04]  /*85a90*/  LDGSTS.E [R3+-0x7fb80], desc[UR60][R148.64], P0 ;  /* 0x8048000094037fae */ /* 0x000fe8000812187c */
[----:B------:R1:W-:Y:S04]  /*85aa0*/  STL.64 [R1+0x1100], R124 ;  /* 0x0011007c01007387 */ /* 0x0003e80000100a00 */
[----:B------:R2:W-:Y:S04]  /*85ab0*/  LDGSTS.E [R3+-0x7f780], desc[UR60][R146.64], P0 ;  /* 0x8088000092037fae */ /* 0x0005e8000812187c */
[----:B------:R3:W-:Y:S04]  /*85ac0*/  STL.64 [R1+0x10c0], R106 ;  /* 0x0010c06a01007387 */ /* 0x0007e80000100a00 */
[----:B------:R4:W-:Y:S04]  /*85ad0*/  LDGSTS.E [R3+-0x7f380], desc[UR60][R144.64], P0 ;  /* 0x80c8000090037fae */ /* 0x0009e8000812187c */
        /* <DEDUP_REMOVED lines=10> */
[----:B------:R-:W-:Y:S04]  /*85b80*/  STL.64 [R1+0xf40], R114 ;  /* 0x000f407201007387 */ /* 0x000fe80000100a00 */
[----:B------:R4:W-:Y:S04]  /*85b90*/  LDGSTS.E [R3+-0x7db80], desc[UR60][R132.64], P0 ;  /* 0x8248000084037fae */ /* 0x0009e8000812187c */
[----:B------:R-:W-:Y:S04]  /*85ba0*/  STL.64 [R1+0xf00], R112 ;  /* 0x000f007001007387 */ /* 0x000fe80000100a00 */
[----:B------:R4:W-:Y:S04]  /*85bb0*/  LDGSTS.E [R3+-0x7d780], desc[UR60][R130.64], P0 ;  /* 0x8288000082037fae */ /* 0x0009e8000812187c */
[----:B------:R4:W-:Y:S04]  /*85bc0*/  STL.64 [R1+0xec0], R102 ;  /* 0x000ec06601007387 */ /* 0x0009e80000100a00 */
[----:B------:R4:W-:Y:S04]  /*85bd0*/  LDGSTS.E [R3+-0x7d380], desc[UR60][R128.64], P0 ;  /* 0x82c8000080037fae */ /* 0x0009e8000812187c */
[----:B------:R-:W-:Y:S04]  /*85be0*/  STL.64 [R1+0xe80], R110 ;  /* 0x000e806e01007387 */ /* 0x000fe80000100a00 */
[----:B------:R-:W-:Y:S04]  /*85bf0*/  LDGSTS.E [R3+-0x7cf80], desc[UR60][R126.64], P0 ;  /* 0x830800007e037fae */ /* 0x000fe8000812187c */
[----:B------:R4:W-:Y:S04]  /*85c00*/  STL.64 [R1+0xe40], R108 ;  /* 0x000e406c01007387 */ /* 0x0009e80000100a00 */
[----:B------:R-:W-:Y:S04]  /*85c10*/  LDGSTS.E [R3+-0x7cb80], desc[UR60][R124.64], P0 ;  /* 0x834800007c037fae */ /* 0x000fe8000812187c */
[----:B------:R-:W-:Y:S04]  /*85c20*/  LDGSTS.E [R3+-0x7c780], desc[UR60][R106.64], P0 ;  /* 0x838800006a037fae */ /* 0x000fe8000812187c */
[----:B------:R-:W-:Y:S04]  /*85c30*/  LDGSTS.E [R3+-0x7c380], desc[UR60][R122.64], P0 ;  /* 0x83c800007a037fae */ /* 0x000fe8000812187c */
[----:B-1----:R-:W4:Y:S04]  /*85c40*/  LDL.LU.64 R124, [R1+0x1438] ;  /* 0x00143800017c7983 */ /* 0x002f280000300a00 */
[----:B---3--:R-:W3:Y:S04]  /*85c50*/  LDL.LU.64 R106, [R1+0x13f8] ;  /* 0x0013f800016a7983 */ /* 0x008ee80000300a00 */
[----:B--2---:R-:W2:Y:S04]  /*85c60*/  LDL.LU.64 R122, [R1+0x13b8] ;  /* 0x0013b800017a7983 */ /* 0x004ea80000300a00 */
[----:B------:R-:W-:Y:S04]  /*85c70*/  LDGSTS.E [R3+-0x7bf80], desc[UR60][R120.64], P0 ;  /* 0x8408000078037fae */ /* 0x000fe8000812187c */
[----:B------:R-:W-:Y:S04]  /*85c80*/  LDGSTS.E [R3+-0x7bb80], desc[UR60][R118.64], P0 ;  /* 0x8448000076037fae */ /* 0x000fe8000812187c */
[----:B------:R-:W-:Y:S04]  /*85c90*/  LDGSTS.E [R3+-0x7b780], desc[UR60][R104.64], P0 ;  /* 0x8488000068037fae */ /* 0x000fe8000812187c */
[----:B----4-:R-:W4:Y:S04]  /*85ca0*/  LDL.LU.64 R120, [R1+0x1378] ;  /* 0x0013780001787983 */ /* 0x010f280000300a00 */
[----:B------:R-:W-:Y:S04]  /*85cb0*/  LDGSTS.E [R3+-0x7b380], desc[UR60][R116.64], P0 ;  /* 0x84c8000074037fae */ /* 0x000fe8000812187c */
[----:B------:R-:W4:Y:S04]  /*85cc0*/  LDL.LU.64 R104, [R1+0x1338] ;  /* 0x0013380001687983 */ /* 0x000f280000300a00 */
[----:B------:R-:W4:Y:S04]  /*85cd0*/  LDL.LU.64 R118, [R1+0x12f8] ;  /* 0x0012f80001767983 */ /* 0x000f280000300a00 */
[----:B------:R-:W4:Y:S04]  /*85ce0*/  LDL.LU.64 R116, [R1+0x12b8] ;  /* 0x0012b80001747983 */ /* 0x000f280000300a00 */
[----:B------:R-:W-:Y:S04]  /*85cf0*/  LDGSTS.E [R3+-0x7af80], desc[UR60][R114.64], P0 ;  /* 0x8508000072037fae */ /* 0x000fe8000812187c */
[----:B------:R1:W-:Y:S04]  /*85d00*/  LDGSTS.E [R3+-0x7ab80], desc[UR60][R112.64], P0 ;  /* 0x8548000070037fae */ /* 0x0003e8000812187c */
[----:B------:R-:W-:Y:S04]  /*85d10*/  LDGSTS.E [R3+-0x7a780], desc[UR60][R102.64], P0 ;  /* 0x8588000066037fae */ /* 0x000fe8000812187c */
[----:B------:R-:W-:Y:S04]  /*85d20*/  LDGSTS.E [R3+-0x7a380], desc[UR60][R110.64], P0 ;  /* 0x85c800006e037fae */ /* 0x000fe8000812187c */
[----:B------:R-:W-:Y:S04]  /*85d30*/  LDGSTS.E [R3+-0x79f80], desc[UR60][R108.64], P0 ;  /* 0x860800006c037fae */ /* 0x000fe8000812187c */
[----:B------:R-:W4:Y:S04]  /*85d40*/  LDL.LU.64 R102, [R1+0x1278] ;  /* 0x0012780001667983 */ /* 0x000f280000300a00 */
[----:B------:R-:W4:Y:S04]  /*85d50*/  LDL.LU.64 R114, [R1+0x1238] ;  /* 0x0012380001727983 */ /* 0x000f280000300a00 */
[----:B------:R-:W4:Y:S04]  /*85d60*/  LDL.LU.64 R112, [R1+0x11f8] ;  /* 0x0011f80001707983 */ /* 0x000f280000300a00 */
[----:B------:R-:W4:Y:S01]  /*85d70*/  LDL.LU.64 R108, [R1+0x11b8] ;  /* 0x0011b800016c7983 */ /* 0x000f220000300a00 */
[----:B------:R-:W-:-:S03]  /*85d80*/  IADD3 R157, P1, R244, R5, RZ ;  /* 0x00000005f49d7210 */ /* 0x000fc60007f3e0ff */
[----:B------:R-:W4:Y:S02]  /*85d90*/  LDL.LU.64 R110, [R1+0x1178] ;  /* 0x00117800016e7983 */ /* 0x000f240000300a00 */
[----:B------:R-:W-:Y:S01]  /*85da0*/  IMAD.X R244, R245, 0x1, R2, P1 ;  /* 0x00000001f5f47824 */ /* 0x000fe200008e0602 */
[----:B------:R-:W-:-:S04]  /*85db0*/  IADD3 R155, P1, R242, R5, RZ ;  /* 0x00000005f29b7210 */ /* 0x000fc80007f3e0ff */
[----:B------:R-:W-:Y:S02]  /*85dc0*/  IADD3.X R242, R243, R2, RZ, P1, !PT ;  /* 0x00000002f3f27210 */ /* 0x000fe40000ffe4ff */
[----:B------:R-:W-:-:S05]  /*85dd0*/  IADD3 R153, P1, R240, R5, RZ ;  /* 0x00000005f0997210 */ /* 0x000fca0007f3e0ff */
        /* <DEDUP_REMOVED lines=9> */
[----:B---3--:R-:W-:-:S04]  /*85e70*/  IADD3 R145, P1, R106, R5, RZ ;  /* 0x000000056a917210 */ /* 0x008fc80007f3e0ff */
[----:B------:R-:W-:Y:S02]  /*85e80*/  IADD3.X R154, R107, R2, RZ, P1, !PT ;  /* 0x000000026b9a7210 */ /* 0x000fe40000ffe4ff */
[-C--:B--2---:R-:W-:Y:S01]  /*85e90*/  IADD3 R144, P1, R122, R5.reuse, RZ ;  /* 0x000000057a907210 */ /* 0x084fe20007f3e0ff */
[----:B------:R-:W1:Y:S04]  /*85ea0*/  LDL.LU.64 R106, [R1+0x1138] ;  /* 0x00113800016a7983 */ /* 0x000e680000300a00 */
[----:B------:R-:W-:Y:S01]  /*85eb0*/  IMAD.X R156, R123, 0x1, R2, P1 ;  /* 0x000000017b9c7824 */ /* 0x000fe200008e0602 */
[----:B----4-:R-:W-:-:S04]  /*85ec0*/  IADD3 R143, P1, R120, R5, RZ ;  /* 0x00000005788f7210 */ /* 0x010fc80007f3e0ff */
[----:B------:R-:W-:Y:S02]  /*85ed0*/  IADD3.X R159, R121, R2, RZ, P1, !PT ;  /* 0x00000002799f7210 */ /* 0x000fe40000ffe4ff */
[----:B------:R-:W-:-:S05]  /*85ee0*/  IADD3 R142, P1, R104, R5, RZ ;  /* 0x00000005688e7210 */ /* 0x000fca0007f3e0ff */
[----:B------:R-:W-:Y:S01]  /*85ef0*/  IMAD.X R252, R105, 0x1, R2, P1 ;  /* 0x0000000169fc7824 */ /* 0x000fe200008e0602 */
[-C--:B------:R-:W-:Y:S01]  /*85f00*/  IADD3 R140, P1, R118, R5.reuse, RZ ;  /* 0x00000005768c7210 */ /* 0x080fe20007f3e0ff */
[----:B------:R-:W2:Y:S03]  /*85f10*/  LDL.LU.64 R104, [R1+0x10f8] ;  /* 0x0010f80001687983 */ /* 0x000ea60000300a00 */
[----:B------:R-:W-:Y:S02]  /*85f20*/  IADD3.X R141, R119, R2, RZ, P1, !PT ;  /* 0x00000002778d7210 */ /* 0x000fe40000ffe4ff */
[----:B------:R-:W-:-:S05]  /*85f30*/  IADD3 R138, P1, R116, R5, RZ ;  /* 0x00000005748a7210 */ /* 0x000fca0007f3e0ff */
[----:B------:R-:W-:Y:S01]  /*85f40*/  IMAD.X R139, R117, 0x1, R2, P1 ;  /* 0x00000001758b7824 */ /* 0x000fe200008e0602 */
[----:B------:R-:W-:-:S04]  /*85f50*/  IADD3 R136, P1, R102, R5, RZ ;  /* 0x0000000566887210 */ /* 0x000fc80007f3e0ff */
[----:B------:R-:W-:Y:S02]  /*85f60*/  IADD3.X R137, R103, R2, RZ, P1, !PT ;  /* 0x0000000267897210 */ /* 0x000fe40000ffe4ff */
[-C--:B------:R-:W-:Y:S01]  /*85f70*/  IADD3 R134, P1, R114, R5.reuse, RZ ;  /* 0x0000000572867210 */ /* 0x080fe20007f3e0ff */
[----:B------:R-:W3:Y:S04]  /*85f80*/  LDL.LU.64 R102, [R1+0x10b8] ;  /* 0x0010b80001667983 */ /* 0x000ee80000300a00 */
[----:B------:R-:W-:Y:S01]  /*85f90*/  IMAD.X R135, R115, 0x1, R2, P1 ;  /* 0x0000000173877824 */ /* 0x000fe200008e0602 */
[----:B------:R-:W-:-:S04]  /*85fa0*/  IADD3 R132, P1, R112, R5, RZ ;  /* 0x0000000570847210 */ /* 0x000fc80007f3e0ff */
[----:B------:R-:W-:Y:S02]  /*85fb0*/  IADD3.X R133, R113, R2, RZ, P1, !PT ;  /* 0x0000000271857210 */ /* 0x000fe40000ffe4ff */
[----:B------:R-:W-:-:S05]  /*85fc0*/  IADD3 R130, P1, R108, R5, RZ ;  /* 0x000000056c827210 */ /* 0x000fca0007f3e0ff */
[----:B------:R-:W-:Y:S02]  /*85fd0*/  IMAD.X R131, R109, 0x1, R2, P1 ;  /* 0x000000016d837824 */ /* 0x000fe400008e0602 */
[----:B------:R-:W4:Y:S01]  /*85fe0*/  LDL.LU.64 R108, [R1+0x1078] ;  /* 0x00107800016c7983 */ /* 0x000f220000300a00 */
[----:B------:R-:W-:-:S03]  /*85ff0*/  IADD3 R128, P1, R110, R5, RZ ;  /* 0x000000056e807210 */ /* 0x000fc60007f3e0ff */
[----:B------:R-:W4:Y:S01]  /*86000*/  LDL.LU.64 R120, [R1+0x1038] ;  /* 0x0010380001787983 */ /* 0x000f220000300a00 */
[----:B------:R-:W-:Y:S02]  /*86010*/  IADD3.X R129, R111, R2, RZ, P1, !PT ;  /* 0x000000026f817210 */ /* 0x000fe40000ffe4ff */
[----:B-1----:R-:W-:-:S05]  /*86020*/  IADD3 R112, P1, R106, R5, RZ ;  /* 0x000000056a707210 */ /* 0x002fca0007f3e0ff */
[----:B------:R-:W-:Y:S02]  /*86030*/  IMAD.X R113, R107, 0x1, R2, P1 ;  /* 0x000000016b717824 */ /* 0x000fe400008e0602 */
[----:B------:R-:W4:Y:S04]  /*86040*/  LDL.LU.64 R106, [R1+0xff8] ;  /* 0x000ff800016a7983 */ /* 0x000f280000300a00 */
[----:B------:R-:W4:Y:S04]  /*86050*/  LDL.LU.64 R118, [R1+0xfb8] ;  /* 0x000fb80001767983 */ /* 0x000f280000300a00 */
[----:B------:R-:W4:Y:S04]  /*86060*/  LDL.LU.64 R116, [R1+0xf78] ;  /* 0x000f780001747983 */ /* 0x000f280000300a00 */
[----:B------:R-:W4:Y:S01]  /*86070*/  LDL.LU.64 R114, [R1+0xf38] ;  /* 0x000f380001727983 */ /* 0x000f220000300a00 */
[----:B--2---:R-:W-:-:S04]  /*86080*/  IADD3 R126, P1, R104, R5, RZ ;  /* 0x00000005687e7210 */ /* 0x004fc80007f3e0ff */
[----:B------:R-:W-:Y:S02]  /*86090*/  IADD3.X R127, R105, R2, RZ, P1, !PT ;  /* 0x00000002697f7210 */ /* 0x000fe40000ffe4ff */
[----:B---3--:R-:W-:-:S05]  /*860a0*/  IADD3 R104, P1, R102, R5, RZ ;  /* 0x0000000566687210 */ /* 0x008fca0007f3e0ff */
[----:B------:R-:W-:Y:S02]  /*860b0*/  IMAD.X R105, R103, 0x1, R2, P1 ;  /* 0x0000000167697824 */ /* 0x000fe400008e0602 */
[----:B------:R-:W2:Y:S04]  /*860c0*/  LDL.LU.64 R102, [R1+0xef8] ;  /* 0x000ef80001667983 */ /* 0x000ea80000300a00 */
[----:B------:R-:W3:Y:S01]  /*860d0*/  LDL.LU.64 R110, [R1+0xeb8] ;  /* 0x000eb800016e7983 */ /* 0x000ee20000300a00 */
[----:B----4-:R-:W-:-:S04]  /*860e0*/  IADD3 R124, P1, R108, R5, RZ ;  /* 0x000000056c7c7210 */ /* 0x010fc80007f3e0ff */
[----:B------:R-:W-:Y:S02]  /*860f0*/  IADD3.X R125, R109, R2, RZ, P1, !PT ;  /* 0x000000026d7d7210 */ /* 0x000fe40000ffe4ff */
[----:B------:R-:W4:Y:S04]  /*86100*/  LDL.LU.64 R108, [R1+0xe78] ;  /* 0x000e7800016c7983 */ /* 0x000f280000300a00 */
[----:B------:R-:W4:Y:S01]  /*86110*/  LDL.LU.64 R148, [R1+0xe38] ;  /* 0x000e380001947983 */ /* 0x000f220000300a00 */
[----:B------:R-:W-:-:S05]  /*86120*/  IADD3 R122, P1, R120, R5, RZ ;  /* 0x00000005787a7210 */ /* 0x000fca0007f3e0ff */
[----:B------:R-:W-:Y:S02]  /*86130*/  IMAD.X R123, R121, 0x1, R2, P1 ;  /* 0x00000001797b7824 */ /* 0x000fe400008e0602 */
        /* <DEDUP_REMOVED lines=15> */
[----:B------:R-:W-:Y:S01]  /*86230*/  MOV R150, R146 ;  /* 0x0000009200967202 */ /* 0x000fe20000000f00 */
[----:B------:R-:W-:Y:S01]  /*86240*/  IMAD.MOV.U32 R151, RZ, RZ, R6 ;  /* 0x000000ffff977224 */ /* 0x000fe200078e0006 */
[----:B------:R-:W-:Y:S01]  /*86250*/  MOV R146, R144 ;  /* 0x0000009000927202 */ /* 0x000fe20000000f00 */
[----:B------:R-:W-:Y:S01]  /*86260*/  LDGSTS.E [R3+-0x79780], desc[UR60][R242.64], P0 ;  /* 0x86880000f2037fae */ /* 0x000fe2000812187c */
[----:B------:R-:W-:Y:S01]  /*86270*/  IMAD.MOV.U32 R147, RZ, RZ, R156 ;  /* 0x000000ffff937224 */ /* 0x000fe200078e009c */
[----:B------:R-:W-:-:S02]  /*86280*/  MOV R144, R143 ;  /* 0x0000008f00907202 */ /* 0x000fc40000000f00 */
[----:B------:R-:W-:Y:S01]  /*86290*/  LDGSTS.E [R3+-0x79380], desc[UR60][R240.64], P0 ;  /* 0x86c80000f0037fae */ /* 0x000fe2000812187c */
[----:B------:R-:W-:-:S03]  /*862a0*/  MOV R143, R252 ;  /* 0x000000fc008f7202 */ /* 0x000fc60000000f00 */
[----:B------:R-:W-:Y:S04]  /*862b0*/  LDGSTS.E [R3+-0x78f80], desc[UR60][R238.64], P0 ;  /* 0x87080000ee037fae */ /* 0x000fe8000812187c */
[----:B------:R-:W-:Y:S04]  /*862c0*/  LDGSTS.E [R3+-0x78b80], desc[UR60][R236.64], P0 ;  /* 0x87480000ec037fae */ /* 0x000fe8000812187c */
[----:B------:R-:W-:Y:S04]  /*862d0*/  LDGSTS.E [R3+-0x78780], desc[UR60][R234.64], P0 ;  /* 0x87880000ea037fae */ /* 0x000fe8000812187c */
[----:B------:R-:W-:Y:S04]  /*862e0*/  STL.64 [R1+0x1438], R150 ;  /* 0x0014389601007387 */ /* 0x000fe80000100a00 */
[----:B------:R1:W-:Y:S02]  /*862f0*/  LDGSTS.E [R3+-0x78380], desc[UR60][R232.64], P0 ;  /* 0x87c80000e8037fae */ /* 0x0003e4000812187c */
[----:B-1----:R-:W-:Y:S01]  /*86300*/  IMAD.U32 R3, RZ, RZ, UR4 ;  /* 0x00000004ff037e24 */ /* 0x002fe2000f8e00ff */
        /* <DEDUP_REMOVED lines=8> */
[----:B--2---:R-:W-:-:S04]  /*86390*/  IADD3 R114, P1, R102, R5, RZ ;  /* 0x0000000566727210 */ /* 0x004fc80007f3e0ff */
[----:B------:R-:W-:Y:S02]  /*863a0*/  IADD3.X R115, R103, R2, RZ, P1, !PT ;  /* 0x0000000267737210 */ /* 0x000fe40000ffe4ff */
[----:B---3--:R-:W-:-:S05]  /*863b0*/  IADD3 R102, P1, R110, R5, RZ ;  /* 0x000000056e667210 */ /* 0x008fca0007f3e0ff */
[----:B------:R-:W-:Y:S01]  /*863c0*/  IMAD.X R103, R111, 0x1, R2, P1 ;  /* 0x000000016f677824 */ /* 0x000fe200008e0602 */
        /* <DEDUP_REMOVED lines=13> */
[-C--:B------:R-:W-:Y:S02]  /*864a0*/  IADD3.X R222, R223, R2.reuse, RZ, P1, !PT ;  /* 0x00000002dfde7210 */ /* 0x080fe40000ffe4ff */
[----:B------:R-:W-:Y:S01]  /*864b0*/  IADD3 R9, P1, R220, R5, RZ ;  /* 0x00000005dc097210 */ /* 0x000fe20007f3e0ff */
[----:B------:R-:W-:Y:S01]  /*864c0*/  IMAD.MOV.U32 R149, RZ, RZ, R154 ;  /* 0x000000ffff957224 */ /* 0x000fe200078e009a */
[----:B------:R-:W-:Y:S01]  /*864d0*/  MOV R148, R145 ;  /* 0x0000009100947202 */ /* 0x000fe20000000f00 */
[----:B------:R-:W-:Y:S02]  /*864e0*/  IMAD.MOV.U32 R145, RZ, RZ, R159 ;  /* 0x000000ffff917224 */ /* 0x000fe400078e009f */
[----:B------:R-:W-:Y:S01]  /*864f0*/  IMAD.X R220, R221, 0x1, R2, P1 ;  /* 0x00000001dddc7824 */ /* 0x000fe200008e0602 */
[----:B------:R-:W-:Y:S01]  /*86500*/  IADD3 R4, P1, R218, R5, RZ ;  /* 0x00000005da047210 */ /* 0x000fe20007f3e0ff */
[----:B------:R-:W-:Y:S03]  /*86510*/  STL.64 [R1+0x13f8], R148 ;  /* 0x0013f89401007387 */ /* 0x000fe60000100a00 */
[----:B------:R-:W-:Y:S01]  /*86520*/  IADD3.X R218, R219, R2, RZ, P1, !PT ;  /* 0x00000002dbda7210 */ /* 0x000fe20000ffe4ff */
[----:B------:R-:W-:Y:S01]  /*86530*/  STL.64 [R1+0x13b8], R146 ;  /* 0x0013b89201007387 */ /* 0x000fe20000100a00 */
[----:B------:R-:W-:-:S03]  /*86540*/  LOP3.LUT R219, R7, 0x20, RZ, 0x3c, !PT ;  /* 0x0000002007db7812 */ /* 0x000fc600078e3cff */
[----:B------:R-:W-:Y:S01]  /*86550*/  STL.64 [R1+0x1378], R144 ;  /* 0x0013789001007387 */ /* 0x000fe20000100a00 */
[----:B------:R-:W-:-:S03]  /*86560*/  IADD3 R3, R219, 0x200000, R3 ;  /* 0x00200000db037810 */ /* 0x000fc60007ffe003 */
        /* <DEDUP_REMOVED lines=9> */
[----:B------:R-:W-:Y:S04]  /*86600*/  LDGSTS.E [R3+-0x7ff00], desc[UR60][R150.64], P0 ;  /* 0x8010000096037fae */ /* 0x000fe8000812187c */
[----:B------:R-:W-:Y:S04]  /*86610*/  STL.64 [R1+0x10f8], R126 ;  /* 0x0010f87e01007387 */ /* 0x000fe80000100a00 */
[----:B------:R-:W-:Y:S04]  /*86620*/  LDGSTS.E [R3+-0x7fb00], desc[UR60][R148.64], P0 ;  /* 0x8050000094037fae */ /* 0x000fe8000812187c */
        /* <DEDUP_REMOVED lines=21> */
[----:B------:R-:W-:Y:S04]  /*86780*/  LDGSTS.E [R3+-0x7cf00], desc[UR60][R112.64], P0 ;  /* 0x8310000070037fae */ /* 0x000fe8000812187c */
[----:B------:R4:W-:Y:S04]  /*86790*/  LDGSTS.E [R3+-0x7cb00], desc[UR60][R126.64], P0 ;  /* 0x835000007e037fae */ /* 0x0009e8000812187c */
[----:B------:R-:W-:Y:S04]  /*867a0*/  LDGSTS.E [R3+-0x7c700], desc[UR60][R104.64], P0 ;  /* 0x8390000068037fae */ /* 0x000fe8000812187c */
[----:B-1----:R-:W4:Y:S04]  /*867b0*/  LDL.LU.64 R112, [R1+0x1430] ;  /* 0x0014300001707983 */ /* 0x002f280000300a00 */
[----:B------:R1:W-:Y:S04]  /*867c0*/  LDGSTS.E [R3+-0x7c300], desc[UR60][R124.64], P0 ;  /* 0x83d000007c037fae */ /* 0x0003e8000812187c */
[----:B--2---:R-:W2:Y:S04]  /*867d0*/  LDL.LU.64 R104, [R1+0x13f0] ;  /* 0x0013f00001687983 */ /* 0x004ea80000300a00 */
[----:B------:R-:W-:Y:S04]  /*867e0*/  LDGSTS.E [R3+-0x7bf00], desc[UR60][R122.64], P0 ;  /* 0x841000007a037fae */ /* 0x000fe8000812187c */
[----:B------:R-:W-:Y:S04]  /*867f0*/  LDGSTS.E [R3+-0x7bb00], desc[UR60][R120.64], P0 ;  /* 0x8450000078037fae */ /* 0x000fe8000812187c */
[----:B------:R1:W-:Y:S04]  /*86800*/  LDGSTS.E [R3+-0x7b700], desc[UR60][R106.64], P0 ;  /* 0x849000006a037fae */ /* 0x0003e8000812187c */
[----:B---3--:R-:W3:Y:S04]  /*86810*/  LDL.LU.64 R122, [R1+0x13b0] ;  /* 0x0013b000017a7983 */ /* 0x008ee80000300a00 */
[----:B----4-:R-:W4:Y:S04]  /*86820*/  LDL.LU.64 R120, [R1+0x1370] ;  /* 0x0013700001787983 */ /* 0x010f280000300a00 */
[----:B------:R-:W4:Y:S04]  /*86830*/  LDL.LU.64 R106, [R1+0x1330] ;  /* 0x00133000016a7983 */ /* 0x000f280000300a00 */
        /* <DEDUP_REMOVED lines=11> */
[----:B------:R-:W4:Y:S01]  /*868f0*/  LDL.LU.64 R108, [R1+0x11b0] ;  /* 0x0011b000016c7983 */ /* 0x000f220000300a00 */
[----:B------:R-:W-:-:S05]  /*86900*/  IADD3 R146, P1, R112, R5, RZ ;  /* 0x0000000570927210 */ /* 0x000fca0007f3e0ff */
[----:B------:R-:W-:Y:S02]  /*86910*/  IMAD.X R6, R113, 0x1, R2, P1 ;  /* 0x0000000171067824 */ /* 0x000fe400008e0602 */
[----:B------:R-:W4:Y:S01]  /*86920*/  LDL.LU.64 R112, [R1+0x1170] ;  /* 0x0011700001707983 */ /* 0x000f220000300a00 */
[----:B--2---:R-:W-:-:S04]  /*86930*/  IADD3 R145, P1, R104, R5, RZ ;  /* 0x0000000568917210 */ /* 0x004fc80007f3e0ff */
[----:B------:R-:W-:Y:S02]  /*86940*/  IADD3.X R154, R105, R2, RZ, P1, !PT ;  /* 0x00000002699a7210 */ /* 0x000fe40000ffe4ff */
[----:B------:R-:W2:Y:S01]  /*86950*/  LDL.LU.64 R104, [R1+0x1130] ;  /* 0x0011300001687983 */ /* 0x000ea20000300a00 */
[----:B---3--:R-:W-:-:S05]  /*86960*/  IADD3 R144, P1, R122, R5, RZ ;  /* 0x000000057a907210 */ /* 0x008fca0007f3e0ff */
[----:B------:R-:W-:Y:S01]  /*86970*/  IMAD.X R156, R123, 0x1, R2, P1 ;  /* 0x000000017b9c7824 */ /* 0x000fe200008e0602 */
[----:B----4-:R-:W-:-:S04]  /*86980*/  IADD3 R143, P1, R120, R5, RZ ;  /* 0x00000005788f7210 */ /* 0x010fc80007f3e0ff */
[----:B------:R-:W-:Y:S02]  /*86990*/  IADD3.X R159, R121, R2, RZ, P1, !PT ;  /* 0x00000002799f7210 */ /* 0x000fe40000ffe4ff */
[----:B------:R-:W-:-:S05]  /*869a0*/  IADD3 R142, P1, R106, R5, RZ ;  /* 0x000000056a8e7210 */ /* 0x000fca0007f3e0ff */
[----:B------:R-:W-:Y:S02]  /*869b0*/  IMAD.X R252, R107, 0x1, R2, P1 ;  /* 0x000000016bfc7824 */ /* 0x000fe400008e0602 */
[----:B------:R-:W1:Y:S01]  /*869c0*/  LDL.LU.64 R106, [R1+0x10f0] ;  /* 0x0010f000016a7983 */ /* 0x000e620000300a00 */
[----:B------:R-:W-:-:S04]  /*869d0*/  IADD3 R140, P1, R118, R5, RZ ;  /* 0x00000005768c7210 */ /* 0x000fc80007f3e0ff */
        /* <DEDUP_REMOVED lines=10> */
[-C--:B------:R-:W-:Y:S01]  /*86a80*/  IADD3 R130, P1, R108, R5.reuse, RZ ;  /* 0x000000056c827210 */ /* 0x080fe20007f3e0ff */
[----:B------:R-:W4:Y:S04]  /*86a90*/  LDL.LU.64 R110, [R1+0x1070] ;  /* 0x00107000016e7983 */ /* 0x000f280000300a00 */
[----:B------:R-:W-:Y:S02]  /*86aa0*/  IMAD.X R131, R109, 0x1, R2, P1 ;  /* 0x000000016d837824 */ /* 0x000fe400008e0602 */
[----:B------:R-:W4:Y:S01]  /*86ab0*/  LDL.LU.64 R108, [R1+0x1030] ;  /* 0x00103000016c7983 */ /* 0x000f220000300a00 */
[----:B------:R-:W-:-:S04]  /*86ac0*/  IADD3 R128, P1, R112, R5, RZ ;  /* 0x0000000570807210 */ /* 0x000fc80007f3e0ff */
[----:B------:R-:W-:Y:S02]  /*86ad0*/  IADD3.X R129, R113, R2, RZ, P1, !PT ;  /* 0x0000000271817210 */ /* 0x000fe40000ffe4ff */
[----:B--2---:R-:W-:-:S05]  /*86ae0*/  IADD3 R126, P1, R104, R5, RZ ;  /* 0x00000005687e7210 */ /* 0x004fca0007f3e0ff */
[----:B------:R-:W-:Y:S02]  /*86af0*/  IMAD.X R127, R105, 0x1, R2, P1 ;  /* 0x00000001697f7824 */ /* 0x000fe400008e0602 */
[----:B------:R-:W2:Y:S04]  /*86b00*/  LDL.LU.64 R104, [R1+0xff0] ;  /* 0x000ff00001687983 */ /* 0x000ea80000300a00 */
[----:B------:R-:W2:Y:S04]  /*86b10*/  LDL.LU.64 R116, [R1+0xfb0] ;  /* 0x000fb00001747983 */ /* 0x000ea80000300a00 */
[----:B------:R-:W2:Y:S04]  /*86b20*/  LDL.LU.64 R114, [R1+0xf70] ;  /* 0x000f700001727983 */ /* 0x000ea80000300a00 */
[----:B------:R-:W2:Y:S01]  /*86b30*/  LDL.LU.64 R112, [R1+0xf30] ;  /* 0x000f300001707983 */ /* 0x000ea20000300a00 */
[----:B-1----:R-:W-:-:S04]  /*86b40*/  IADD3 R124, P1, R106, R5, RZ ;  /* 0x000000056a7c7210 */ /* 0x002fc80007f3e0ff */
[----:B------:R-:W-:Y:S02]  /*86b50*/  IADD3.X R125, R107, R2, RZ, P1, !PT ;  /* 0x000000026b7d7210 */ /* 0x000fe40000ffe4ff */
[----:B---3--:R-:W-:-:S05]  /*86b60*/  IADD3 R106, P1, R102, R5, RZ ;  /* 0x00000005666a7210 */ /* 0x008fca0007f3e0ff */
[----:B------:R-:W-:Y:S02]  /*86b70*/  IMAD.X R107, R103, 0x1, R2, P1 ;  /* 0x00000001676b7824 */ /* 0x000fe400008e0602 */
[----:B------:R-:W3:Y:S01]  /*86b80*/  LDL.LU.64 R102, [R1+0xef0] ;  /* 0x000ef00001667983 */ /* 0x000ee20000300a00 */
[----:B----4-:R-:W-:-:S04]  /*86b90*/  IADD3 R122, P1, R110, R5, RZ ;  /* 0x000000056e7a7210 */ /* 0x010fc80007f3e0ff */
[----:B------:R-:W-:Y:S02]  /*86ba0*/  IADD3.X R123, R111, R2, RZ, P1, !PT ;  /* 0x000000026f7b7210 */ /* 0x000fe40000ffe4ff */
[----:B------:R-:W-:Y:S01]  /*86bb0*/  IADD3 R120, P1, R108, R5, RZ ;  /* 0x000000056c787210 */ /* 0x000fe20007f3e0ff */
[----:B------:R-:W4:Y:S04]  /*86bc0*/  LDL.LU.64 R110, [R1+0xeb0] ;  /* 0x000eb000016e7983 */ /* 0x000f280000300a00 */
        /* <DEDUP_REMOVED lines=16> */
[----:B------:R-:W-:Y:S01]  /*86cd0*/  LDGSTS.E [R3+-0x79b00], desc[UR60][R230.64], P0 ;  /* 0x86500000e6037fae */ /* 0x000fe2000812187c */
[----:B------:R-:W-:Y:S01]  /*86ce0*/  MOV R218, R4 ;  /* 0x0000000400da7202 */ /* 0x000fe20000000f00 */
[----:B------:R-:W-:Y:S01]  /*86cf0*/  IMAD.MOV.U32 R151, RZ, RZ, R6 ;  /* 0x000000ffff977224 */ /* 0x000fe200078e0006 */
[----:B------:R-:W-:Y:S01]  /*86d00*/  MOV R150, R146 ;  /* 0x0000009200967202 */ /* 0x000fe20000000f00 */
[----:B------:R-:W-:Y:S01]  /*86d10*/  LDGSTS.E [R3+-0x79700], desc[UR60][R228.64], P0 ;  /* 0x86900000e4037fae */ /* 0x000fe2000812187c */
[----:B------:R-:W-:Y:S01]  /*86d20*/  MOV R146, R144 ;  /* 0x0000009000927202 */ /* 0x000fe20000000f00 */
[----:B------:R-:W-:-:S02]  /*86d30*/  IMAD.MOV.U32 R147, RZ, RZ, R156 ;  /* 0x000000ffff937224 */ /* 0x000fc400078e009c */
[----:B------:R-:W-:Y:S01]  /*86d40*/  LDGSTS.E [R3+-0x79300], desc[UR60][R226.64], P0 ;  /* 0x86d00000e2037fae */ /* 0x000fe2000812187c */
[----:B------:R-:W-:-:S03]  /*86d50*/  MOV R144, R143 ;  /* 0x0000008f00907202 */ /* 0x000fc60000000f00 */
[----:B------:R-:W-:Y:S01]  /*86d60*/  LDGSTS.E [R3+-0x78f00], desc[UR60][R224.64], P0 ;  /* 0x87100000e0037fae */ /* 0x000fe2000812187c */
[----:B------:R-:W-:-:S03]  /*86d70*/  MOV R143, R252 ;  /* 0x000000fc008f7202 */ /* 0x000fc60000000f00 */
[----:B------:R-:W-:Y:S04]  /*86d80*/  LDGSTS.E [R3+-0x78b00], desc[UR60][R222.64], P0 ;  /* 0x87500000de037fae */ /* 0x000fe8000812187c */
[----:B------:R-:W-:Y:S04]  /*86d90*/  LDGSTS.E [R3+-0x78700], desc[UR60][R220.64], P0 ;  /* 0x87900000dc037fae */ /* 0x000fe8000812187c */
[----:B------:R1:W-:Y:S04]  /*86da0*/  LDGSTS.E [R3+-0x78300], desc[UR60][R218.64], P0 ;  /* 0x87d00000da037fae */ /* 0x0003e8000812187c */
[----:B------:R-:W-:Y:S01]  /*86db0*/  STL.64 [R1+0x1430], R150 ;  /* 0x0014309601007387 */ /* 0x000fe20000100a00 */
[----:B-1----:R-:W-:Y:S01]  /*86dc0*/  IMAD.U32 R3, RZ, RZ, UR4 ;  /* 0x00000004ff037e24 */ /* 0x002fe2000f8e00ff */
[----:B--2---:R-:W-:-:S04]  /*86dd0*/  IADD3 R118, P1, R104, R5, RZ ;  /* 0x0000000568767210 */ /* 0x004fc80007f3e0ff */
        /* <DEDUP_REMOVED lines=9> */
[----:B------:R-:W-:-:S05]  /*86e70*/  IADD3 R158, P1, R204, R5, RZ ;  /* 0x00000005cc9e7210 */ /* 0x000fca0007f3e0ff */
[----:B------:R-:W-:Y:S01]  /*86e80*/  IMAD.X R204, R205, 0x1, R2, P1 ;  /* 0x00000001cdcc7824 */ /* 0x000fe200008e0602 */
[----:B----4-:R-:W-:-:S04]  /*86e90*/  IADD3 R102, P1, R110, R5, RZ ;  /* 0x000000056e667210 */ /* 0x010fc80007f3e0ff */
[----:B------:R-:W-:Y:S02]  /*86ea0*/  IADD3.X R103, R111, R2, RZ, P1, !PT ;  /* 0x000000026f677210 */ /* 0x000fe40000ffe4ff */
[----:B------:R-:W-:-:S05]  /*86eb0*/  IADD3 R110, P1, R108, R5, RZ ;  /* 0x000000056c6e7210 */ /* 0x000fca0007f3e0ff */
[----:B------:R-:W-:Y:S01]  /*86ec0*/  IMAD.X R111, R109, 0x1, R2, P1 ;  /* 0x000000016d6f7824 */ /* 0x000fe200008e0602 */
[----:B------:R-:W-:Y:S02]  /*86ed0*/  IADD3 R108, P1, R148, R5, RZ ;  /* 0x00000005946c7210 */ /* 0x000fe40007f3e0ff */
[----:B------:R-:W-:Y:S02]  /*86ee0*/  MOV R148, R145 ;  /* 0x0000009100947202 */ /* 0x000fe40000000f00 */
[----:B------:R-:W-:Y:S01]  /*86ef0*/  IADD3.X R109, R149, R2, RZ, P1, !PT ;  /* 0x00000002956d7210 */ /* 0x000fe20000ffe4ff */
[----:B------:R-:W-:Y:S02]  /*86f00*/  IMAD.MOV.U32 R149, RZ, RZ, R154 ;  /* 0x000000ffff957224 */ /* 0x000fe400078e009a */
[----:B------:R-:W-:Y:S01]  /*86f10*/  IMAD.MOV.U32 R145, RZ, RZ, R159 ;  /* 0x000000ffff917224 */ /* 0x000fe200078e009f */
[----:B------:R-:W-:Y:S02]  /*86f20*/  LOP3.LUT R205, R7, 0x30, RZ, 0x3c, !PT ;  /* 0x0000003007cd7812 */ /* 0x000fe400078e3cff */
[----:B------:R-:W-:Y:S04]  /*86f30*/  STL.64 [R1+0x13f0], R148 ;  /* 0x0013f09401007387 */ /* 0x000fe80000100a00 */
        /* <DEDUP_REMOVED lines=35> */
[----:B------:R4:W-:Y:S04]  /*87170*/  LDGSTS.E [R3+-0x7ce80], desc[UR60][R126.64], P0 ;  /* 0x831800007e037fae */ /* 0x0009e8000812187c */
[----:B------:R4:W-:Y:S04]  /*87180*/  STL.64 [R1+0xe30], R108 ;  /* 0x000e306c01007387 */ /* 0x0009e80000100a00 */
[----:B------:R4:W-:Y:S04]  /*87190*/  LDGSTS.E [R3+-0x7ca80], desc[UR60][R124.64], P0 ;  /* 0x835800007c037fae */ /* 0x0009e8000812187c */
[----:B------:R-:W-:Y:S04]  /*871a0*/  LDGSTS.E [R3+-0x7c680], desc[UR60][R106.64], P0 ;  /* 0x839800006a037fae */ /* 0x000fe8000812187c */
[----:B------:R-:W-:Y:S04]  /*871b0*/  LDGSTS.E [R3+-0x7c280], desc[UR60][R122.64], P0 ;  /* 0x83d800007a037fae */ /* 0x000fe8000812187c */
[----:B-1----:R-:W4:Y:S04]  /*871c0*/  LDL.LU.64 R124, [R1+0x1428] ;  /* 0x00142800017c7983 */ /* 0x002f280000300a00 */
[----:B---3--:R-:W3:Y:S04]  /*871d0*/  LDL.LU.64 R106, [R1+0x13e8] ;  /* 0x0013e800016a7983 */ /* 0x008ee80000300a00 */
[----:B--2---:R-:W2:Y:S04]  /*871e0*/  LDL.LU.64 R122, [R1+0x13a8] ;  /* 0x0013a800017a7983 */ /* 0x004ea80000300a00 */
[----:B------:R-:W-:Y:S04]  /*871f0*/  LDGSTS.E [R3+-0x7be80], desc[UR60][R120.64], P0 ;  /* 0x8418000078037fae */ /* 0x000fe8000812187c */
[----:B------:R-:W-:Y:S04]  /*87200*/  LDGSTS.E [R3+-0x7ba80], desc[UR60][R118.64], P0 ;  /* 0x8458000076037fae */ /* 0x000fe8000812187c */
[----:B------:R1:W-:Y:S04]  /*87210*/  LDGSTS.E [R3+-0x7b680], desc[UR60][R104.64], P0 ;  /* 0x8498000068037fae */ /* 0x0003e8000812187c */
[----:B----4-:R-:W4:Y:S04]  /*87220*/  LDL.LU.64 R120, [R1+0x1368] ;  /* 0x0013680001787983 */ /* 0x010f280000300a00 */
[----:B------:R-:W-:Y:S04]  /*87230*/  LDGSTS.E [R3+-0x7b280], desc[UR60][R116.64], P0 ;  /* 0x84d8000074037fae */ /* 0x000fe8000812187c */
[----:B------:R-:W4:Y:S04]  /*87240*/  LDL.LU.64 R104, [R1+0x1328] ;  /* 0x0013280001687983 */ /* 0x000f280000300a00 */
[----:B------:R-:W4:Y:S04]  /*87250*/  LDL.LU.64 R118, [R1+0x12e8] ;  /* 0x0012e80001767983 */ /* 0x000f280000300a00 */
[----:B------:R-:W4:Y:S04]  /*87260*/  LDL.LU.64 R116, [R1+0x12a8] ;  /* 0x0012a80001747983 */ /* 0x000f280000300a00 */
[----:B------:R-:W-:Y:S04]  /*87270*/  LDGSTS.E [R3+-0x7ae80], desc[UR60][R114.64], P0 ;  /* 0x8518000072037fae */ /* 0x000fe8000812187c */
[----:B------:R-:W-:Y:S04]  /*87280*/  LDGSTS.E [R3+-0x7aa80], desc[UR60][R112.64], P0 ;  /* 0x8558000070037fae */ /* 0x000fe8000812187c */
        /* <DEDUP_REMOVED lines=25> */
[----:B------:R-:W2:Y:S04]  /*87420*/  LDL.LU.64 R106, [R1+0x1128] ;  /* 0x00112800016a7983 */ /* 0x000ea80000300a00 */
[----:B------:R-:W-:Y:S01]  /*87430*/  IMAD.X R156, R123, 0x1, R2, P1 ;  /* 0x000000017b9c7824 */ /* 0x000fe200008e0602 */
[----:B----4-:R-:W-:-:S04]  /*87440*/  IADD3 R143, P1, R120, R5, RZ ;  /* 0x00000005788f7210 */ /* 0x010fc80007f3e0ff */
[----:B------:R-:W-:Y:S02]  /*87450*/  IADD3.X R159, R121, R2, RZ, P1, !PT ;  /* 0x00000002799f7210 */ /* 0x000fe40000ffe4ff */
[----:B------:R-:W-:-:S05]  /*87460*/  IADD3 R142, P1, R104, R5, RZ ;  /* 0x00000005688e7210 */ /* 0x000fca0007f3e0ff */
[----:B------:R-:W-:Y:S01]  /*87470*/  IMAD.X R252, R105, 0x1, R2, P1 ;  /* 0x0000000169fc7824 */ /* 0x000fe200008e0602 */
[-C--:B------:R-:W-:Y:S01]  /*87480*/  IADD3 R140, P1, R118, R5.reuse, RZ ;  /* 0x00000005768c7210 */ /* 0x080fe20007f3e0ff */
[----:B------:R-:W3:Y:S03]  /*87490*/  LDL.LU.64 R104, [R1+0x10e8] ;  /* 0x0010e80001687983 */ /* 0x000ee60000300a00 */
[----:B------:R-:W-:Y:S02]  /*874a0*/  IADD3.X R141, R119, R2, RZ, P1, !PT ;  /* 0x00000002778d7210 */ /* 0x000fe40000ffe4ff */
[----:B------:R-:W-:-:S05]  /*874b0*/  IADD3 R138, P1, R116, R5, RZ ;  /* 0x00000005748a7210 */ /* 0x000fca0007f3e0ff */
[----:B------:R-:W-:Y:S01]  /*874c0*/  IMAD.X R139, R117, 0x1, R2, P1 ;  /* 0x00000001758b7824 */ /* 0x000fe200008e0602 */
[----:B------:R-:W-:-:S04]  /*874d0*/  IADD3 R136, P1, R102, R5, RZ ;  /* 0x0000000566887210 */ /* 0x000fc80007f3e0ff */
[----:B------:R-:W-:Y:S02]  /*874e0*/  IADD3.X R137, R103, R2, RZ, P1, !PT ;  /* 0x0000000267897210 */ /* 0x000fe40000ffe4ff */
[-C--:B------:R-:W-:Y:S01]  /*874f0*/  IADD3 R134, P1, R114, R5.reuse, RZ ;  /* 0x0000000572867210 */ /* 0x080fe20007f3e0ff */
[----:B------:R-:W1:Y:S04]  /*87500*/  LDL.LU.64 R102, [R1+0x10a8] ;  /* 0x0010a80001667983 */ /* 0x000e680000300a00 */
        /* <DEDUP_REMOVED lines=9> */
[----:B--2---:R-:W-:-:S05]  /*875a0*/  IADD3 R126, P1, R106, R5, RZ ;  /* 0x000000056a7e7210 */ /* 0x004fca0007f3e0ff */
[----:B------:R-:W-:Y:S02]  /*875b0*/  IMAD.X R127, R107, 0x1, R2, P1 ;  /* 0x000000016b7f7824 */ /* 0x000fe400008e0602 */
[----:B------:R-:W2:Y:S04]  /*875c0*/  LDL.LU.64 R106, [R1+0xfe8] ;  /* 0x000fe800016a7983 */ /* 0x000ea80000300a00 */
[----:B------:R-:W2:Y:S04]  /*875d0*/  LDL.LU.64 R116, [R1+0xfa8] ;  /* 0x000fa80001747983 */ /* 0x000ea80000300a00 */
[----:B------:R-:W2:Y:S04]  /*875e0*/  LDL.LU.64 R114, [R1+0xf68] ;  /* 0x000f680001727983 */ /* 0x000ea80000300a00 */
[----:B------:R-:W2:Y:S01]  /*875f0*/  LDL.LU.64 R112, [R1+0xf28] ;  /* 0x000f280001707983 */ /* 0x000ea20000300a00 */
[----:B---3--:R-:W-:-:S04]  /*87600*/  IADD3 R124, P1, R104, R5, RZ ;  /* 0x00000005687c7210 */ /* 0x008fc80007f3e0ff */
[----:B------:R-:W-:Y:S02]  /*87610*/  IADD3.X R125, R105, R2, RZ, P1, !PT ;  /* 0x00000002697d7210 */ /* 0x000fe40000ffe4ff */
[----:B-1----:R-:W-:-:S05]  /*87620*/  IADD3 R104, P1, R102, R5, RZ ;  /* 0x0000000566687210 */ /* 0x002fca0007f3e0ff */
[----:B------:R-:W-:Y:S02]  /*87630*/  IMAD.X R105, R103, 0x1, R2, P1 ;  /* 0x0000000167697824 */ /* 0x000fe400008e0602 */
[----:B------:R-:W3:Y:S04]  /*87640*/  LDL.LU.64 R102, [R1+0xee8] ;  /* 0x000ee80001667983 */ /* 0x000ee80000300a00 */
        /* <DEDUP_REMOVED lines=23> */
[----:B------:R-:W-:-:S02]  /*877c0*/  IMAD.MOV.U32 R151, RZ, RZ, R6 ;  /* 0x000000ffff977224 */ /* 0x000fc400078e0006 */
[----:B------:R-:W-:Y:S01]  /*877d0*/  LDGSTS.E [R3+-0x79680], desc[UR60][R214.64], P0 ;  /* 0x86980000d6037fae */ /* 0x000fe2000812187c */
[----:B------:R-:W-:Y:S01]  /*877e0*/  MOV R146, R144 ;  /* 0x0000009000927202 */ /* 0x000fe20000000f00 */
[----:B------:R-:W-:Y:S02]  /*877f0*/  IMAD.MOV.U32 R147, RZ, RZ, R156 ;  /* 0x000000ffff937224 */ /* 0x000fe400078e009c */
        /* <DEDUP_REMOVED lines=83> */
[----:B------:R4:W-:Y:S04]  /*87d30*/  LDGSTS.E [R3+-0x7c200], desc[UR60][R122.64], P0 ;  /* 0x83e000007a037fae */ /* 0x0009e8000812187c */
        /* <DEDUP_REMOVED lines=19> */
[----:B------:R-:W4:Y:S04]  /*87e70*/  LDL.LU.64 R108, [R1+0x11a0] ;  /* 0x0011a000016c7983 */ /* 0x000f280000300a00 */
[----:B------:R-:W4:Y:S01]  /*87e80*/  LDL.LU.64 R110, [R1+0x1160] ;  /* 0x00116000016e7983 */ /* 0x000f220000300a00 */
        /* <DEDUP_REMOVED lines=19> */
[----:B------:R-:W4:Y:S04]  /*87fc0*/  LDL.LU.64 R102, [R1+0x10a0] ;  /* 0x0010a00001667983 */ /* 0x000f280000300a00 */
[----:B------:R-:W-:Y:S01]  /*87fd0*/  IMAD.X R135, R115, 0x1, R2, P1 ;  /* 0x0000000173877824 */ /* 0x000fe200008e0602 */
[----:B------:R-:W-:-:S04]  /*87fe0*/  IADD3 R132, P1, R112, R5, RZ ;  /* 0x0000000570847210 */ /* 0x000fc80007f3e0ff */
[----:B------:R-:W-:Y:S02]  /*87ff0*/  IADD3.X R133, R113, R2, RZ, P1, !PT ;  /* 0x0000000271857210 */ /* 0x000fe40000ffe4ff */
[----:B------:R-:W-:-:S05]  /*88000*/  IADD3 R130, P1, R108, R5, RZ ;  /* 0x000000056c827210 */ /* 0x000fca0007f3e0ff */
[----:B------:R-:W-:Y:S02]  /*88010*/  IMAD.X R131, R109, 0x1, R2, P1 ;  /* 0x000000016d837824 */ /* 0x000fe400008e0602 */
[----:B------:R-:W1:Y:S01]  /*88020*/  LDL.LU.64 R108, [R1+0x1060] ;  /* 0x00106000016c7983 */ /* 0x000e620000300a00 */
[----:B------:R-:W-:-:S03]  /*88030*/  IADD3 R128, P1, R110, R5, RZ ;  /* 0x000000056e807210 */ /* 0x000fc60007f3e0ff */
[----:B------:R-:W4:Y:S01]  /*88040*/  LDL.LU.64 R118, [R1+0x1020] ;  /* 0x0010200001767983 */ /* 0x000f220000300a00 */
[----:B------:R-:W-:-:S03]  /*88050*/  IADD3.X R129, R111, R2, RZ, P1, !PT ;  /* 0x000000026f817210 */ /* 0x000fc60000ffe4ff */
[----:B------:R-:W4:Y:S01]  /*88060*/  LDL.LU.64 R116, [R1+0xfe0] ;  /* 0x000fe00001747983 */ /* 0x000f220000300a00 */
        /* <DEDUP_REMOVED lines=8> */
[----:B----4-:R-:W-:-:S05]  /*880f0*/  IADD3 R122, P1, R102, R5, RZ ;  /* 0x00000005667a7210 */ /* 0x010fca0007f3e0ff */
[----:B------:R-:W-:Y:S02]  /*88100*/  IMAD.X R123, R103, 0x1, R2, P1 ;  /* 0x00000001677b7824 */ /* 0x000fe400008e0602 */
[----:B------:R-:W3:Y:S01]  /*88110*/  LDL.LU.64 R102, [R1+0xea0] ;  /* 0x000ea00001667983 */ /* 0x000ee20000300a00 */
[----:B-1----:R-:W-:-:S04]  /*88120*/  IADD3 R106, P1, R108, R5, RZ ;  /* 0x000000056c6a7210 */ /* 0x002fc80007f3e0ff */
[----:B------:R-:W-:Y:S02]  /*88130*/  IADD3.X R107, R109, R2, RZ, P1, !PT ;  /* 0x000000026d6b7210 */ /* 0x000fe40000ffe4ff */
[----:B------:R-:W4:Y:S04]  /*88140*/  LDL.LU.64 R108, [R1+0xe60] ;  /* 0x000e6000016c7983 */ /* 0x000f280000300a00 */
[----:B------:R-:W4:Y:S01]  /*88150*/  LDL.LU.64 R148, [R1+0xe20] ;  /* 0x000e200001947983 */ /* 0x000f220000300a00 */
[----:B------:R-:W-:-:S05]  /*88160*/  IADD3 R120, P1, R118, R5, RZ ;  /* 0x0000000576787210 */ /* 0x000fca0007f3e0ff */
[----:B------:R-:W-:Y:S01]  /*88170*/  IMAD.X R121, R119, 0x1, R2, P1 ;  /* 0x0000000177797824 */ /* 0x000fe200008e0602 */
[----:B------:R-:W-:-:S04]  /*88180*/  IADD3 R118, P1, R116, R5, RZ ;  /* 0x0000000574767210 */ /* 0x000fc80007f3e0ff */
[----:B------:R-:W-:Y:S01]  /*88190*/  IADD3.X R119, R117, R2, RZ, P1, !PT ;  /* 0x0000000275777210 */ /* 0x000fe20000ffe4ff */
        /* <DEDUP_REMOVED lines=29> */
[----:B--2---:R-:W-:-:S05]  /*88370*/  IADD3 R116, P1, R104, R5, RZ ;  /* 0x0000000568747210 */ /* 0x004fca0007f3e0ff */
[----:B------:R-:W-:Y:S01]  /*88380*/  IMAD.X R117, R105, 0x1, R2, P1 ;  /* 0x0000000169757824 */ /* 0x000fe200008e0602 */
[----:B------:R-:W-:-:S04]  /*88390*/  IADD3 R104, P1, R114, R5, RZ ;  /* 0x0000000572687210 */ /* 0x000fc80007f3e0ff */
[----:B------:R-:W-:Y:S02]  /*883a0*/  IADD3.X R105, R115, R2, RZ, P1, !PT ;  /* 0x0000000273697210 */ /* 0x000fe40000ffe4ff */
[----:B------:R-:W-:-:S05]  /*883b0*/  IADD3 R114, P1, R112, R5, RZ ;  /* 0x0000000570727210 */ /* 0x000fca0007f3e0ff */
[----:B------:R-:W-:Y:S01]  /*883c0*/  IMAD.X R115, R113, 0x1, R2, P1 ;  /* 0x0000000171737824 */ /* 0x000fe200008e0602 */
[----:B------:R-:W-:-:S04]  /*883d0*/  IADD3 R112, P1, R110, R5, RZ ;  /* 0x000000056e707210 */ /* 0x000fc80007f3e0ff */
[----:B------:R-:W-:Y:S02]  /*883e0*/  IADD3.X R113, R111, R2, RZ, P1, !PT ;  /* 0x000000026f717210 */ /* 0x000fe40000ffe4ff */
[----:B---3--:R-:W-:-:S05]  /*883f0*/  IADD3 R110, P1, R102, R5, RZ ;  /* 0x00000005666e7210 */ /* 0x008fca0007f3e0ff */
[----:B------:R-:W-:Y:S01]  /*88400*/  IMAD.X R111, R103, 0x1, R2, P1 ;  /* 0x00000001676f7824 */ /* 0x000fe200008e0602 */
[----:B----4-:R-:W-:-:S04]  /*88410*/  IADD3 R102, P1, R108, R5, RZ ;  /* 0x000000056c667210 */ /* 0x010fc80007f3e0ff */
[----:B------:R-:W-:Y:S02]  /*88420*/  IADD3.X R103, R109, R2, RZ, P1, !PT ;  /* 0x000000026d677210 */ /* 0x000fe40000ffe4ff */
[----:B------:R-:W-:-:S05]  /*88430*/  IADD3 R108, P1, R148, R5, RZ ;  /* 0x00000005946c7210 */ /* 0x000fca0007f3e0ff */
[----:B------:R-:W-:Y:S01]  /*88440*/  IMAD.X R109, R149, 0x1, R2, P1 ;  /* 0x00000001956d7824 */ /* 0x000fe200008e0602 */
[----:B------:R-:W-:Y:S01]  /*88450*/  IADD3 R9, P1, R188, R5, RZ ;  /* 0x00000005bc097210 */ /* 0x000fe20007f3e0ff */
[----:B------:R-:W-:Y:S01]  /*88460*/  IMAD.MOV.U32 R149, RZ, RZ, R154 ;  /* 0x000000ffff957224 */ /* 0x000fe200078e009a */
[----:B------:R-:W-:Y:S02]  /*88470*/  MOV R148, R145 ;  /* 0x0000009100947202 */ /* 0x000fe40000000f00 */
[----:B------:R-:W-:Y:S01]  /*88480*/  IADD3.X R188, R189, R2, RZ, P1, !PT ;  /* 0x00000002bdbc7210 */ /* 0x000fe20000ffe4ff */
[----:B------:R-:W-:Y:S01]  /*88490*/  IMAD.MOV.U32 R145, RZ, RZ, R159 ;  /* 0x000000ffff917224 */ /* 0x000fe200078e009f */
[----:B------:R-:W-:Y:S01]  /*884a0*/  IADD3 R158, P1, R176, R5, RZ ;  /* 0x00000005b09e7210 */ /* 0x000fe20007f3e0ff */
[----:B------:R-:W-:Y:S04]  /*884b0*/  STL.64 [R1+0x13e0], R148 ;  /* 0x0013e09401007387 */ /* 0x000fe80000100a00 */
[----:B------:R-:W-:Y:S01]  /*884c0*/  IMAD.X R176, R177, 0x1, R2, P1 ;  /* 0x00000001b1b07824 */ /* 0x000fe200008e0602 */
        /* <DEDUP_REMOVED lines=15> */
[----:B------:R-:W-:Y:S04]  /*885c0*/  LDGSTS.E [R3+-0x7f980], desc[UR60][R148.64], P0 ;  /* 0x8068000094037fae */ /* 0x000fe8000812187c */
[----:B------:R2:W-:Y:S04]  /*885d0*/  STL.64 [R1+0x10a0], R122 ;  /* 0x0010a07a01007387 */ /* 0x0005e80000100a00 */
[----:B------:R-:W-:Y:S04]  /*885e0*/  LDGSTS.E [R3+-0x7f580], desc[UR60][R146.64], P0 ;  /* 0x80a8000092037fae */ /* 0x000fe8000812187c */
[----:B------:R3:W-:Y:S04]  /*885f0*/  STL.64 [R1+0x1060], R106 ;  /* 0x0010606a01007387 */ /* 0x0007e80000100a00 */
[----:B------:R4:W-:Y:S04]  /*88600*/  LDGSTS.E [R3+-0x7f180], desc[UR60][R144.64], P0 ;  /* 0x80e8000090037fae */ /* 0x0009e8000812187c */
[----:B------:R4:W-:Y:S04]  /*88610*/  STL.64 [R1+0x1020], R120 ;  /* 0x0010207801007387 */ /* 0x0009e80000100a00 */
[----:B------:R4:W-:Y:S01]  /*88620*/  LDGSTS.E [R3+-0x7ed80], desc[UR60][R142.64], P0 ;  /* 0x812800008e037fae */ /* 0x0009e2000812187c */
[----:B------:R-:W-:-:S03]  /*88630*/  IMAD.MOV.U32 R189, RZ, RZ, R188 ;  /* 0x000000ffffbd7224 */ /* 0x000fc600078e00bc */
[----:B------:R4:W-:Y:S04]  /*88640*/  STL.64 [R1+0xfe0], R118 ;  /* 0x000fe07601007387 */ /* 0x0009e80000100a00 */
[----:B------:R4:W-:Y:S01]  /*88650*/  LDGSTS.E [R3+-0x7e980], desc[UR60][R140.64], P0 ;  /* 0x816800008c037fae */ /* 0x0009e2000812187c */
[----:B------:R-:W-:-:S03]  /*88660*/  MOV R188, R9 ;  /* 0x0000000900bc7202 */ /* 0x000fc60000000f00 */
        /* <DEDUP_REMOVED lines=8> */
[----:B------:R-:W4:Y:S04]  /*886f0*/  LDL.LU R9, [R1+0x2dc4] ;  /* 0x002dc40001097983 */ /* 0x000f280000300800 */
[----:B------:R4:W-:Y:S04]  /*88700*/  LDGSTS.E [R3+-0x7d580], desc[UR60][R130.64], P0 ;  /* 0x82a8000082037fae */ /* 0x0009e8000812187c */
[----:B------:R-:W-:Y:S04]  /*88710*/  STL.64 [R1+0xea0], R110 ;  /* 0x000ea06e01007387 */ /* 0x000fe80000100a00 */
[----:B------:R4:W-:Y:S04]  /*88720*/  LDGSTS.E [R3+-0x7d180], desc[UR60][R128.64], P0 ;  /* 0x82e8000080037fae */ /* 0x0009e8000812187c */
[----:B------:R4:W-:Y:S04]  /*88730*/  STL.64 [R1+0xe60], R102 ;  /* 0x000e606601007387 */ /* 0x0009e80000100a00 */
[----:B------:R4:W-:Y:S04]  /*88740*/  LDGSTS.E [R3+-0x7cd80], desc[UR60][R126.64], P0 ;  /* 0x832800007e037fae */ /* 0x0009e8000812187c */
[----:B------:R4:W-:Y:S04]  /*88750*/  STL.64 [R1+0xe20], R108 ;  /* 0x000e206c01007387 */ /* 0x0009e80000100a00 */
[----:B------:R-:W-:Y:S04]  /*88760*/  LDGSTS.E [R3+-0x7c980], desc[UR60][R124.64], P0 ;  /* 0x836800007c037fae */ /* 0x000fe8000812187c */
[----:B------:R-:W-:Y:S04]  /*88770*/  LDGSTS.E [R3+-0x7c580], desc[UR60][R122.64], P0 ;  /* 0x83a800007a037fae */ /* 0x000fe8000812187c */
[----:B------:R-:W-:Y:S04]  /*88780*/  LDGSTS.E [R3+-0x7c180], desc[UR60][R106.64], P0 ;  /* 0x83e800006a037fae */ /* 0x000fe8000812187c */
[----:B-1----:R-:W4:Y:S04]  /*88790*/  LDL.LU.64 R124, [R1+0x1418] ;  /* 0x00141800017c7983 */ /* 0x002f280000300a00 */
[----:B--2---:R-:W2:Y:S04]  /*887a0*/  LDL.LU.64 R122, [R1+0x13d8] ;  /* 0x0013d800017a7983 */ /* 0x004ea80000300a00 */
[----:B---3--:R-:W3:Y:S04]  /*887b0*/  LDL.LU.64 R106, [R1+0x1398] ;  /* 0x00139800016a7983 */ /* 0x008ee80000300a00 */
[----:B------:R-:W-:Y:S04]  /*887c0*/  LDGSTS.E [R3+-0x7bd80], desc[UR60][R120.64], P0 ;  /* 0x8428000078037fae */ /* 0x000fe8000812187c */
[----:B------:R-:W-:Y:S04]  /*887d0*/  LDGSTS.E [R3+-0x7b980], desc[UR60][R118.64], P0 ;  /* 0x8468000076037fae */ /* 0x000fe8000812187c */
[----:B------:R-:W-:Y:S04]  /*887e0*/  LDGSTS.E [R3+-0x7b580], desc[UR60][R116.64], P0 ;  /* 0x84a8000074037fae */ /* 0x000fe8000812187c */
[----:B----4-:R-:W4:Y:S04]  /*887f0*/  LDL.LU.64 R120, [R1+0x1358] ;  /* 0x0013580001787983 */ /* 0x010f280000300a00 */
        /* <DEDUP_REMOVED lines=8> */
[----:B------:R-:W-:Y:S01]  /*88880*/  LDGSTS.E [R3+-0x7a180], desc[UR60][R102.64], P0 ;  /* 0x85e8000066037fae */ /* 0x000fe2000812187c */
[----:B------:R-:W-:-:S03]  /*88890*/  IADD3 R157, P1, R186, R5, RZ ;  /* 0x00000005ba9d7210 */ /* 0x000fc60007f3e0ff */
[----:B------:R1:W-:Y:S04]  /*888a0*/  LDGSTS.E [R3+-0x79d80], desc[UR60][R108.64], P0 ;  /* 0x862800006c037fae */ /* 0x0003e8000812187c */
[----:B------:R-:W4:Y:S01]  /*888b0*/  LDL.LU.64 R102, [R1+0x1218] ;  /* 0x0012180001667983 */ /* 0x000f220000300a00 */
[-C--:B------:R-:W-:Y:S02]  /*888c0*/  IADD3.X R186, R187, R2.reuse, RZ, P1, !PT ;  /* 0x00000002bbba7210 */ /* 0x080fe40000ffe4ff */
[-C--:B------:R-:W-:Y:S01]  /*888d0*/  IADD3 R155, P1, R184, R5.reuse, RZ ;  /* 0x00000005b89b7210 */ /* 0x080fe20007f3e0ff */
[----:B------:R-:W4:Y:S04]  /*888e0*/  LDL.LU.64 R112, [R1+0x11d8] ;  /* 0x0011d80001707983 */ /* 0x000f280000300a00 */
[----:B------:R-:W-:Y:S01]  /*888f0*/  IMAD.X R184, R185, 0x1, R2, P1 ;  /* 0x00000001b9b87824 */ /* 0x000fe200008e0602 */
[-C--:B------:R-:W-:Y:S01]  /*88900*/  IADD3 R153, P1, R182, R5.reuse, RZ ;  /* 0x00000005b6997210 */ /* 0x080fe20007f3e0ff */
[----:B------:R-:W4:Y:S03]  /*88910*/  LDL.LU.64 R110, [R1+0x1198] ;  /* 0x00119800016e7983 */ /* 0x000f260000300a00 */
[----:B------:R-:W-:Y:S01]  /*88920*/  IADD3.X R182, R183, R2, RZ, P1, !PT ;  /* 0x00000002b7b67210 */ /* 0x000fe20000ffe4ff */
[----:B------:R-:W4:Y:S01]  /*88930*/  LDL.LU.64 R108, [R1+0x1158] ;  /* 0x00115800016c7983 */ /* 0x000f220000300a00 */
[----:B------:R-:W-:Y:S01]  /*88940*/  IADD3 R152, P1, R180, R5, RZ ;  /* 0x00000005b4987210 */ /* 0x000fe20007f3e0ff */
[----:B------:R-:W-:-:S02]  /*88950*/  IMAD.MOV.U32 R177, RZ, RZ, R176 ;  /* 0x000000ffffb17224 */ /* 0x000fc400078e00b0 */
[----:B------:R-:W-:Y:S02]  /*88960*/  LDGSTS.E [R3+-0x79980], desc[UR60][R188.64], P0 ;  /* 0x86680000bc037fae */ /* 0x000fe4000812187c */
        /* <DEDUP_REMOVED lines=8> */
[----:B------:R-:W-:Y:S02]  /*889f0*/  IMAD.X R156, R107, 0x1, R2, P1 ;  /* 0x000000016b9c7824 */ /* 0x000fe400008e0602 */
[----:B------:R-:W1:Y:S01]  /*88a00*/  LDL.LU.64 R106, [R1+0x1118] ;  /* 0x00111800016a7983 */ /* 0x000e620000300a00 */
[----:B----4-:R-:W-:-:S04]  /*88a10*/  IADD3 R141, P1, R120, R5, RZ ;  /* 0x00000005788d7210 */ /* 0x010fc80007f3e0ff */
[----:B------:R-:W-:Y:S02]  /*88a20*/  IADD3.X R159, R121, R2, RZ, P1, !PT ;  /* 0x00000002799f7210 */ /* 0x000fe40000ffe4ff */
[----:B------:R-:W-:-:S05]  /*88a30*/  IADD3 R140, P1, R118, R5, RZ ;  /* 0x00000005768c7210 */ /* 0x000fca0007f3e0ff */
[----:B------:R-:W-:Y:S01]  /*88a40*/  IMAD.X R252, R119, 0x1, R2, P1 ;  /* 0x0000000177fc7824 */ /* 0x000fe200008e0602 */
[----:B------:R-:W-:-:S04]  /*88a50*/  IADD3 R138, P1, R104, R5, RZ ;  /* 0x00000005688a7210 */ /* 0x000fc80007f3e0ff */
[----:B------:R-:W-:Y:S02]  /*88a60*/  IADD3.X R139, R105, R2, RZ, P1, !PT ;  /* 0x00000002698b7210 */ /* 0x000fe40000ffe4ff */
[-C--:B------:R-:W-:Y:S01]  /*88a70*/  IADD3 R136, P1, R116, R5.reuse, RZ ;  /* 0x0000000574887210 */ /* 0x080fe20007f3e0ff */
[----:B------:R-:W2:Y:S04]  /*88a80*/  LDL.LU.64 R104, [R1+0x10d8] ;  /* 0x0010d80001687983 */ /* 0x000ea80000300a00 */
[----:B------:R-:W-:Y:S01]  /*88a90*/  IMAD.X R137, R117, 0x1, R2, P1 ;  /* 0x0000000175897824 */ /* 0x000fe200008e0602 */
[----:B------:R-:W-:-:S04]  /*88aa0*/  IADD3 R134, P1, R114, R5, RZ ;  /* 0x0000000572867210 */ /* 0x000fc80007f3e0ff */
[----:B------:R-:W-:Y:S02]  /*88ab0*/  IADD3.X R135, R115, R2, RZ, P1, !PT ;  /* 0x0000000273877210 */ /* 0x000fe40000ffe4ff */
[----:B------:R-:W-:-:S05]  /*88ac0*/  IADD3 R132, P1, R102, R5, RZ ;  /* 0x0000000566847210 */ /* 0x000fca0007f3e0ff */
[----:B------:R-:W-:Y:S02]  /*88ad0*/  IMAD.X R133, R103, 0x1, R2, P1 ;  /* 0x0000000167857824 */ /* 0x000fe400008e0602 */
[----:B------:R-:W3:Y:S01]  /*88ae0*/  LDL.LU.64 R102, [R1+0x1098] ;  /* 0x0010980001667983 */ /* 0x000ee20000300a00 */
[----:B------:R-:W-:-:S03]  /*88af0*/  IADD3 R130, P1, R112, R5, RZ ;  /* 0x0000000570827210 */ /* 0x000fc60007f3e0ff */
        /* <DEDUP_REMOVED lines=8> */
[----:B------:R-:W4:Y:S04]  /*88b80*/  LDL.LU.64 R118, [R1+0xf98] ;  /* 0x000f980001767983 */ /* 0x000f280000300a00 */
[----:B------:R-:W4:Y:S01]  /*88b90*/  LDL.LU.64 R120, [R1+0xf58] ;  /* 0x000f580001787983 */ /* 0x000f220000300a00 */
[----:B-1----:R-:W-:-:S05]  /*88ba0*/  IADD3 R108, P1, R106, R5, RZ ;  /* 0x000000056a6c7210 */ /* 0x002fca0007f3e0ff */
[----:B------:R-:W-:Y:S01]  /*88bb0*/  IMAD.X R109, R107, 0x1, R2, P1 ;  /* 0x000000016b6d7824 */ /* 0x000fe200008e0602 */
[----:B--2---:R-:W-:-:S04]  /*88bc0*/  IADD3 R110, P1, R104, R5, RZ ;  /* 0x00000005686e7210 */ /* 0x004fc80007f3e0ff */
[----:B------:R-:W-:Y:S02]  /*88bd0*/  IADD3.X R111, R105, R2, RZ, P1, !PT ;  /* 0x00000002696f7210 */ /* 0x000fe40000ffe4ff */
[----:B------:R-:W2:Y:S04]  /*88be0*/  LDL.LU.64 R104, [R1+0xf18] ;  /* 0x000f180001687983 */ /* 0x000ea80000300a00 */
[----:B------:R-:W2:Y:S01]  /*88bf0*/  LDL.LU.64 R106, [R1+0xed8] ;  /* 0x000ed800016a7983 */ /* 0x000ea20000300a00 */
[----:B---3--:R-:W-:-:S05]  /*88c00*/  IADD3 R124, P1, R102, R5, RZ ;  /* 0x00000005667c7210 */ /* 0x008fca0007f3e0ff */
[----:B------:R-:W-:Y:S02]  /*88c10*/  IMAD.X R125, R103, 0x1, R2, P1 ;  /* 0x00000001677d7824 */ /* 0x000fe400008e0602 */
        /* <DEDUP_REMOVED lines=34> */
[----:B------:R1:W-:Y:S04]  /*88e40*/  LDGSTS.E [R3+-0x78180], desc[UR60][R176.64], P0 ;  /* 0x87e80000b0037fae */ /* 0x0003e8000812187c */
[----:B------:R-:W-:Y:S01]  /*88e50*/  STL.64 [R1+0x1418], R148 ;  /* 0x0014189401007387 */ /* 0x000fe20000100a00 */
[----:B-1----:R-:W-:Y:S01]  /*88e60*/  IMAD.U32 R3, RZ, RZ, UR4 ;  /* 0x00000004ff037e24 */ /* 0x002fe2000f8e00ff */
[----:B--2---:R-:W-:-:S05]  /*88e70*/  IADD3 R120, P1, R104, R5, RZ ;  /* 0x0000000568787210 */ /* 0x004fca0007f3e0ff */
[----:B------:R-:W-:Y:S01]  /*88e80*/  IMAD.X R121, R105, 0x1, R2, P1 ;  /* 0x0000000169797824 */ /* 0x000fe200008e0602 */
[----:B------:R-:W-:-:S04]  /*88e90*/  IADD3 R104, P1, R106, R5, RZ ;  /* 0x000000056a687210 */ /* 0x000fc80007f3e0ff */
        /* <DEDUP_REMOVED lines=42> */
[----:B------:R-:W-:Y:S04]  /*89140*/  STL.64 [R1+0x1098], R124 ;  /* 0x0010987c01007387 */ /* 0x000fe80000100a00 */
[----:B------:R-:W-:Y:S04]  /*89150*/  LDGSTS.E [R3+-0x7f100], desc[UR60][R142.64], P0 ;  /* 0x80f000008e037fae */ /* 0x000fe8000812187c */
[----:B------:R3:W-:Y:S04]  /*89160*/  STL.64 [R1+0x1058], R112 ;  /* 0x0010587001007387 */ /* 0x0007e80000100a00 */
        /* <DEDUP_REMOVED lines=17> */
[----:B------:R-:W-:Y:S04]  /*89280*/  LDGSTS.E [R3+-0x7c900], desc[UR60][R110.64], P0 ;  /* 0x837000006e037fae */ /* 0x000fe8000812187c */
[----:B------:R-:W-:Y:S04]  /*89290*/  LDGSTS.E [R3+-0x7c500], desc[UR60][R124.64], P0 ;  /* 0x83b000007c037fae */ /* 0x000fe8000812187c */
[----:B-1----:R-:W4:Y:S04]  /*892a0*/  LDL.LU.64 R108, [R1+0x1410] ;  /* 0x00141000016c7983 */ /* 0x002f280000300a00 */
[----:B--2---:R-:W2:Y:S04]  /*892b0*/  LDL.LU.64 R110, [R1+0x13d0] ;  /* 0x0013d000016e7983 */ /* 0x004ea80000300a00 */
[----:B------:R-:W-:Y:S04]  /*892c0*/  LDGSTS.E [R3+-0x7c100], desc[UR60][R112.64], P0 ;  /* 0x83f0000070037fae */ /* 0x000fe8000812187c */
[----:B------:R-:W-:Y:S04]  /*892d0*/  LDGSTS.E [R3+-0x7bd00], desc[UR60][R114.64], P0 ;  /* 0x8430000072037fae */ /* 0x000fe8000812187c */
[----:B------:R-:W-:Y:S04]  /*892e0*/  LDGSTS.E [R3+-0x7b900], desc[UR60][R116.64], P0 ;  /* 0x8470000074037fae */ /* 0x000fe8000812187c */
[----:B---3--:R-:W3:Y:S04]  /*892f0*/  LDL.LU.64 R112, [R1+0x1390] ;  /* 0x0013900001707983 */ /* 0x008ee80000300a00 */
[----:B----4-:R-:W4:Y:S04]  /*89300*/  LDL.LU.64 R114, [R1+0x1350] ;  /* 0x0013500001727983 */ /* 0x010f280000300a00 */
[----:B------:R-:W4:Y:S04]  /*89310*/  LDL.LU.64 R116, [R1+0x1310] ;  /* 0x0013100001747983 */ /* 0x000f280000300a00 */
        /* <DEDUP_REMOVED lines=8> */
[----:B------:R1:W-:Y:S04]  /*893a0*/  LDGSTS.E [R3+-0x7a500], desc[UR60][R106.64], P0 ;  /* 0x85b000006a037fae */ /* 0x0003e8000812187c */
[----:B------:R-:W-:Y:S04]  /*893b0*/  LDGSTS.E [R3+-0x7a100], desc[UR60][R102.64], P0 ;  /* 0x85f0000066037fae */ /* 0x000fe8000812187c */
[----:B------:R-:W4:Y:S04]  /*893c0*/  LDL.LU.64 R102, [R1+0x11d0] ;  /* 0x0011d00001667983 */ /* 0x000f280000300a00 */
[----:B------:R-:W4:Y:S04]  /*893d0*/  LDL.LU.64 R128, [R1+0x1190] ;  /* 0x0011900001807983 */ /* 0x000f280000300a00 */
[----:B------:R-:W4:Y:S04]  /*893e0*/  LDL.LU.64 R130, [R1+0x1150] ;  /* 0x0011500001827983 */ /* 0x000f280000300a00 */
[----:B------:R-:W4:Y:S01]  /*893f0*/  LDL.LU.64 R132, [R1+0x1110] ;  /* 0x0011100001847983 */ /* 0x000f220000300a00 */
[----:B-1----:R-:W-:-:S05]  /*89400*/  IADD3 R106, P1, R108, R5, RZ ;  /* 0x000000056c6a7210 */ /* 0x002fca0007f3e0ff */
        /* <DEDUP_REMOVED lines=20> */
[----:B------:R-:W3:Y:S04]  /*89550*/  LDL.LU.64 R102, [R1+0x1090] ;  /* 0x0010900001667983 */ /* 0x000ee80000300a00 */
[----:B------:R-:W4:Y:S04]  /*89560*/  LDL.LU.64 R138, [R1+0x1050] ;  /* 0x00105000018a7983 */ /* 0x000f280000300a00 */
[----:B------:R-:W4:Y:S04]  /*89570*/  LDL.LU.64 R140, [R1+0x1010] ;  /* 0x00101000018c7983 */ /* 0x000f280000300a00 */
[----:B------:R-:W4:Y:S01]  /*89580*/  LDL.LU.64 R142, [R1+0xfd0] ;  /* 0x000fd000018e7983 */ /* 0x000f220000300a00 */
[----:B------:R-:W-:-:S03]  /*89590*/  IADD3 R126, P1, R128, R5, RZ ;  /* 0x00000005807e7210 */ /* 0x000fc60007f3e0ff */
[----:B------:R-:W4:Y:S02]  /*895a0*/  LDL.LU.64 R144, [R1+0xf90] ;  /* 0x000f900001907983 */ /* 0x000f240000300a00 */
[----:B------:R-:W-:Y:S01]  /*895b0*/  IMAD.X R127, R129, 0x1, R2, P1 ;  /* 0x00000001817f7824 */ /* 0x000fe200008e0602 */
[-C--:B------:R-:W-:Y:S01]  /*895c0*/  IADD3 R128, P1, R130, R5.reuse, RZ ;  /* 0x0000000582807210 */ /* 0x080fe20007f3e0ff */
[----:B------:R-:W4:Y:S03]  /*895d0*/  LDL.LU.64 R146, [R1+0xf50] ;  /* 0x000f500001927983 */ /* 0x000f260000300a00 */
[----:B------:R-:W-:Y:S01]  /*895e0*/  IADD3.X R129, R131, R2, RZ, P1, !PT ;  /* 0x0000000283817210 */ /* 0x000fe20000ffe4ff */
[----:B------:R-:W4:Y:S01]  /*895f0*/  LDL.LU.64 R148, [R1+0xf10] ;  /* 0x000f100001947983 */ /* 0x000f220000300a00 */
[----:B------:R-:W-:Y:S01]  /*89600*/  IADD3 R130, P1, R132, R5, RZ ;  /* 0x0000000584827210 */ /* 0x000fe20007f3e0ff */
[----:B------:R-:W-:Y:S01]  /*89610*/  IMAD.MOV.U32 R21, RZ, RZ, R20 ;  /* 0x000000ffff157224 */ /* 0x000fe200078e0014 */
[----:B------:R-:W-:Y:S01]  /*89620*/  MOV R20, R151 ;  /* 0x0000009700147202 */ /* 0x000fe20000000f00 */
[----:B------:R-:W-:Y:S01]  /*89630*/  IMAD.MOV.U32 R19, RZ, RZ, R18 ;  /* 0x000000ffff137224 */ /* 0x000fe200078e0012 */
[----:B------:R-:W-:Y:S01]  /*89640*/  MOV R18, R150 ;  /* 0x0000009600127202 */ /* 0x000fe20000000f00 */
[----:B------:R-:W-:Y:S01]  /*89650*/  IMAD.X R131, R133, 0x1, R2, P1 ;  /* 0x0000000185837824 */ /* 0x000fe200008e0602 */
[----:B------:R-:W4:Y:S01]  /*89660*/  LDL.LU.64 R150, [R1+0xed0] ;  /* 0x000ed00001967983 */ /* 0x000f220000300a00 */
[----:B--2---:R-:W-:-:S04]  /*89670*/  IADD3 R132, P1, R104, R5, RZ ;  /* 0x0000000568847210 */ /* 0x004fc80007f3e0ff */
[----:B------:R-:W-:Y:S02]  /*89680*/  IADD3.X R133, R105, R2, RZ, P1, !PT ;  /* 0x0000000269857210 */ /* 0x000fe40000ffe4ff */
[----:B------:R-:W2:Y:S01]  /*89690*/  LDL.LU.64 R104, [R1+0xe90] ;  /* 0x000e900001687983 */ /* 0x000ea20000300a00 */
[----:B---3--:R-:W-:-:S05]  /*896a0*/  IADD3 R134, P1, R102, R5, RZ ;  /* 0x0000000566867210 */ /* 0x008fca0007f3e0ff */
[----:B------:R-:W-:Y:S02]  /*896b0*/  IMAD.X R135, R103, 0x1, R2, P1 ;  /* 0x0000000167877824 */ /* 0x000fe400008e0602 */
        /* <DEDUP_REMOVED lines=25> */
[----:B------:R1:W-:Y:S01]  /*89850*/  STL.64 [R1+0x1410], R106 ;  /* 0x0014106a01007387 */ /* 0x0003e20000100a00 */
[----:B------:R-:W-:Y:S01]  /*89860*/  MOV R115, R252 ;  /* 0x000000fc00737202 */ /* 0x000fe20000000f00 */
[----:B------:R-:W-:-:S02]  /*89870*/  IMAD.MOV.U32 R173, RZ, RZ, R172 ;  /* 0x000000ffffad7224 */ /* 0x000fc400078e00ac */
[----:B------:R4:W-:Y:S01]  /*89880*/  STL.64 [R1+0x13d0], R108 ;  /* 0x0013d06c01007387 */ /* 0x0009e20000100a00 */
[----:B------:R-:W-:-:S03]  /*89890*/  MOV R172, R157 ;  /* 0x0000009d00ac7202 */ /* 0x000fc60000000f00 */
[----:B------:R4:W-:Y:S04]  /*898a0*/  STL.64 [R1+0x1390], R110 ;  /* 0x0013906e01007387 */ /* 0x0009e80000100a00 */
[----:B------:R4:W-:Y:S04]  /*898b0*/  STL.64 [R1+0x1350], R112 ;  /* 0x0013507001007387 */ /* 0x0009e80000100a00 */
[----:B------:R4:W-:Y:S01]  /*898c0*/  STL.64 [R1+0x1310], R114 ;  /* 0x0013107201007387 */ /* 0x0009e20000100a00 */
[----:B------:R-:W-:-:S03]  /*898d0*/  IMAD.MOV.U32 R169, RZ, RZ, R168 ;  /* 0x000000ffffa97224 */ /* 0x000fc600078e00a8 */
[----:B------:R4:W-:Y:S01]  /*898e0*/  STL.64 [R1+0x12d0], R116 ;  /* 0x0012d07401007387 */ /* 0x0009e20000100a00 */
[----:B------:R-:W-:-:S03]  /*898f0*/  MOV R168, R155 ;  /* 0x0000009b00a87202 */ /* 0x000fc60000000f00 */
[----:B------:R4:W-:Y:S04]  /*89900*/  STL.64 [R1+0x1290], R118 ;  /* 0x0012907601007387 */ /* 0x0009e80000100a00 */
[----:B------:R4:W-:Y:S04]  /*89910*/  STL.64 [R1+0x1250], R120 ;  /* 0x0012507801007387 */ /* 0x0009e80000100a00 */
[----:B------:R4:W-:Y:S04]  /*89920*/  STL.64 [R1+0x1210], R122 ;  /* 0x0012107a01007387 */ /* 0x0009e80000100a00 */
[----:B------:R4:W-:Y:S01]  /*89930*/  STL.64 [R1+0x11d0], R124 ;  /* 0x0011d07c01007387 */ /* 0x0009e20000100a00 */
[----:B------:R-:W-:-:S03]  /*89940*/  IMAD.MOV.U32 R17, RZ, RZ, R16 ;  /* 0x000000ffff117224 */ /* 0x000fc600078e0010 */
[----:B------:R4:W-:Y:S01]  /*89950*/  STL.64 [R1+0x1190], R126 ;  /* 0x0011907e01007387 */ /* 0x0009e20000100a00 */
[----:B------:R-:W-:-:S03]  /*89960*/  MOV R16, R4 ;  /* 0x0000000400107202 */ /* 0x000fc60000000f00 */
[----:B------:R4:W-:Y:S04]  /*89970*/  STL.64 [R1+0x1150], R128 ;  /* 0x0011508001007387 */ /* 0x0009e80000100a00 */
[----:B------:R-:W-:Y:S04]  /*89980*/  LDGSTS.E [R3+-0x79d00], desc[UR60][R164.64], P0 ;  /* 0x86300000a4037fae */ /* 0x000fe8000812187c */
        /* <DEDUP_REMOVED lines=15> */
[----:B------:R4:W-:Y:S01]  /*89a80*/  STL.64 [R1+0xf10], R146 ;  /* 0x000f109201007387 */ /* 0x0009e20000100a00 */
[----:B-1----:R-:W-:Y:S01]  /*89a90*/  IMAD.U32 R3, RZ, RZ, UR4 ;  /* 0x00000004ff037e24 */ /* 0x002fe2000f8e00ff */
[----:B--2---:R-:W-:-:S05]  /*89aa0*/  IADD3 R150, P1, R104, R5, RZ ;  /* 0x0000000568967210 */ /* 0x004fca0007f3e0ff */
[----:B------:R-:W-:Y:S01]  /*89ab0*/  IMAD.X R151, R105, 0x1, R2, P1 ;  /* 0x0000000169977824 */ /* 0x000fe200008e0602 */
[----:B---3--:R-:W-:-:S04]  /*89ac0*/  IADD3 R152, P1, R102, R5, RZ ;  /* 0x0000000566987210 */ /* 0x008fc80007f3e0ff */
        /* <DEDUP_REMOVED lines=13> */
[----:B------:R-:W-:Y:S01]  /*89ba0*/  IADD3 R155, P1, R10, R5, RZ ;  /* 0x000000050a9b7210 */ /* 0x000fe20007f3e0ff */
[----:B------:R-:W-:-:S04]  /*89bb0*/  IMAD.MOV.U32 R175, RZ, RZ, R174 ;  /* 0x000000ffffaf7224 */ /* 0x000fc800078e00ae */
[----:B------:R-:W-:Y:S01]  /*89bc0*/  IMAD.X R10, R11, 0x1, R2, P1 ;  /* 0x000000010b0a7824 */ /* 0x000fe200008e0602 */
[----:B------:R-:W-:Y:S01]  /*89bd0*/  IADD3 R4, P1, R8, R5, RZ ;  /* 0x0000000508047210 */ /* 0x000fe20007f3e0ff */
[----:B------:R-:W-:Y:S01]  /*89be0*/  IMAD.MOV.U32 R171, RZ, RZ, R170 ;  /* 0x000000ffffab7224 */ /* 0x000fe200078e00aa */
[----:B------:R-:W-:Y:S02]  /*89bf0*/  MOV R174, R102 ;  /* 0x0000006600ae7202 */ /* 0x000fe40000000f00 */
[----:B------:R-:W-:Y:S01]  /*89c00*/  IADD3.X R8, R9, R2, RZ, P1, !PT ;  /* 0x0000000209087210 */ /* 0x000fe20000ffe4ff */
[----:B------:R-:W5:Y:S01]  /*89c10*/  LDL.LU R102, [R1+0x2dc0] ;  /* 0x002dc00001667983 */ /* 0x000f620000300800 */
[----:B------:R-:W-:Y:S01]  /*89c20*/  LOP3.LUT R9, R7, 0x70, RZ, 0x3c, !PT ;  /* 0x0000007007097812 */ /* 0x000fe200078e3cff */
[----:B------:R-:W-:Y:S01]  /*89c30*/  IMAD.MOV.U32 R167, RZ, RZ, R166 ;  /* 0x000000ffffa77224 */ /* 0x000fe200078e00a6 */
[----:B------:R-:W-:Y:S01]  /*89c40*/  MOV R170, R103 ;  /* 0x0000006700aa7202 */ /* 0x000fe20000000f00 */
[----:B------:R1:W-:Y:S01]  /*89c50*/  STL.64 [R1+0xed0], R148 ;  /* 0x000ed09401007387 */ /* 0x0003e20000100a00 */
[----:B------:R-:W-:Y:S01]  /*89c60*/  MOV R166, R104 ;  /* 0x0000006800a67202 */ /* 0x000fe20000000f00 */
[----:B------:R-:W-:-:S02]  /*89c70*/  IMAD.MOV.U32 R161, RZ, RZ, R160 ;  /* 0x000000ffffa17224 */ /* 0x000fc400078e00a0 */
[----:B------:R-:W5:Y:S01]  /*89c80*/  LDL.LU R103, [R1+0x2dbc] ;  /* 0x002dbc0001677983 */ /* 0x000f620000300800 */
[----:B------:R-:W-:Y:S01]  /*89c90*/  IADD3 R3, R9, 0x200000, R3 ;  /* 0x0020000009037810 */ /* 0x000fe20007ffe003 */
[----:B------:R-:W-:Y:S02]  /*89ca0*/  IMAD.MOV.U32 R15, RZ, RZ, R14 ;  /* 0x000000ffff0f7224 */ /* 0x000fe400078e000e */
[----:B------:R2:W-:Y:S01]  /*89cb0*/  STL.64 [R1+0xe90], R150 ;  /* 0x000e909601007387 */ /* 0x0005e20000100a00 */
[----:B------:R-:W-:Y:S01]  /*89cc0*/  MOV R160, R105 ;  /* 0x0000006900a07202 */ /* 0x000fe20000000f00 */
[----:B------:R-:W-:Y:S02]  /*89cd0*/  IMAD.MOV.U32 R13, RZ, RZ, R12 ;  /* 0x000000ffff0d7224 */ /* 0x000fe400078e000c */
[----:B------:R-:W5:Y:S01]  /*89ce0*/  LDL.LU R104, [R1+0x2db8] ;  /* 0x002db80001687983 */ /* 0x000f620000300800 */
[----:B------:R-:W-:Y:S01]  /*89cf0*/  MOV R14, R158 ;  /* 0x0000009e000e7202 */ /* 0x000fe20000000f00 */
[----:B------:R-:W-:-:S02]  /*89d00*/  IMAD.MOV.U32 R11, RZ, RZ, R10 ;  /* 0x000000ffff0b7224 */ /* 0x000fc400078e000a */
[----:B------:R3:W-:Y:S01]  /*89d10*/  STL.64 [R1+0xe50], R152 ;  /* 0x000e509801007387 */ /* 0x0007e20000100a00 */
[----:B------:R-:W-:-:S03]  /*89d20*/  MOV R12, R157 ;  /* 0x0000009d000c7202 */ /* 0x000fc60000000f00 */
[----:B------:R-:W5:Y:S01]  /*89d30*/  LDL.LU R105, [R1+0x2db4] ;  /* 0x002db40001697983 */ /* 0x000f620000300800 */
[----:B------:R-:W-:-:S03]  /*89d40*/  MOV R10, R155 ;  /* 0x0000009b000a7202 */ /* 0x000fc60000000f00 */
[----:B------:R-:W5:Y:S04]  /*89d50*/  LDL.LU R158, [R1+0x2db0] ;  /* 0x002db000019e7983 */ /* 0x000f680000300800 */
[----:B------:R-:W5:Y:S04]  /*89d60*/  LDL.LU R157, [R1+0x2dac] ;  /* 0x002dac00019d7983 */ /* 0x000f680000300800 */
[----:B------:R-:W5:Y:S04]  /*89d70*/  LDL.LU R155, [R1+0x2da8] ;  /* 0x002da800019b7983 */ /* 0x000f680000300800 */
[----:B------:R-:W-:Y:S04]  /*89d80*/  LDGSTS.E [R3+-0x7fc80], desc[UR60][R106.64], P0 ;  /* 0x803800006a037fae */ /* 0x000fe8000812187c */
[----:B------:R-:W-:Y:S04]  /*89d90*/  LDGSTS.E [R3+-0x7f880], desc[UR60][R108.64], P0 ;  /* 0x807800006c037fae */ /* 0x000fe8000812187c */
[----:B------:R-:W-:Y:S04]  /*89da0*/  LDGSTS.E [R3+-0x7f480], desc[UR60][R110.64], P0 ;  /* 0x80b800006e037fae */ /* 0x000fe8000812187c */
[----:B------:R-:W5:Y:S04]  /*89db0*/  LDL.LU.64 R106, [R1+0x2da0] ;  /* 0x002da000016a7983 */ /* 0x000f680000300a00 */
[----:B----4-:R-:W5:Y:S04]  /*89dc0*/  LDL.LU.64 R108, [R1+0x2d98] ;  /* 0x002d9800016c7983 */ /* 0x010f680000300a00 */
[----:B------:R-:W5:Y:S04]  /*89dd0*/  LDL.LU.64 R110, [R1+0x2d90] ;  /* 0x002d9000016e7983 */ /* 0x000f680000300a00 */
[----:B------:R-:W-:Y:S04]  /*89de0*/  LDGSTS.E [R3+-0x7f080], desc[UR60][R112.64], P0 ;  /* 0x80f8000070037fae */ /* 0x000fe8000812187c */
[----:B------:R-:W-:Y:S04]  /*89df0*/  LDGSTS.E [R3+-0x7ec80], desc[UR60][R114.64], P0 ;  /* 0x8138000072037fae */ /* 0x000fe8000812187c */
[----:B------:R-:W-:Y:S04]  /*89e00*/  LDGSTS.E [R3+-0x7e880], desc[UR60][R116.64], P0 ;  /* 0x8178000074037fae */ /* 0x000fe8000812187c */
[----:B------:R-:W5:Y:S04]  /*89e10*/  LDL.LU.64 R112, [R1+0x2d88] ;  /* 0x002d880001707983 */ /* 0x000f680000300a00 */
[----:B------:R-:W5:Y:S04]  /*89e20*/  LDL.LU.64 R114, [R1+0x2d80] ;  /* 0x002d800001727983 */ /* 0x000f680000300a00 */
        /* <DEDUP_REMOVED lines=34> */
[----:B-1----:R-:W5:Y:S04]  /*8a050*/  LDL.LU.64 R148, [R1+0x2cf8] ;  /* 0x002cf80001947983 */ /* 0x002f680000300a00 */
[----:B--2---:R-:W5:Y:S04]  /*8a060*/  LDL.LU.64 R150, [R1+0x2cf0] ;  /* 0x002cf00001967983 */ /* 0x004f680000300a00 */
[----:B---3--:R-:W5:Y:S01]  /*8a070*/  LDL.LU.64 R152, [R1+0x2ce8] ;  /* 0x002ce80001987983 */ /* 0x008f620000300a00 */
[----:B------:R-:W-:Y:S01]  /*8a080*/  IMAD.MOV.U32 R9, RZ, RZ, R8 ;  /* 0x000000ffff097224 */ /* 0x000fe200078e0008 */
[----:B------:R-:W-:-:S02]  /*8a090*/  MOV R8, R4 ;  /* 0x0000000400087202 */ /* 0x000fc40000000f00 */
[----:B------:R-:W1:Y:S01]  /*8a0a0*/  LDC R4, c[0x0][0x238] ;  /* 0x00008e00ff047b82 */ /* 0x000e620000000800 */
[----:B------:R-:W-:Y:S01]  /*8a0b0*/  UIADD3 UR10, UR10, 0x1, URZ ;  /* 0x000000010a0a7890 */ /* 0x000fe2000fffe03f */
[----:B------:R-:W-:Y:S03]  /*8a0c0*/  LDGSTS.E [R3+-0x79c80], desc[UR60][R174.64], P0 ;  /* 0x86380000ae037fae */ /* 0x000fe6000812187c */
[----:B------:R-:W-:Y:S01]  /*8a0d0*/  UISETP.NE.U32.AND UP0, UPT, UR10, UR11, UPT ;  /* 0x0000000b0a00728c */ /* 0x000fe2000bf05070 */
[----:B------:R-:W-:Y:S04]  /*8a0e0*/  LDGSTS.E [R3+-0x79880], desc[UR60][R170.64], P0 ;  /* 0x86780000aa037fae */ /* 0x000fe8000812187c */
[----:B------:R-:W-:Y:S04]  /*8a0f0*/  LDGSTS.E [R3+-0x79480], desc[UR60][R166.64], P0 ;  /* 0x86b80000a6037fae */ /* 0x000fe8000812187c */
[----:B------:R-:W-:Y:S04]  /*8a100*/  LDGSTS.E [R3+-0x79080], desc[UR60][R160.64], P0 ;  /* 0x86f80000a0037fae */ /* 0x000fe8000812187c */
[----:B------:R-:W-:Y:S04]  /*8a110*/  LDGSTS.E [R3+-0x78c80], desc[UR60][R14.64], P0 ;  /* 0x873800000e037fae */ /* 0x000fe8000812187c */
[----:B------:R-:W-:Y:S04]  /*8a120*/  LDGSTS.E [R3+-0x78880], desc[UR60][R12.64], P0 ;  /* 0x877800000c037fae */ /* 0x000fe8000812187c */
[----:B------:R-:W-:Y:S04]  /*8a130*/  LDGSTS.E [R3+-0x78480], desc[UR60][R10.64], P0 ;  /* 0x87b800000a037fae */ /* 0x000fe8000812187c */
[----:B------:R2:W-:Y:S01]  /*8a140*/  LDGSTS.E [R3+-0x78080], desc[UR60][R8.64], P0 ;  /* 0x87f8000008037fae */ /* 0x0005e2000812187c */
[----:B------:R-:W-:Y:S01]  /*8a150*/  PLOP3.LUT P0, PT, PT, PT, UP0, 0x80, 0x0 ;  /* 0x000000000000781c */ /* 0x000fe20003f0f008 */
[----:B-1----:R-:W-:-:S02]  /*8a160*/  IMAD.SHL.U32 R4, R4, 0x80, RZ ;  /* 0x0000008004047824 */ /* 0x002fc400078e00ff */
[----:B------:R-:W0:Y:S03]  /*8a170*/  LDGDEPBAR ;  /* 0x00000000000079af */ /* 0x000e260000000000 */
[----:B------:R-:W-:Y:S01]  /*8a180*/  SHF.L.U32 R4, R4, 0x2, RZ ;  /* 0x0000000204047819 */ /* 0x000fe200000006ff */
[----:B--2---:R-:W-:-:S06]  /*8a190*/  IMAD.U32 R3, RZ, RZ, UR10 ;  /* 0x0000000aff037e24 */ /* 0x004fcc000f8e00ff */
[----:B------:R-:W-:Y:S05]  /*8a1a0*/  @P0 BRA `(.L_x_1) ;  /* 0xfffffde800500947 */ /* 0x000fea000383ffff */
.L_x_0:
[----:B------:R-:W2:Y:S01]  /*8a1b0*/  LDL.LU R159, [R1+0x24cc] ;  /* 0x0024cc00019f7983 */ /* 0x000ea20000300800 */
[----:B------:R-:W-:-:S04]  /*8a1c0*/  DEPBAR.LE SB0, 0x0 ;  /* 0x000080000000791a */ /* 0x000fc80000000000 */
[----:B------:R-:W1:Y:S01]  /*8a1d0*/  S2R R156, SR_TID.X ;  /* 0x00000000009c7919 */ /* 0x000e620000002100 */
[C---:B-----5:R-:W-:Y:S01]  /*8a1e0*/  IADD3 R2, R152.reuse, 0x81, RZ ;  /* 0x0000008198027810 */ /* 0x060fe20007ffe0ff */
[----:B------:R-:W-:Y:S01]  /*8a1f0*/  ULDC.64 UR4, c[0x0][0x228] ;  /* 0x00008a0000047ab9 */ /* 0x000fe20000000a00 */
[----:B------:R-:W-:Y:S01]  /*8a200*/  ULDC UR50, c[0x0][0x248] ;  /* 0x0000920000327ab9 */ /* 0x000fe20000000800 */
[----:B------:R-:W-:Y:S01]  /*8a210*/  VIADD R3, R152, 0x80 ;  /* 0x0000008098037836 */ /* 0x000fe20000000000 */
[----:B------:R-:W-:Y:S01]  /*8a220*/  ISETP.GE.AND P1, PT, R2, UR5, PT ;  /* 0x0000000502007c0c */ /* 0x000fe2000bf26270 */
[----:B------:R-:W-:Y:S01]  /*8a230*/  ULDC.64 UR6, c[0x0][0x228] ;  /* 0x00008a0000067ab9 */ /* 0x000fe20000000a00 */
[----:B------:R-:W-:Y:S01]  /*8a240*/  ULDC UR45, c[0x0][0x228] ;  /* 0x00008a00002d7ab9 */ /* 0x000fe20000000800 */
        /* <DEDUP_REMOVED lines=24> */
[C---:B-1----:R-:W-:Y:S01]  /*8a3d0*/  IMAD.SHL.U32 R154, R156.reuse, 0x10, RZ ;  /* 0x000000109c9a7824 */ /* 0x042fe200078e00ff */
[C---:B------:R-:W-:Y:S01]  /*8a3e0*/  SHF.L.U32 R6, R156.reuse, 0x6, RZ ;  /* 0x000000069c067819 */ /* 0x040fe200000006ff */
[----:B------:R-:W-:Y:S01]  /*8a3f0*/  ULDC UR23, c[0x0][0x22c] ;  /* 0x00008b0000177ab9 */ /* 0x000fe20000000800 */
[----:B------:R-:W-:Y:S01]  /*8a400*/  LOP3.LUT R4, R156, 0x60, RZ, 0xc0, !PT ;  /* 0x000000609c047812 */ /* 0x000fe200078ec0ff */
[----:B------:R-:W-:Y:S01]  /*8a410*/  ULDC UR24, c[0x0][0x228] ;  /* 0x00008a0000187ab9 */ /* 0x000fe20000000800 */
[----:B------:R-:W-:Y:S01]  /*8a420*/  LOP3.LUT R154, R154, 0xf0, RZ, 0xc0, !PT ;  /* 0x000000f09a9a7812 */ /* 0x000fe200078ec0ff */
[----:B------:R-:W-:Y:S01]  /*8a430*/  ULDC UR55, c[0x0][0x228] ;  /* 0x00008a0000377ab9 */ /* 0x000fe20000000800 */
[----:B------:R-:W-:Y:S01]  /*8a440*/  LOP3.LUT R6, R6, 0x400, RZ, 0xc0, !PT ;  /* 0x0000040006067812 */ /* 0x000fe200078ec0ff */
        /* <DEDUP_REMOVED lines=21> */
[----:B------:R-:W-:Y:S01]  /*8a5a0*/  BAR.SYNC.DEFER_BLOCKING 0x0 ;  /* 0x0000000000007b1d */ /* 0x000fe20000010000 */
[----:B--2---:R-:W-:Y:S01]  /*8a5b0*/  R2UR UR8, R159 ;  /* 0x000000009f0872ca */ /* 0x004fe200000e0000 */
[----:B------:R-:W-:Y:S01]  /*8a5c0*/  IMAD R2, R152, UR50, RZ ;  /* 0x0000003298027c24 */ /* 0x000fe2000f8e02ff */
[----:B------:R-:W-:-:S03]  /*8a5d0*/  ISETP.GE.AND P0, PT, R3, UR7, PT ;  /* 0x0000000703007c0c */ /* 0x000fc6000bf06270 */
[----:B------:R-:W-:Y:S01]  /*8a5e0*/  ULDC UR5, c[0x0][0x22c] ;  /* 0x00008b0000057ab9 */ /* 0x000fe20000000800 */
[----:B------:R-:W-:Y:S01]  /*8a5f0*/  LOP3.LUT R23, R23, 0xffffdfff, RZ, 0xc0, !PT ;  /* 0xffffdfff17177812 */ /* 0x000fe200078ec0ff */
[----:B------:R-:W-:-:S06]  /*8a600*/  ULDC UR7, c[0x0][0x228] ;  /* 0x00008a0000077ab9 */ /* 0x000fcc0000000800 */
[----:B------:R-:W-:-:S04]  /*8a610*/  IADD3 R156, R6, UR8, R154 ;  /* 0x00000008069c7c10 */ /* 0x000fc8000fffe09a */
[----:B------:R-:W-:Y:S02]  /*8a620*/  LEA R156, R4, R156, 0x3 ;  /* 0x0000009c049c7211 */ /* 0x000fe400078e18ff */
[----:B------:R-:W2:Y:S04]  /*8a630*/  LDL.LU R4, [R1+0xc00] ;  /* 0x000c000001047983 */ /* 0x000ea80000300800 */
[----:B------:R-:W2:Y:S04]  /*8a640*/  LDL.LU R5, [R1+0xc08] ;  /* 0x000c080001057983 */ /* 0x000ea80000300800 */
[----:B------:R-:W2:Y:S04]  /*8a650*/  LDL.LU R6, [R1+0xa00] ;  /* 0x000a000001067983 */ /* 0x000ea80000300800 */
[----:B------:R-:W2:Y:S01]  /*8a660*/  LDL.LU R7, [R1+0xa08] ;  /* 0x000a080001077983 */ /* 0x000ea20000300800 */
[----:B------:R-:W1:Y:S03]  /*8a670*/  S2R R154, SR_TID.X ;  /* 0x00000000009a7919 */ /* 0x000e660000002100 */
[----:B--2---:R2:W-:Y:S04]  /*8a680*/  STSM.16.M88.4 [R156], R4 ;  /* 0x000000049c007844 */ /* 0x0045e80000000200 */
[----:B--2---:R-:W2:Y:S04]  /*8a690*/  LDL.LU R4, [R1+0x800] ;  /* 0x0008000001047983 */ /* 0x004ea80000300800 */
[----:B------:R-:W2:Y:S04]  /*8a6a0*/  LDL.LU R5, [R1+0x808] ;  /* 0x0008080001057983 */ /* 0x000ea80000300800 */
[----:B------:R-:W2:Y:S04]  /*8a6b0*/  LDL.LU R6, [R1+0x600] ;  /* 0x0006000001067983 */ /* 0x000ea80000300800 */
[----:B------:R-:W2:Y:S01]  /*8a6c0*/  LDL.LU R7, [R1+0x608] ;  /* 0x0006080001077983 */ /* 0x000ea20000300800 */
[----:B------:R-:W-:Y:S01]  /*8a6d0*/  BAR.SYNC.DEFER_BLOCKING 0x0 ;  /* 0x0000000000007b1d */ /* 0x000fe20000010000 */
[----:B-1----:R-:W-:-:S04]  /*8a6e0*/  LOP3.LUT R154, R154, 0x7f, RZ, 0xc0, !PT ;  /* 0x0000007f9a9a7812 */ /* 0x002fc800078ec0ff */
[----:B------:R-:W-:Y:S01]  /*8a6f0*/  LEA R154, R154, UR8, 0x4 ;  /* 0x000000089a9a7c11 */ /* 0x000fe2000f8e20ff */
[----:B------:R-:W-:Y:S01]  /*8a700*/  ULDC.64 UR8, c[0x0][0x220] ;  /* 0x0000880000087ab9 */ /* 0x000fe20000000a00 */
[----:B------:R-:W3:Y:S04]  /*8a710*/  LDL.LU R160, [R1+0x400] ;  /* 0x0004000001a07983 */ /* 0x000ee80000300800 */
[----:B------:R-:W3:Y:S04]  /*8a720*/  LDL.LU R161, [R1+0x408] ;  /* 0x0004080001a17983 */ /* 0x000ee80000300800 */
[----:B------:R-:W3:Y:S04]  /*8a730*/  LDL.LU R162, [R1+0x200] ;  /* 0x0002000001a27983 */ /* 0x000ee80000300800 */
[----:B------:R-:W3:Y:S04]  /*8a740*/  LDL.LU R163, [R1+0x208] ;  /* 0x0002080001a37983 */ /* 0x000ee80000300800 */
[----:B------:R-:W1:Y:S01]  /*8a750*/  LDS.128 R164, [R154] ;  /* 0x000000009aa47984 */ /* 0x000e620000000c00 */
[----:B------:R-:W-:Y:S06]  /*8a760*/  BAR.SYNC.DEFER_BLOCKING 0x0 ;  /* 0x0000000000007b1d */ /* 0x000fec0000010000 */
[----:B-1----:R-:W-:Y:S04]  /*8a770*/  STL.64 [R1+0xe10], R164 ;  /* 0x000e10a401007387 */ /* 0x002fe80000100a00 */
[----:B------:R-:W-:Y:S04]  /*8a780*/  STL.64 [R1+0xe18], R166 ;  /* 0x000e18a601007387 */ /* 0x000fe80000100a00 */
[----:B--2---:R-:W-:Y:S01]  /*8a790*/  STSM.16.M88.4 [R156], R4 ;  /* 0x000000049c007844 */ /* 0x004fe20000000200 */
[----:B------:R-:W-:Y:S06]  /*8a7a0*/  BAR.SYNC.DEFER_BLOCKING 0x0 ;  /* 0x0000000000007b1d */ /* 0x000fec0000010000 */
[----:B------:R-:W1:Y:S02]  /*8a7b0*/  LDS.128 R4, [R154] ;  /* 0x000000009a047984 */ /* 0x000e640000000c00 */
[----:B------:R-:W-:Y:S06]  /*8a7c0*/  BAR.SYNC.DEFER_BLOCKING 0x0 ;  /* 0x0000000000007b1d */ /* 0x000fec0000010000 */
[----:B-1----:R1:W-:Y:S04]  /*8a7d0*/  STL.64 [R1+0xe00], R4 ;  /* 0x000e000401007387 */ /* 0x0023e80000100a00 */
[----:B------:R2:W-:Y:S04]  /*8a7e0*/  STL.64 [R1+0xe08], R6 ;  /* 0x000e080601007387 */ /* 0x0005e80000100a00 */
[----:B------:R-:W4:Y:S04]  /*8a7f0*/  LDL.LU R164, [R1] ;  /* 0x0000000001a47983 */ /* 0x000f280000300800 */
[----:B------:R-:W4:Y:S04]  /*8a800*/  LDL.LU R165, [R1+0x8] ;  /* 0x0000080001a57983 */ /* 0x000f280000300800 */
[----:B---3--:R-:W-:Y:S01]  /*8a810*/  STSM.16.M88.4 [R156], R160 ;  /* 0x000000a09c007844 */ /* 0x008fe20000000200 */
[----:B------:R-:W-:Y:S01]  /*8a820*/  BAR.SYNC.DEFER_BLOCKING 0x0 ;  /* 0x0000000000007b1d */ /* 0x000fe20000010000 */
[----:B------:R-:W-:Y:S01]  /*8a830*/  IMAD.MOV.U32 R166, RZ, RZ, R24 ;  /* 0x000000ffffa67224 */ /* 0x000fe200078e0018 */
[----:B------:R-:W-:-:S04]  /*8a840*/  MOV R167, R26 ;  /* 0x0000001a00a77202 */ /* 0x000fc80000000f00 */
[----:B-1----:R-:W3:Y:S04]  /*8a850*/  LDL.LU R4, [R1+0xc04] ;  /* 0x000c040001047983 */ /* 0x002ee80000300800 */
[----:B------:R-:W3:Y:S04]  /*8a860*/  LDL.LU R5, [R1+0xc0c] ;  /* 0x000c0c0001057983 */ /* 0x000ee80000300800 */
[----:B--2---:R-:W3:Y:S04]  /*8a870*/  LDL.LU R6, [R1+0xa04] ;  /* 0x000a040001067983 */ /* 0x004ee80000300800 */
[----:B------:R-:W3:Y:S04]  /*8a880*/  LDL.LU R7, [R1+0xa0c] ;  /* 0x000a0c0001077983 */ /* 0x000ee80000300800 */
[----:B------:R-:W1:Y:S01]  /*8a890*/  LDS.128 R160, [R154] ;  /* 0x000000009aa07984 */ /* 0x000e620000000c00 */
[----:B------:R-:W-:Y:S06]  /*8a8a0*/  BAR.SYNC.DEFER_BLOCKING 0x0 ;  /* 0x0000000000007b1d */ /* 0x000fec0000010000 */
[----:B-1----:R-:W-:Y:S04]  /*8a8b0*/  STL.64 [R1+0xc00], R160 ;  /* 0x000c00a001007387 */ /* 0x002fe80000100a00 */
[----:B------:R-:W-:Y:S04]  /*8a8c0*/  STL.64 [R1+0xc08], R162 ;  /* 0x000c08a201007387 */ /* 0x000fe80000100a00 */
[----:B----4-:R-:W-:Y:S01]  /*8a8d0*/  STSM.16.M88.4 [R156], R164 ;  /* 0x000000a49c007844 */ /* 0x010fe20000000200 */
[----:B------:R-:W-:Y:S06]  /*8a8e0*/  BAR.SYNC.DEFER_BLOCKING 0x0 ;  /* 0x0000000000007b1d */ /* 0x000fec0000010000 */
[----:B------:R-:W1:Y:S02]  /*8a8f0*/  LDS.128 R160, [R154] ;  /* 0x000000009aa07984 */ /* 0x000e640000000c00 */
[----:B------:R-:W-:Y:S06]  /*8a900*/  BAR.SYNC.DEFER_BLOCKING 0x0 ;  /* 0x0000000000007b1d */ /* 0x000fec0000010000 */
[----:B-1----:R1:W-:Y:S04]  /*8a910*/  STL.64 [R1+0xa00], R160 ;  /* 0x000a00a001007387 */ /* 0x0023e80000100a00 */
[----:B------:R2:W-:Y:S04]  /*8a920*/  STL.64 [R1+0xa08], R162 ;  /* 0x000a08a201007387 */ /* 0x0005e80000100a00 */
[----:B-1----:R-:W4:Y:S04]  /*8a930*/  LDL.LU R160, [R1+0x804] ;  /* 0x0008040001a07983 */ /* 0x002f280000300800 */
[----:B------:R-:W4:Y:S04]  /*8a940*/  LDL.LU R161, [R1+0x80c] ;  /* 0x00080c0001a17983 */ /* 0x000f280000300800 */
[----:B--2---:R-:W4:Y:S04]  /*8a950*/  LDL.LU R162, [R1+0x604] ;  /* 0x0006040001a27983 */ /* 0x004f280000300800 */
[----:B------:R-:W4:Y:S04]  /*8a960*/  LDL.LU R163, [R1+0x60c] ;  /* 0x00060c0001a37983 */ /* 0x000f280000300800 */
[----:B---3--:R1:W-:Y:S01]  /*8a970*/  STSM.16.M88.4 [R156], R4 ;  /* 0x000000049c007844 */ /* 0x0083e20000000200 */
[----:B------:R-:W-:Y:S06]  /*8a980*/  BAR.SYNC.DEFER_BLOCKING 0x0 ;  /* 0x0000000000007b1d */ /* 0x000fec0000010000 */
[----:B-1----:R-:W2:Y:S04]  /*8a990*/  LDL.LU R4, [R1+0x404] ;  /* 0x0004040001047983 */ /* 0x002ea80000300800 */
[----:B------:R-:W2:Y:S04]  /*8a9a0*/  LDL.LU R5, [R1+0x40c] ;  /* 0x00040c0001057983 */ /* 0x000ea80000300800 */
[----:B------:R-:W2:Y:S04]  /*8a9b0*/  LDL.LU R6, [R1+0x204] ;  /* 0x0002040001067983 */ /* 0x000ea80000300800 */
[----:B------:R-:W1:Y:S01]  /*8a9c0*/  LDS.128 R164, [R154] ;  /* 0x000000009aa47984 */ /* 0x000e620000000c00 */
[----:B------:R-:W-:Y:S06]  /*8a9d0*/  BAR.SYNC.DEFER_BLOCKING 0x0 ;  /* 0x0000000000007b1d */ /* 0x000fec0000010000 */
[----:B------:R-:W2:Y:S04]  /*8a9e0*/  LDL.LU R7, [R1+0x20c] ;  /* 0x00020c0001077983 */ /* 0x000ea80000300800 */
        /* <DEDUP_REMOVED lines=10> */
[----:B--2---:R1:W-:Y:S01]  /*8aa90*/  STSM.16.M88.4 [R156], R4 ;  /* 0x000000049c007844 */ /* 0x0043e20000000200 */
[----:B------:R-:W-:Y:S01]  /*8aaa0*/  BAR.SYNC.DEFER_BLOCKING 0x0 ;  /* 0x0000000000007b1d */ /* 0x000fe20000010000 */
[----:B---3--:R-:W-:Y:S01]  /*8aab0*/  IMAD.MOV.U32 R162, RZ, RZ, R25 ;  /* 0x000000ffffa27224 */ /* 0x008fe200078e0019 */
[----:B------:R-:W-:-:S06]  /*8aac0*/  MOV R163, R27 ;  /* 0x0000001b00a37202 */ /* 0x000fcc0000000f00 */
[----:B------:R-:W2:Y:S01]  /*8aad0*/  LDC R27, c[0x0][0x244] ;  /* 0x00009100ff1b7b82 */ /* 0x000ea20000000800 */
[----:B-1----:R-:W3:Y:S04]  /*8aae0*/  LDL.LU R4, [R1+0xc10] ;  /* 0x000c100001047983 */ /* 0x002ee80000300800 */
[----:B------:R-:W3:Y:S04]  /*8aaf0*/  LDL.LU R5, [R1+0xc18] ;  /* 0x000c180001057983 */ /* 0x000ee80000300800 */
[----:B------:R-:W3:Y:S04]  /*8ab00*/  LDL.LU R6, [R1+0xa10] ;  /* 0x000a100001067983 */ /* 0x000ee80000300800 */
[----:B------:R-:W1:Y:S01]  /*8ab10*/  LDS.128 R164, [R154] ;  /* 0x000000009aa47984 */ /* 0x000e620000000c00 */
[----:B------:R-:W-:Y:S06]  /*8ab20*/  BAR.SYNC.DEFER_BLOCKING 0x0 ;  /* 0x0000000000007b1d */ /* 0x000fec0000010000 */
[----:B------:R-:W3:Y:S04]  /*8ab30*/  LDL.LU R7, [R1+0xa18] ;  /* 0x000a180001077983 */ /* 0x000ee80000300800 */
        /* <DEDUP_REMOVED lines=8> */
[----:B-1----:R-:W2:Y:S04]  /*8abc0*/  LDL.LU R160, [R1+0x810] ;  /* 0x0008100001a07983 */ /* 0x002ea80000300800 */
[----:B------:R-:W2:Y:S04]  /*8abd0*/  LDL.LU R161, [R1+0x818] ;  /* 0x0008180001a17983 */ /* 0x000ea80000300800 */
[----:B----4-:R-:W2:Y:S04]  /*8abe0*/  LDL.LU R162, [R1+0x610] ;  /* 0x0006100001a27983 */ /* 0x010ea80000300800 */
[----:B------:R-:W2:Y:S04]  /*8abf0*/  LDL.LU R163, [R1+0x618] ;  /* 0x0006180001a37983 */ /* 0x000ea80000300800 */
[----:B---3--:R1:W-:Y:S01]  /*8ac00*/  STSM.16.M88.4 [R156], R4 ;  /* 0x000000049c007844 */ /* 0x0083e20000000200 */
[----:B------:R-:W-:Y:S06]  /*8ac10*/  BAR.SYNC.DEFER_BLOCKING 0x0 ;  /* 0x0000000000007b1d */ /* 0x000fec0000010000 */
        /* <DEDUP_REMOVED lines=14> */
[----:B-1----:R-:W4:Y:S04]  /*8ad00*/  LDL.LU R160, [R1+0x10] ;  /* 0x0000100001a07983 */ /* 0x002f280000300800 */
[----:B------:R-:W4:Y:S04]  /*8ad10*/  LDL.LU R161, [R1+0x18] ;  /* 0x0000180001a17983 */ /* 0x000f280000300800 */
[----:B---3--:R1:W-:Y:S01]  /*8ad20*/  STSM.16.M88.4 [R156], R4 ;  /* 0x000000049c007844 */ /* 0x0083e20000000200 */
[----:B------:R-:W-:Y:S01]  /*8ad30*/  BAR.SYNC.DEFER_BLOCKING 0x0 ;  /* 0x0000000000007b1d */ /* 0x000fe20000010000 */
[----:B--2---:R-:W-:Y:S01]  /*8ad40*/  IMAD.MOV.U32 R162, RZ, RZ, R28 ;  /* 0x000000ffffa27224 */ /* 0x004fe200078e001c */
[----:B------:R-:W-:-:S04]  /*8ad50*/  MOV R163, R30 ;  /* 0x0000001e00a37202 */ /* 0x000fc80000000f00 */
        /* <DEDUP_REMOVED lines=16> */
[----:B---3--:R-:W4:Y:S04]  /*8ae60*/  LDL.LU R162, [R1+0x614] ;  /* 0x0006140001a27983 */ /* 0x008f280000300800 */
[----:B------:R-:W4:Y:S04]  /*8ae70*/  LDL.LU R163, [R1+0x61c] ;  /* 0x00061c0001a37983 */ /* 0x000f280000300800 */
[----:B--2---:R1:W-:Y:S01]  /*8ae80*/  STSM.16.M88.4 [R156], R4 ;  /* 0x000000049c007844 */ /* 0x0043e20000000200 */
        /* <DEDUP_REMOVED lines=18> */
[----:B---3--:R-:W-:Y:S01]  /*8afb0*/  IMAD.MOV.U32 R162, RZ, RZ, R29 ;  /* 0x000000ffffa27224 */ /* 0x008fe200078e001d */
[----:B------:R-:W-:Y:S01]  /*8afc0*/  MOV R163, R31 ;  /* 0x0000001f00a37202 */ /* 0x000fe20000000f00 */
        /* <DEDUP_REMOVED lines=1234> */
[----:B------:R-:W-:Y:S04]  /*8fcf0*/  STL.64 [R1+0xd08], R30 ;  /* 0x000d081e01007387 */ /* 0x000fe80000100a00 */
[----:B-1----:R-:W3:Y:S04]  /*8fd00*/  LDL.LU R28, [R1+0x110] ;  /* 0x00011000011c7983 */ /* 0x002ee80000300800 */
[----:B------:R-:W3:Y:S04]  /*8fd10*/  LDL.LU R29, [R1+0x118] ;  /* 0x00011800011d7983 */ /* 0x000ee80000300800 */
[----:B--2---:R1:W-:Y:S01]  /*8fd20*/  STSM.16.M88.4 [R156], R4 ;  /* 0x000000049c007844 */ /* 0x0043e20000000200 */
[----:B------:R-:W-:Y:S06]  /*8fd30*/  BAR.SYNC.DEFER_BLOCKING 0x0 ;  /* 0x0000000000007b1d */ /* 0x000fec0000010000 */
[----:B-1----:R-:W2:Y:S04]  /*8fd40*/  LDL.LU R4, [R1+0xd14] ;  /* 0x000d140001047983 */ /* 0x002ea80000300800 */
[----:B------:R-:W2:Y:S04]  /*8fd50*/  LDL.LU R5, [R1+0xd1c] ;  /* 0x000d1c0001057983 */ /* 0x000ea80000300800 */
[----:B------:R-:W2:Y:S04]  /*8fd60*/  LDL.LU R6, [R1+0xb14] ;  /* 0x000b140001067983 */ /* 0x000ea80000300800 */
[----:B------:R-:W2:Y:S04]  /*8fd70*/  LDL.LU R7, [R1+0xb1c] ;  /* 0x000b1c0001077983 */ /* 0x000ea80000300800 */
[----:B------:R-:W1:Y:S01]  /*8fd80*/  LDS.128 R32, [R154] ;  /* 0x000000009a207984 */ /* 0x000e620000000c00 */
[----:B------:R-:W-:Y:S01]  /*8fd90*/  IMAD.MOV.U32 R30, RZ, RZ, R92 ;  /* 0x000000ffff1e7224 */ /* 0x000fe200078e005c */
[----:B------:R-:W-:Y:S01]  /*8fda0*/  MOV R31, R94 ;  /* 0x0000005e001f7202 */ /* 0x000fe20000000f00 */
[----:B------:R-:W-:Y:S06]  /*8fdb0*/  BAR.SYNC.DEFER_BLOCKING 0x0 ;  /* 0x0000000000007b1d */ /* 0x000fec0000010000 */
[----:B-1----:R-:W-:Y:S04]  /*8fdc0*/  STL.64 [R1+0xb10], R32 ;  /* 0x000b102001007387 */ /* 0x002fe80000100a00 */
[----:B------:R-:W-:Y:S04]  /*8fdd0*/  STL.64 [R1+0xb18], R34 ;  /* 0x000b182201007387 */ /* 0x000fe80000100a00 */
[----:B---3--:R-:W-:Y:S01]  /*8fde0*/  STSM.16.M88.4 [R156], R28 ;  /* 0x0000001c9c007844 */ /* 0x008fe20000000200 */
        /* <DEDUP_REMOVED lines=14> */
[----:B------:R-:W2:Y:S04]  /*8fed0*/  LDL.LU R7, [R1+0x31c] ;  /* 0x00031c0001077983 */ /* 0x000ea80000300800 */
        /* <DEDUP_REMOVED lines=48> */
[----:B--2---:R2:W-:Y:S04]  /*901e0*/  STSM.16.M88.4 [R156], R4 ;  /* 0x000000049c007844 */ /* 0x0045e80000000200 */
[----:B-1----:R-:W-:Y:S04]  /*901f0*/  STL.64 [R1+0xf90], R28 ;  /* 0x000f901c01007387 */ /* 0x002fe80000100a00 */
[----:B------:R-:W-:Y:S04]  /*90200*/  STL.64 [R1+0xf98], R30 ;  /* 0x000f981e01007387 */ /* 0x000fe80000100a00 */
[----:B--2---:R-:W2:Y:S04]  /*90210*/  LDL.LU R4, [R1+0x120] ;  /* 0x0001200001047983 */ /* 0x004ea80000300800 */
[----:B------:R-:W2:Y:S01]  /*90220*/  LDL.LU R5, [R1+0x128] ;  /* 0x0001280001057983 */ /* 0x000ea20000300800 */
[----:B------:R-:W-:Y:S06]  /*90230*/  BAR.SYNC.DEFER_BLOCKING 0x0 ;  /* 0x0000000000007b1d */ /* 0x000fec0000010000 */
[----:B------:R-:W1:Y:S01]  /*90240*/  LDS.128 R28, [R154] ;  /* 0x000000009a1c7984 */ /* 0x000e620000000c00 */
[----:B------:R-:W-:Y:S01]  /*90250*/  IMAD.MOV.U32 R6, RZ, RZ, R96 ;  /* 0x000000ffff067224 */ /* 0x000fe200078e0060 */
[----:B------:R-:W-:Y:S01]  /*90260*/  MOV R7, R98 ;  /* 0x0000006200077202 */ /* 0x000fe20000000f00 */
[----:B------:R-:W-:Y:S06]  /*90270*/  BAR.SYNC.DEFER_BLOCKING 0x0 ;  /* 0x0000000000007b1d */ /* 0x000fec0000010000 */
[----:B-1----:R-:W-:Y:S04]  /*90280*/  STL.64 [R1+0xd10], R28 ;  /* 0x000d101c01007387 */ /* 0x002fe80000100a00 */
[----:B------:R-:W-:Y:S04]  /*90290*/  STL.64 [R1+0xd18], R30 ;  /* 0x000d181e01007387 */ /* 0x000fe80000100a00 */
[----:B--2---:R1:W-:Y:S01]  /*902a0*/  STSM.16.M88.4 [R156], R4 ;  /* 0x000000049c007844 */ /* 0x0043e20000000200 */
[----:B------:R-:W-:Y:S06]  /*902b0*/  BAR.SYNC.DEFER_BLOCKING 0x0 ;  /* 0x0000000000007b1d */ /* 0x000fec0000010000 */
[----:B-1----:R-:W2:Y:S04]  /*902c0*/  LDL.LU R4, [R1+0xd24] ;  /* 0x000d240001047983 */ /* 0x002ea80000300800 */
[----:B------:R-:W2:Y:S04]  /*902d0*/  LDL.LU R5, [R1+0xd2c] ;  /* 0x000d2c0001057983 */ /* 0x000ea80000300800 */
[----:B------:R-:W2:Y:S04]  /*902e0*/  LDL.LU R6, [R1+0xb24] ;  /* 0x000b240001067983 */ /* 0x000ea80000300800 */
[----:B------:R1:W-:Y:S04]  /*902f0*/  STL [R1+0x1400], R2 ;  /* 0x0014000201007387 */ /* 0x0003e80000100800 */
[----:B------:R-:W2:Y:S04]  /*90300*/  LDL.LU R7, [R1+0xb2c] ;  /* 0x000b2c0001077983 */ /* 0x000ea80000300800 */
[----:B------:R-:W3:Y:S01]  /*90310*/  LDS.128 R28, [R154] ;  /* 0x000000009a1c7984 */ /* 0x000ee20000000c00 */
[----:B------:R-:W-:Y:S01]  /*90320*/  BAR.SYNC.DEFER_BLOCKING 0x0 ;  /* 0x0000000000007b1d */ /* 0x000fe20000010000 */
[----:B-1----:R-:W-:-:S05]  /*90330*/  VIADD R2, R2, UR50 ;  /* 0x0000003202027c36 */ /* 0x002fca0008000000 */
[----:B------:R-:W-:Y:S04]  /*90340*/  STL [R1+0x13f8], R2 ;  /* 0x0013f80201007387 */ /* 0x000fe80000100800 */
[----:B---3--:R-:W-:Y:S04]  /*90350*/  STL.64 [R1+0x910], R28 ;  /* 0x0009101c01007387 */ /* 0x008fe80000100a00 */
[----:B------:R-:W-:Y:S04]  /*90360*/  STL.64 [R1+0x918], R30 ;  /* 0x0009181e01007387 */ /* 0x000fe80000100a00 */
[----:B--2---:R1:W-:Y:S01]  /*90370*/  STSM.16.M88.4 [R156], R4 ;  /* 0x000000049c007844 */ /* 0x0043e20000000200 */
[----:B------:R-:W-:Y:S06]  /*90380*/  BAR.SYNC.DEFER_BLOCKING 0x0 ;  /* 0x0000000000007b1d */ /* 0x000fec0000010000 */
[----:B-1----:R-:W2:Y:S04]  /*90390*/  LDL.LU R4, [R1+0x924] ;  /* 0x0009240001047983 */ /* 0x002ea80000300800 */
[----:B------:R-:W2:Y:S04]  /*903a0*/  LDL.LU R5, [R1+0x92c] ;  /* 0x00092c0001057983 */ /* 0x000ea80000300800 */
[----:B------:R-:W2:Y:S04]  /*903b0*/  LDL.LU R6, [R1+0x724] ;  /* 0x0007240001067983 */ /* 0x000ea80000300800 */
[----:B------:R-:W2:Y:S04]  /*903c0*/  LDL.LU R7, [R1+0x72c] ;  /* 0x00072c0001077983 */ /* 0x000ea80000300800 */
[----:B------:R-:W1:Y:S01]  /*903d0*/  LDS.128 R28, [R154] ;  /* 0x000000009a1c7984 */ /* 0x000e620000000c00 */
[----:B------:R-:W-:Y:S01]  /*903e0*/  BAR.SYNC.DEFER_BLOCKING 0x0 ;  /* 0x0000000000007b1d */ /* 0x000fe20000010000 */
[----:B------:R-:W-:-:S05]  /*903f0*/  IADD3 R2, R2, UR50, RZ ;  /* 0x0000003202027c10 */ /* 0x000fca000fffe0ff */
[----:B------:R3:W-:Y:S02]  /*90400*/  STL [R1+0x12a4], R2 ;  /* 0x0012a40201007387 */ /* 0x0007e40000100800 */
[----:B---3--:R-:W-:-:S05]  /*90410*/  VIADD R2, R2, UR50 ;  /* 0x0000003202027c36 */ /* 0x008fca0008000000 */
[----:B------:R-:W-:Y:S04]  /*90420*/  STL [R1+0x11bc], R2 ;  /* 0x0011bc0201007387 */ /* 0x000fe80000100800 */
[----:B-1----:R-:W-:Y:S04]  /*90430*/  STL.64 [R1+0x720], R28 ;  /* 0x0007201c01007387 */ /* 0x002fe80000100a00 */
        /* <DEDUP_REMOVED lines=10> */
[----:B------:R-:W-:Y:S04]  /*904e0*/  STL [R1+0x10fc], R2 ;  /* 0x0010fc0201007387 */ /* 0x000fe80000100800 */
[----:B-1----:R-:W-:Y:S04]  /*904f0*/  STL.64 [R1+0x520], R28 ;  /* 0x0005201c01007387 */ /* 0x002fe80000100a00 */
[----:B------:R-:W-:Y:S04]  /*90500*/  STL.64 [R1+0x528], R30 ;  /* 0x0005281e01007387 */ /* 0x000fe80000100a00 */
[----:B--2---:R1:W-:Y:S01]  /*90510*/  STSM.16.M88.4 [R156], R4 ;  /* 0x000000049c007844 */ /* 0x0043e20000000200 */
[----:B------:R-:W-:Y:S06]  /*90520*/  BAR.SYNC.DEFER_BLOCKING 0x0 ;  /* 0x0000000000007b1d */ /* 0x000fec0000010000 */
[----:B-1----:R-:W2:Y:S04]  /*90530*/  LDL.LU R4, [R1+0x124] ;  /* 0x0001240001047983 */ /* 0x002ea80000300800 */
[----:B------:R-:W2:Y:S04]  /*90540*/  LDL.LU R5, [R1+0x12c] ;  /* 0x00012c0001057983 */ /* 0x000ea80000300800 */
        /* <DEDUP_REMOVED lines=13> */
[----:B------:R-:W-:Y:S01]  /*90620*/  VIADD R25, R2, UR50 ;  /* 0x0000003202197c36 */ /* 0x000fe20008000000 */
[----:B------:R-:W-:Y:S04]  /*90630*/  BAR.SYNC.DEFER_BLOCKING 0x0 ;  /* 0x0000000000007b1d */ /* 0x000fe80000010000 */
[----:B------:R-:W-:-:S05]  /*90640*/  IADD3 R159, R25, UR50, RZ ;  /* 0x00000032199f7c10 */ /* 0x000fca000fffe0ff */
[----:B------:R-:W-:-:S05]  /*90650*/  VIADD R252, R159, UR50 ;  /* 0x000000329ffc7c36 */ /* 0x000fca0008000000 */
        /* <DEDUP_REMOVED lines=39> */
[----:B------:R-:W-:Y:S01]  /*908d0*/  IADD3 R2, R2, UR50, RZ ;  /* 0x0000003202027c10 */ /* 0x000fe2000fffe0ff */
[----:B------:R-:W-:Y:S01]  /*908e0*/  IMAD.MOV.U32 R6, RZ, RZ, R100 ;  /* 0x000000ffff067224 */ /* 0x000fe200078e0064 */
[----:B------:R-:W-:Y:S01]  /*908f0*/  MOV R7, R102 ;  /* 0x0000006600077202 */ /* 0x000fe20000000f00 */
[----:B------:R-:W-:Y:S06]  /*90900*/  BAR.SYNC.DEFER_BLOCKING 0x0 ;  /* 0x0000000000007b1d */ /* 0x000fec0000010000 */
        /* <DEDUP_REMOVED lines=419> */
[----:B------:R-:W-:-:S05]  /*92340*/  VIADD R2, R2, UR50 ;  /* 0x0000003202027c36 */ /* 0x000fca0008000000 */
[----:B------:R3:W-:Y:S02]  /*92350*/  STL [R1+0x111c], R2 ;  /* 0x00111c0201007387 */ /* 0x0007e40000100800 */
[----:B---3--:R-:W-:-:S05]  /*92360*/  IADD3 R2, R2, UR50, RZ ;  /* 0x0000003202027c10 */ /* 0x008fca000fffe0ff */
        /* <DEDUP_REMOVED lines=11> */
[----:B------:R-:W-:Y:S01]  /*92420*/  IMAD R3, R153, R27, RZ ;  /* 0x0000001b99037224 */ /* 0x000fe200078e02ff */
[----:B------:R-:W-:-:S04]  /*92430*/  IADD3 R2, R2, UR50, RZ ;  /* 0x0000003202027c10 */ /* 0x000fc8000fffe0ff */
[----:B------:R-:W-:Y:S01]  /*92440*/  LEA R26, R27, R3, 0x7 ;  /* 0x000000031b1a7211 */ /* 0x000fe200078e38ff */
[----:B------:R3:W-:Y:S02]  /*92450*/  STL [R1+0x1124], R2 ;  /* 0x0011240201007387 */ /* 0x0007e40000100800 */
[----:B---3--:R-:W-:-:S05]  /*92460*/  VIADD R2, R2, UR50 ;  /* 0x0000003202027c36 */ /* 0x008fca0008000000 */
[----:B------:R3:W-:Y:S01]  /*92470*/  STL [R1+0x1128], R2 ;  /* 0x0011280201007387 */ /* 0x0007e20000100800 */
[----:B------:R-:W-:Y:S02]  /*92480*/  IADD3 R8, R2, UR50, RZ ;  /* 0x0000003202087c10 */ /* 0x000fe4000fffe0ff */
[----:B---3--:R-:W-:-:S04]  /*92490*/  LEA R2, P2, R3, UR8, 0x2 ;  /* 0x0000000803027c11 */ /* 0x008fc8000f8410ff */
[----:B------:R-:W-:Y:S02]  /*924a0*/  LEA.HI.X.SX32 R3, R3, UR9, 0x2, P2 ;  /* 0x0000000903037c11 */ /* 0x000fe400090f16ff */
[----:B------:R-:W-:Y:S01]  /*924b0*/  ISETP.LT.AND P2, PT, R157, UR43, !P1 ;  /* 0x0000002b9d007c0c */ /* 0x000fe2000cf41270 */
[C---:B------:R-:W-:Y:S01]  /*924c0*/  IMAD R9, R27.reuse, 0x80, R26 ;  /* 0x000000801b097824 */ /* 0x040fe200078e021a */
[----:B-1----:R1:W-:Y:S01]  /*924d0*/  STL.64 [R1+0xb60], R28 ;  /* 0x000b601c01007387 */ /* 0x0023e20000100a00 */
[----:B------:R-:W-:Y:S02]  /*924e0*/  LOP3.LUT R22, R22, 0x7fffffff, RZ, 0xc0, !PT ;  /* 0x7fffffff16167812 */ /* 0x000fe400078ec0ff */
[C---:B------:R-:W-:Y:S01]  /*924f0*/  IADD3 R32, R152.reuse, 0x79, RZ ;  /* 0x0000007998207810 */ /* 0x040fe20007ffe0ff */
[----:B------:R-:W-:Y:S01]  /*92500*/  IMAD R27, R27, 0x80, R9 ;  /* 0x000000801b1b7824 */ /* 0x000fe200078e0209 */
[----:B------:R-:W-:Y:S01]  /*92510*/  STL.64 [R1+0xb68], R30 ;  /* 0x000b681e01007387 */ /* 0x000fe20000100a00 */
[C---:B------:R-:W-:Y:S01]  /*92520*/  VIADD R33, R152.reuse, 0x78 ;  /* 0x0000007898217836 */ /* 0x040fe20000000000 */
[----:B------:R-:W-:-:S02]  /*92530*/  IADD3 R35, R152, 0x76, RZ ;  /* 0x0000007698237810 */ /* 0x000fc40007ffe0ff */
[----:B------:R-:W-:Y:S01]  /*92540*/  LOP3.LUT R21, R21, 0x7fffffff, RZ, 0xc0, !PT ;  /* 0x7fffffff15157812 */ /* 0x000fe200078ec0ff */
[----:B------:R3:W-:Y:S01]  /*92550*/  STL [R1+0x112c], R8 ;  /* 0x00112c0801007387 */ /* 0x0007e20000100800 */
[----:B------:R-:W-:Y:S01]  /*92560*/  VIADD R36, R152, 0x75 ;  /* 0x0000007598247836 */ /* 0x000fe20000000000 */
[----:B-1----:R-:W-:Y:S01]  /*92570*/  IADD3 R28, R8, UR50, RZ ;  /* 0x00000032081c7c10 */ /* 0x002fe2000fffe0ff */
[----:B------:R-:W-:Y:S01]  /*92580*/  ULDC UR43, c[0x0][0x228] ;  /* 0x00008a00002b7ab9 */ /* 0x000fe20000000800 */
[----:B---3--:R-:W-:-:S03]  /*92590*/  LEA R8, P5, R27, UR8, 0x2 ;  /* 0x000000081b087c11 */ /* 0x008fc6000f8a10ff */
[----:B------:R1:W-:Y:S02]  /*925a0*/  STL [R1+0x1130], R28 ;  /* 0x0011301c01007387 */ /* 0x0003e40000100800 */
[----:B-1----:R-:W-:-:S05]  /*925b0*/  VIADD R28, R28, UR50 ;  /* 0x000000321c1c7c36 */ /* 0x002fca0008000000 */
[----:B------:R1:W-:Y:S02]  /*925c0*/  STL [R1+0x1134], R28 ;  /* 0x0011341c01007387 */ /* 0x0003e40000100800 */
[----:B-1----:R-:W-:-:S04]  /*925d0*/  IADD3 R28, R28, UR50, RZ ;  /* 0x000000321c1c7c10 */ /* 0x002fc8000fffe0ff */
[----:B------:R-:W-:Y:S01]  /*925e0*/  IADD3 R31, R28, UR50, RZ ;  /* 0x000000321c1f7c10 */ /* 0x000fe2000fffe0ff */
[----:B------:R1:W-:Y:S02]  /*925f0*/  STL [R1+0x1138], R28 ;  /* 0x0011381c01007387 */ /* 0x0003e40000100800 */
[----:B-1----:R-:W-:Y:S02]  /*92600*/  VIADD R28, R152, 0x7d ;  /* 0x0000007d981c7836 */ /* 0x002fe40000000000 */
[----:B--2---:R1:W-:Y:S02]  /*92610*/  STSM.16.M88.4 [R156], R4 ;  /* 0x000000049c007844 */ /* 0x0043e40000000200 */
[----:B-1----:R-:W-:-:S04]  /*92620*/  LEA R4, P3, R26, UR8, 0x2 ;  /* 0x000000081a047c11 */ /* 0x002fc8000f8610ff */
[----:B------:R-:W-:Y:S02]  /*92630*/  LEA.HI.X.SX32 R5, R26, UR9, 0x2, P3 ;  /* 0x000000091a057c11 */ /* 0x000fe400098f16ff */
[----:B------:R-:W-:Y:S02]  /*92640*/  ISETP.LT.AND P3, PT, R158, UR45, !P1 ;  /* 0x0000002d9e007c0c */ /* 0x000fe4000cf61270 */
[C---:B------:R-:W-:Y:S01]  /*92650*/  IADD3 R29, R152.reuse, 0x7c, RZ ;  /* 0x0000007c981d7810 */ /* 0x040fe20007ffe0ff */
[C---:B------:R-:W-:Y:S01]  /*92660*/  VIADD R30, R152.reuse, 0x7b ;  /* 0x0000007b981e7836 */ /* 0x040fe20000000000 */
[----:B------:R-:W-:Y:S01]  /*92670*/  LEA R6, P4, R9, UR8, 0x2 ;  /* 0x0000000809067c11 */ /* 0x000fe2000f8810ff */
[----:B------:R-:W-:Y:S01]  /*92680*/  ULDC UR8, c[0x0][0x228] ;  /* 0x00008a0000087ab9 */ /* 0x000fe20000000800 */
[----:B------:R-:W-:Y:S01]  /*92690*/  IADD3 R26, R152, 0x7f, RZ ;  /* 0x0000007f981a7810 */ /* 0x000fe20007ffe0ff */
[----:B------:R1:W-:Y:S01]  /*926a0*/  STL [R1+0x113c], R31 ;  /* 0x00113c1f01007387 */ /* 0x0003e20000100800 */
[----:B------:R-:W-:Y:S01]  /*926b0*/  IADD3 R34, R31, UR50, RZ ;  /* 0x000000321f227c10 */ /* 0x000fe2000fffe0ff */
[----:B------:R-:W-:-:S04]  /*926c0*/  ULDC UR45, c[0x0][0x228] ;  /* 0x00008a00002d7ab9 */ /* 0x000fc80000000800 */
[----:B------:R-:W-:-:S04]  /*926d0*/  @P3 LOP3.LUT R23, R23, 0x2000, RZ, 0xfc, !PT ;  /* 0x0000200017173812 */ /* 0x000fc800078efcff */
[----:B------:R-:W-:-:S04]  /*926e0*/  LOP3.LUT R23, R23, 0xffffefff, RZ, 0xc0, !PT ;  /* 0xffffefff17177812 */ /* 0x000fc800078ec0ff */
[----:B------:R-:W-:Y:S02]  /*926f0*/  @P2 LOP3.LUT R23, R23, 0x1000, RZ, 0xfc, !PT ;  /* 0x0000100017172812 */ /* 0x000fe400078efcff */
[----:B------:R-:W-:Y:S02]  /*92700*/  ISETP.LT.AND P2, PT, R155, UR44, !P1 ;  /* 0x0000002c9b007c0c */ /* 0x000fe4000cf41270 */
[----:B------:R-:W-:Y:S01]  /*92710*/  LEA.HI.X.SX32 R7, R9, UR9, 0x2, P4 ;  /* 0x0000000909077c11 */ /* 0x000fe2000a0f16ff */
[----:B-1----:R-:W-:Y:S01]  /*92720*/  VIADD R31, R152, 0x7a ;  /* 0x0000007a981f7836 */ /* 0x002fe20000000000 */
[----:B------:R-:W-:Y:S01]  /*92730*/  LOP3.LUT R23, R23, 0xfffff7ff, RZ, 0xc0, !PT ;  /* 0xfffff7ff17177812 */ /* 0x000fe200078ec0ff */
[----:B------:R1:W-:Y:S01]  /*92740*/  STL [R1+0x1140], R34 ;  /* 0x0011402201007387 */ /* 0x0003e20000100800 */
[----:B------:R-:W-:Y:S01]  /*92750*/  IADD3 R37, R34, UR50, RZ ;  /* 0x0000003222257c10 */ /* 0x000fe2000fffe0ff */
[----:B------:R-:W-:-:S06]  /*92760*/  ULDC UR44, c[0x0][0x228] ;  /* 0x00008a00002c7ab9 */ /* 0x000fcc0000000800 */
[----:B------:R-:W-:Y:S02]  /*92770*/  @P2 LOP3.LUT R23, R23, 0x800, RZ, 0xfc, !PT ;  /* 0x0000080017172812 */ /* 0x000fe400078efcff */
[----:B------:R-:W-:Y:S02]  /*92780*/  ISETP.LT.AND P2, PT, R153, UR40, !P1 ;  /* 0x0000002899007c0c */ /* 0x000fe4000cf41270 */
[----:B------:R-:W-:Y:S01]  /*92790*/  LEA.HI.X.SX32 R9, R27, UR9, 0x2, P5 ;  /* 0x000000091b097c11 */ /* 0x000fe2000a8f16ff */
[----:B------:R-:W-:Y:S01]  /*927a0*/  ULDC UR9, c[0x0][0x22c] ;  /* 0x00008b0000097ab9 */ /* 0x000fe20000000800 */
[----:B------:R-:W-:Y:S02]  /*927b0*/  ISETP.LT.AND P1, PT, R158, UR41, !P0 ;  /* 0x000000299e007c0c */ /* 0x000fe4000c721270 */
[----:B------:R-:W-:Y:S01]  /*927c0*/  LOP3.LUT R23, R23, 0xfffffbff, RZ, 0xc0, !PT ;  /* 0xfffffbff17177812 */ /* 0x000fe200078ec0ff */
[C---:B------:R-:W-:Y:S02]  /*927d0*/  VIADD R27, R152.reuse, 0x7e ;  /* 0x0000007e981b7836 */ /* 0x040fe40000000000 */
[----:B-1----:R-:W-:Y:S01]  /*927e0*/  VIADD R34, R152, 0x77 ;  /* 0x0000007798227836 */ /* 0x002fe20000000000 */
[----:B------:R1:W-:Y:S01]  /*927f0*/  STL [R1+0x1144], R37 ;  /* 0x0011442501007387 */ /* 0x0003e20000100800 */
[----:B------:R-:W-:Y:S01]  /*92800*/  IADD3 R40, R37, UR50, RZ ;  /* 0x0000003225287c10 */ /* 0x000fe2000fffe0ff */
[----:B------:R-:W-:Y:S01]  /*92810*/  ULDC UR40, c[0x0][0x228] ;  /* 0x00008a0000287ab9 */ /* 0x000fe20000000800 */
[----:B------:R-:W-:Y:S01]  /*92820*/  @P2 LOP3.LUT R23, R23, 0x400, RZ, 0xfc, !PT ;  /* 0x0000040017172812 */ /* 0x000fe200078efcff */
[----:B------:R-:W-:-:S03]  /*92830*/  ULDC UR41, c[0x0][0x228] ;  /* 0x00008a0000297ab9 */ /* 0x000fc60000000800 */
[----:B------:R-:W-:-:S04]  /*92840*/  LOP3.LUT R23, R23, 0xfffffdff, RZ, 0xc0, !PT ;  /* 0xfffffdff17177812 */ /* 0x000fc800078ec0ff */
[----:B------:R-:W-:Y:S02]  /*92850*/  @P1 LOP3.LUT R23, R23, 0x200, RZ, 0xfc, !PT ;  /* 0x0000020017171812 */ /* 0x000fe400078efcff */
[----:B------:R-:W-:Y:S01]  /*92860*/  ISETP.LT.AND P1, PT, R157, UR42, !P0 ;  /* 0x0000002a9d007c0c */ /* 0x000fe2000c721270 */
[----:B-1----:R-:W-:Y:S01]  /*92870*/  VIADD R37, R152, 0x74 ;  /* 0x0000007498257836 */ /* 0x002fe20000000000 */
[----:B------:R-:W-:Y:S01]  /*92880*/  LOP3.LUT R23, R23, 0xfffffeff, RZ, 0xc0, !PT ;  /* 0xfffffeff17177812 */ /* 0x000fe200078ec0ff */
[----:B------:R-:W-:-:S10]  /*92890*/  ULDC UR42, c[0x0][0x228] ;  /* 0x00008a00002a7ab9 */ /* 0x000fd40000000800 */
[----:B------:R-:W-:Y:S02]  /*928a0*/  @P1 LOP3.LUT R23, R23, 0x100, RZ, 0xfc, !PT ;  /* 0x0000010017171812 */ /* 0x000fe400078efcff */
[----:B------:R-:W-:Y:S02]  /*928b0*/  ISETP.LT.AND P1, PT, R155, UR39, !P0 ;  /* 0x000000279b007c0c */ /* 0x000fe4000c721270 */
[C---:B------:R-:W-:Y:S01]  /*928c0*/  IADD3 R38, R152.reuse, 0x73, RZ ;  /* 0x0000007398267810 */ /* 0x040fe20007ffe0ff */
[----:B------:R-:W-:Y:S01]  /*928d0*/  VIADD R39, R152, 0x72 ;  /* 0x0000007298277836 */ /* 0x000fe20000000000 */
[----:B------:R-:W-:Y:S01]  /*928e0*/  ISETP.LT.AND P0, PT, R153, UR38, !P0 ;  /* 0x0000002699007c0c */ /* 0x000fe2000c701270 */
[----:B------:R-:W-:Y:S01]  /*928f0*/  ULDC UR38, c[0x0][0x228] ;  /* 0x00008a0000267ab9 */ /* 0x000fe20000000800 */
[----:B------:R-:W-:Y:S01]  /*92900*/  LOP3.LUT R23, R23, 0xffffff7f, RZ, 0xc0, !PT ;  /* 0xffffff7f17177812 */ /* 0x000fe200078ec0ff */
[----:B------:R-:W-:-:S06]  /*92910*/  ULDC UR39, c[0x0][0x228] ;  /* 0x00008a0000277ab9 */ /* 0x000fcc0000000800 */
[----:B------:R-:W-:-:S04]  /*92920*/  @P1 LOP3.LUT R23, R23, 0x80, RZ, 0xfc, !PT ;  /* 0x0000008017171812 */ /* 0x000fc800078efcff */
[----:B------:R-:W-:-:S04]  /*92930*/  LOP3.LUT R23, R23, 0xffffffbf, RZ, 0xc0, !PT ;  /* 0xffffffbf17177812 */ /* 0x000fc800078ec0ff */
[----:B------:R-:W-:Y:S02]  /*92940*/  @P0 LOP3.LUT R23, R23, 0x40, RZ, 0xfc, !PT ;  /* 0x0000004017170812 */ /* 0x000fe400078efcff */
[----:B------:R-:W-:-:S04]  /*92950*/  ISETP.GE.AND P0, PT, R26, UR9, PT ;  /* 0x000000091a007c0c */ /* 0x000fc8000bf06270 */
[----:B------:R-:W-:Y:S01]  /*92960*/  ISETP.LT.AND P3, PT, R158, UR35, !P0 ;  /* 0x000000239e007c0c */ /* 0x000fe2000c761270 */
[----:B------:R1:W-:Y:S01]  /*92970*/  STL [R1+0x1148], R40 ;  /* 0x0011482801007387 */ /* 0x0003e20000100800 */
[----:B------:R-:W-:Y:S01]  /*92980*/  ISETP.LT.AND P2, PT, R157, UR8, !P0 ;  /* 0x000000089d007c0c */ /* 0x000fe2000c741270 */
[----:B------:R-:W-:Y:S01]  /*92990*/  ULDC.64 UR8, c[0x0][0x228] ;  /* 0x00008a0000087ab9 */ /* 0x000fe20000000a00 */
[----:B------:R-:W-:Y:S01]  /*929a0*/  LOP3.LUT R23, R23, 0xffffffdf, RZ, 0xc0, !PT ;  /* 0xffffffdf17177812 */ /* 0x000fe200078ec0ff */
[----:B------:R-:W-:Y:S01]  /*929b0*/  ULDC UR35, c[0x0][0x228] ;  /* 0x00008a0000237ab9 */ /* 0x000fe20000000800 */
[----:B------:R-:W-:Y:S01]  /*929c0*/  ISETP.LT.AND P1, PT, R155, UR37, !P0 ;  /* 0x000000259b007c0c */ /* 0x000fe2000c721270 */
[----:B------:R-:W-:-:S06]  /*929d0*/  ULDC UR37, c[0x0][0x228] ;  /* 0x00008a0000257ab9 */ /* 0x000fcc0000000800 */
[----:B------:R-:W-:-:S04]  /*929e0*/  @P3 LOP3.LUT R23, R23, 0x20, RZ, 0xfc, !PT ;  /* 0x0000002017173812 */ /* 0x000fc800078efcff */
[----:B------:R-:W-:-:S04]  /*929f0*/  LOP3.LUT R23, R23, 0xffffffef, RZ, 0xc0, !PT ;  /* 0xffffffef17177812 */ /* 0x000fc800078ec0ff */
[----:B------:R-:W-:Y:S02]  /*92a00*/  @P2 LOP3.LUT R23, R23, 0x10, RZ, 0xfc, !PT ;  /* 0x0000001017172812 */ /* 0x000fe400078efcff */
[----:B------:R-:W-:Y:S01]  /*92a10*/  ISETP.LT.AND P0, PT, R153, UR36, !P0 ;  /* 0x0000002499007c0c */ /* 0x000fe2000c701270 */
[----:B------:R-:W-:Y:S01]  /*92a20*/  ULDC UR36, c[0x0][0x228] ;  /* 0x00008a0000247ab9 */ /* 0x000fe20000000800 */
[----:B------:R-:W-:-:S04]  /*92a30*/  LOP3.LUT R23, R23, 0xfffffff7, RZ, 0xc0, !PT ;  /* 0xfffffff717177812 */ /* 0x000fc800078ec0ff */
[----:B------:R-:W-:-:S04]  /*92a40*/  @P1 LOP3.LUT R23, R23, 0x8, RZ, 0xfc, !PT ;  /* 0x0000000817171812 */ /* 0x000fc800078efcff */
[----:B------:R-:W-:-:S04]  /*92a50*/  LOP3.LUT R23, R23, 0xfffffffb, RZ, 0xc0, !PT ;  /* 0xfffffffb17177812 */ /* 0x000fc800078ec0ff */
[----:B------:R-:W-:Y:S02]  /*92a60*/  @P0 LOP3.LUT R23, R23, 0x4, RZ, 0xfc, !PT ;  /* 0x0000000417170812 */ /* 0x000fe400078efcff */
[----:B------:R-:W-:-:S04]  /*92a70*/  ISETP.GE.AND P0, PT, R27, UR9, PT ;  /* 0x000000091b007c0c */ /* 0x000fc8000bf06270 */
[----:B------:R-:W-:Y:S01]  /*92a80*/  ISETP.LT.AND P1, PT, R155, UR33, !P0 ;  /* 0x000000219b007c0c */ /* 0x000fe2000c721270 */
[----:B------:R-:W-:Y:S01]  /*92a90*/  ULDC UR33, c[0x0][0x228] ;  /* 0x00008a0000217ab9 */ /* 0x000fe20000000800 */
[----:B------:R-:W-:Y:S01]  /*92aa0*/  ISETP.LT.AND P3, PT, R158, UR8, !P0 ;  /* 0x000000089e007c0c */ /* 0x000fe2000c761270 */
[----:B------:R-:W-:Y:S01]  /*92ab0*/  ULDC.64 UR8, c[0x0][0x228] ;  /* 0x00008a0000087ab9 */ /* 0x000fe20000000a00 */
[----:B------:R-:W-:Y:S01]  /*92ac0*/  ISETP.LT.AND P2, PT, R157, UR20, !P0 ;  /* 0x000000149d007c0c */ /* 0x000fe2000c741270 */
[----:B------:R-:W-:Y:S01]  /*92ad0*/  ULDC UR20, c[0x0][0x228] ;  /* 0x00008a0000147ab9 */ /* 0x000fe20000000800 */
[----:B------:R-:W-:Y:S01]  /*92ae0*/  ISETP.LT.AND P0, PT, R153, UR34, !P0 ;  /* 0x0000002299007c0c */ /* 0x000fe2000c701270 */
[----:B------:R-:W-:-:S06]  /*92af0*/  ULDC UR34, c[0x0][0x228] ;  /* 0x00008a0000227ab9 */ /* 0x000fcc0000000800 */
[----:B------:R-:W-:-:S04]  /*92b00*/  @P1 LOP3.LUT R22, R22, 0x80000000, RZ, 0xfc, !PT ;  /* 0x8000000016161812 */ /* 0x000fc800078efcff */
[----:B------:R-:W-:Y:S02]  /*92b10*/  LOP3.LUT R22, R22, 0xbfffffff, RZ, 0xc0, !PT ;  /* 0xbfffffff16167812 */ /* 0x000fe400078ec0ff */
[----:B------:R-:W-:Y:S02]  /*92b20*/  LOP3.LUT R23, R23, 0xfffffffd, RZ, 0xc0, !PT ;  /* 0xfffffffd17177812 */ /* 0x000fe400078ec0ff */
[----:B------:R-:W-:Y:S02]  /*92b30*/  @P0 LOP3.LUT R22, R22, 0x40000000, RZ, 0xfc, !PT ;  /* 0x4000000016160812 */ /* 0x000fe400078efcff */
[----:B------:R-:W-:Y:S01]  /*92b40*/  ISETP.GE.AND P0, PT, R28, UR15, PT ;  /* 0x0000000f1c007c0c */ /* 0x000fe2000bf06270 */
[----:B------:R-:W-:Y:S01]  /*92b50*/  VIADD R42, R152, 0x6f ;  /* 0x0000006f982a7836 */ /* 0x000fe20000000000 */
[----:B------:R-:W-:Y:S01]  /*92b60*/  @P3 LOP3.LUT R23, R23, 0x2, RZ, 0xfc, !PT ;  /* 0x0000000217173812 */ /* 0x000fe200078efcff */
[----:B------:R-:W-:Y:S01]  /*92b70*/  ULDC UR15, c[0x0][0x228] ;  /* 0x00008a00000f7ab9 */ /* 0x000fe20000000800 */
[----:B------:R-:W-:Y:S01]  /*92b80*/  ISETP.LT.AND P3, PT, R158, UR16, !P0 ;  /* 0x000000109e007c0c */ /* 0x000fe2000c761270 */
[----:B------:R-:W-:Y:S01]  /*92b90*/  ULDC UR16, c[0x0][0x228] ;  /* 0x00008a0000107ab9 */ /* 0x000fe20000000800 */
[----:B------:R-:W-:-:S02]  /*92ba0*/  LOP3.LUT R23, R23, 0xfffffffe, RZ, 0xc0, !PT ;  /* 0xfffffffe17177812 */ /* 0x000fc400078ec0ff */
[----:B------:R-:W-:Y:S02]  /*92bb0*/  LOP3.LUT R22, R22, 0xdfffffff, RZ, 0xc0, !PT ;  /* 0xdfffffff16167812 */ /* 0x000fe400078ec0ff */
[----:B------:R-:W-:Y:S02]  /*92bc0*/  @P2 LOP3.LUT R23, R23, 0x1, RZ, 0xfc, !PT ;  /* 0x0000000117172812 */ /* 0x000fe400078efcff */
[----:B------:R-:W-:Y:S01]  /*92bd0*/  ISETP.LT.AND P2, PT, R157, UR17, !P0 ;  /* 0x000000119d007c0c */ /* 0x000fe2000c741270 */
[----:B------:R-:W-:Y:S01]  /*92be0*/  ULDC UR17, c[0x0][0x228] ;  /* 0x00008a0000117ab9 */ /* 0x000fe20000000800 */
[----:B------:R-:W-:Y:S01]  /*92bf0*/  ISETP.LT.AND P1, PT, R155, UR58, !P0 ;  /* 0x0000003a9b007c0c */ /* 0x000fe2000c721270 */
[----:B------:R-:W-:Y:S02]  /*92c00*/  ULDC UR58, c[0x0][0x228] ;  /* 0x00008a00003a7ab9 */ /* 0x000fe40000000800 */
        /* <DEDUP_REMOVED lines=11> */
[----:B------:R-:W-:Y:S01]  /*92cc0*/  ULDC.64 UR8, c[0x0][0x228] ;  /* 0x00008a0000087ab9 */ /* 0x000fe20000000a00 */
[----:B------:R-:W-:Y:S01]  /*92cd0*/  ISETP.LT.AND P2, PT, R157, UR19, !P0 ;  /* 0x000000139d007c0c */ /* 0x000fe2000c741270 */
[----:B------:R-:W-:Y:S01]  /*92ce0*/  ULDC UR19, c[0x0][0x228] ;  /* 0x00008a0000137ab9 */ /* 0x000fe20000000800 */
[----:B------:R-:W-:Y:S02]  /*92cf0*/  LOP3.LUT R22, R22, 0xfdffffff, RZ, 0xc0, !PT ;  /* 0xfdffffff16167812 */ /* 0x000fe400078ec0ff */
        /* <DEDUP_REMOVED lines=28> */
[----:B------:R-:W-:Y:S01]  /*92ec0*/  ISETP.GE.AND P0, PT, R31, UR23, PT ;  /* 0x000000171f007c0c */ /* 0x000fe2000bf06270 */
[----:B------:R-:W-:Y:S01]  /*92ed0*/  ULDC UR23, c[0x0][0x228] ;  /* 0x00008a0000177ab9 */ /* 0x000fe20000000800 */
[----:B------:R-:W-:Y:S02]  /*92ee0*/  IADD3 R41, R152, 0x70, RZ ;  /* 0x0000007098297810 */ /* 0x000fe40007ffe0ff */
[----:B------:R-:W-:Y:S02]  /*92ef0*/  LOP3.LUT R20, R20, 0x7fffffff, RZ, 0xc0, !PT ;  /* 0x7fffffff14147812 */ /* 0x000fe400078ec0ff */
[C---:B------:R-:W-:Y:S01]  /*92f00*/  IADD3 R44, R152.reuse, 0x6d, RZ ;  /* 0x0000006d982c7810 */ /* 0x040fe20007ffe0ff */
[----:B------:R-:W-:Y:S01]  /*92f10*/  VIADD R45, R152, 0x6c ;  /* 0x0000006c982d7836 */ /* 0x000fe20000000000 */
[----:B------:R-:W-:Y:S01]  /*92f20*/  ISETP.LT.AND P3, PT, R158, UR24, !P0 ;  /* 0x000000189e007c0c */ /* 0x000fe2000c761270 */
[----:B------:R-:W-:Y:S01]  /*92f30*/  ULDC UR24, c[0x0][0x228] ;  /* 0x00008a0000187ab9 */ /* 0x000fe20000000800 */
[----:B------:R-:W-:Y:S01]  /*92f40*/  ISETP.LT.AND P2, PT, R157, UR55, !P0 ;  /* 0x000000379d007c0c */ /* 0x000fe2000c741270 */
[----:B------:R-:W-:Y:S01]  /*92f50*/  ULDC UR55, c[0x0][0x22c] ;  /* 0x00008b0000377ab9 */ /* 0x000fe20000000800 */
[----:B------:R-:W-:-:S02]  /*92f60*/  LOP3.LUT R22, R22, 0xfffdffff, RZ, 0xc0, !PT ;  /* 0xfffdffff16167812 */ /* 0x000fc400078ec0ff */
[C---:B------:R-:W-:Y:S01]  /*92f70*/  IADD3 R47, R152.reuse, 0x6a, RZ ;  /* 0x0000006a982f7810 */ /* 0x040fe20007ffe0ff */
[C---:B------:R-:W-:Y:S01]  /*92f80*/  VIADD R48, R152.reuse, 0x69 ;  /* 0x0000006998307836 */ /* 0x040fe20000000000 */
[----:B------:R-:W-:Y:S01]  /*92f90*/  ISETP.LT.AND P1, PT, R155, UR54, !P0 ;  /* 0x000000369b007c0c */ /* 0x000fe2000c721270 */
[----:B------:R-:W-:Y:S01]  /*92fa0*/  ULDC UR54, c[0x0][0x228] ;  /* 0x00008a0000367ab9 */ /* 0x000fe20000000800 */
[C---:B------:R-:W-:Y:S01]  /*92fb0*/  VIADD R50, R152.reuse, 0x67 ;  /* 0x0000006798327836 */ /* 0x040fe20000000000 */
[----:B------:R-:W-:Y:S01]  /*92fc0*/  LOP3.LUT R19, R19, 0x7fffffff, RZ, 0xc0, !PT ;  /* 0x7fffffff13137812 */ /* 0x000fe200078ec0ff */
[----:B------:R-:W-:Y:S01]  /*92fd0*/  VIADD R53, R152, 0x64 ;  /* 0x0000006498357836 */ /* 0x000fe20000000000 */
[----:B------:R-:W-:Y:S01]  /*92fe0*/  @P3 LOP3.LUT R22, R22, 0x20000, RZ, 0xfc, !PT ;  /* 0x0002000016163812 */ /* 0x000fe200078efcff */
[C---:B------:R-:W-:Y:S02]  /*92ff0*/  VIADD R56, R152.reuse, 0x61 ;  /* 0x0000006198387836 */ /* 0x040fe40000000000 */
[----:B------:R-:W-:Y:S01]  /*93000*/  VIADD R59, R152, 0x5e ;  /* 0x0000005e983b7836 */ /* 0x000fe20000000000 */
[----:B------:R-:W-:-:S02]  /*93010*/  LOP3.LUT R22, R22, 0xfffeffff, RZ, 0xc0, !PT ;  /* 0xfffeffff16167812 */ /* 0x000fc400078ec0ff */
[----:B------:R-:W-:Y:S01]  /*93020*/  LOP3.LUT R18, R18, 0x7fffffff, RZ, 0xc0, !PT ;  /* 0x7fffffff12127812 */ /* 0x000fe200078ec0ff */
[----:B------:R-:W-:Y:S01]  /*93030*/  VIADD R62, R152, 0x5b ;  /* 0x0000005b983e7836 */ /* 0x000fe20000000000 */
[----:B------:R-:W-:Y:S01]  /*93040*/  @P2 LOP3.LUT R22, R22, 0x10000, RZ, 0xfc, !PT ;  /* 0x0001000016162812 */ /* 0x000fe200078efcff */
[----:B------:R-:W-:Y:S01]  /*93050*/  VIADD R65, R152, 0x58 ;  /* 0x0000005898417836 */ /* 0x000fe20000000000 */
[----:B------:R-:W-:Y:S01]  /*93060*/  ISETP.LT.AND P0, PT, R153, UR26, !P0 ;  /* 0x0000001a99007c0c */ /* 0x000fe2000c701270 */
[----:B------:R-:W-:Y:S01]  /*93070*/  ULDC UR26, c[0x0][0x228] ;  /* 0x00008a00001a7ab9 */ /* 0x000fe20000000800 */
[----:B------:R-:W-:Y:S02]  /*93080*/  LOP3.LUT R22, R22, 0xffff7fff, RZ, 0xc0, !PT ;  /* 0xffff7fff16167812 */ /* 0x000fe400078ec0ff */
[----:B------:R-:W-:Y:S01]  /*93090*/  LOP3.LUT R17, R17, 0x7fffffff, RZ, 0xc0, !PT ;  /* 0x7fffffff11117812 */ /* 0x000fe200078ec0ff */
[----:B------:R-:W-:Y:S01]  /*930a0*/  VIADD R68, R152, 0x55 ;  /* 0x0000005598447836 */ /* 0x000fe20000000000 */
[----:B------:R-:W-:Y:S01]  /*930b0*/  @P1 LOP3.LUT R22, R22, 0x8000, RZ, 0xfc, !PT ;  /* 0x0000800016161812 */ /* 0x000fe200078efcff */
[----:B------:R-:W-:-:S02]  /*930c0*/  VIADD R71, R152, 0x52 ;  /* 0x0000005298477836 */ /* 0x000fc40000000000 */
[----:B------:R-:W-:Y:S01]  /*930d0*/  VIADD R74, R152, 0x4f ;  /* 0x0000004f984a7836 */ /* 0x000fe20000000000 */
[----:B------:R-:W-:Y:S02]  /*930e0*/  LOP3.LUT R22, R22, 0xffffbfff, RZ, 0xc0, !PT ;  /* 0xffffbfff16167812 */ /* 0x000fe400078ec0ff */
[----:B------:R-:W-:Y:S01]  /*930f0*/  LOP3.LUT R16, R16, 0x7fffffff, RZ, 0xc0, !PT ;  /* 0x7fffffff10107812 */ /* 0x000fe200078ec0ff */
[----:B------:R-:W-:Y:S01]  /*93100*/  VIADD R77, R152, 0x4c ;  /* 0x0000004c984d7836 */ /* 0x000fe20000000000 */
[----:B------:R-:W-:Y:S01]  /*93110*/  @P0 LOP3.LUT R22, R22, 0x4000, RZ, 0xfc, !PT ;  /* 0x0000400016160812 */ /* 0x000fe200078efcff */
[----:B------:R-:W-:Y:S01]  /*93120*/  VIADD R80, R152, 0x49 ;  /* 0x0000004998507836 */ /* 0x000fe20000000000 */
[----:B------:R-:W-:Y:S01]  /*93130*/  ISETP.GE.AND P0, PT, R32, UR9, PT ;  /* 0x0000000920007c0c */ /* 0x000fe2000bf06270 */
[C---:B------:R-:W-:Y:S01]  /*93140*/  VIADD R83, R152.reuse, 0x46 ;  /* 0x0000004698537836 */ /* 0x040fe20000000000 */
[----:B------:R-:W-:Y:S01]  /*93150*/  LOP3.LUT R15, R15, 0x7fffffff, RZ, 0xc0, !PT ;  /* 0x7fffffff0f0f7812 */ /* 0x000fe200078ec0ff */
[----:B------:R-:W-:Y:S01]  /*93160*/  VIADD R86, R152, 0x43 ;  /* 0x0000004398567836 */ /* 0x000fe20000000000 */
[----:B------:R-:W-:Y:S01]  /*93170*/  ISETP.LT.AND P3, PT, R158, UR8, !P0 ;  /* 0x000000089e007c0c */ /* 0x000fe2000c761270 */
[----:B------:R-:W-:Y:S01]  /*93180*/  ULDC.64 UR8, c[0x0][0x228] ;  /* 0x00008a0000087ab9 */ /* 0x000fe20000000a00 */
[----:B------:R-:W-:Y:S01]  /*93190*/  ISETP.LT.AND P2, PT, R157, UR25, !P0 ;  /* 0x000000199d007c0c */ /* 0x000fe2000c741270 */
[----:B------:R-:W-:Y:S01]  /*931a0*/  ULDC UR25, c[0x0][0x228] ;  /* 0x00008a0000197ab9 */ /* 0x000fe20000000800 */
[----:B------:R-:W-:Y:S01]  /*931b0*/  LOP3.LUT R22, R22, 0xffffdfff, RZ, 0xc0, !PT ;  /* 0xffffdfff16167812 */ /* 0x000fe200078ec0ff */
[----:B------:R-:W-:Y:S01]  /*931c0*/  VIADD R89, R152, 0x40 ;  /* 0x0000004098597836 */ /* 0x000fe20000000000 */
[----:B------:R-:W-:Y:S01]  /*931d0*/  ISETP.LT.AND P1, PT, R155, UR27, !P0 ;  /* 0x0000001b9b007c0c */ /* 0x000fe2000c721270 */
[----:B------:R-:W-:Y:S01]  /*931e0*/  ULDC UR27, c[0x0][0x228] ;  /* 0x00008a00001b7ab9 */ /* 0x000fe20000000800 */
[----:B------:R-:W-:Y:S01]  /*931f0*/  LOP3.LUT R14, R14, 0x7fffffff, RZ, 0xc0, !PT ;  /* 0x7fffffff0e0e7812 */ /* 0x000fe200078ec0ff */
[----:B------:R-:W-:-:S02]  /*93200*/  VIADD R92, R152, 0x3d ;  /* 0x0000003d985c7836 */ /* 0x000fc40000000000 */
[C---:B------:R-:W-:Y:S02]  /*93210*/  VIADD R95, R152.reuse, 0x3a ;  /* 0x0000003a985f7836 */ /* 0x040fe40000000000 */
[----:B------:R-:W-:Y:S01]  /*93220*/  VIADD R98, R152, 0x37 ;  /* 0x0000003798627836 */ /* 0x000fe20000000000 */
[----:B------:R-:W-:Y:S02]  /*93230*/  @P3 LOP3.LUT R22, R22, 0x2000, RZ, 0xfc, !PT ;  /* 0x0000200016163812 */ /* 0x000fe400078efcff */
[----:B------:R-:W-:Y:S02]  /*93240*/  LOP3.LUT R13, R13, 0x7fffffff, RZ, 0xc0, !PT ;  /* 0x7fffffff0d0d7812 */ /* 0x000fe400078ec0ff */
[C---:B------:R-:W-:Y:S01]  /*93250*/  IADD3 R101, R152.reuse, 0x34, RZ ;  /* 0x0000003498657810 */ /* 0x040fe20007ffe0ff */
[----:B------:R-:W-:Y:S01]  /*93260*/  VIADD R102, R152, 0x33 ;  /* 0x0000003398667836 */ /* 0x000fe20000000000 */
[----:B------:R-:W-:Y:S01]  /*93270*/  LOP3.LUT R22, R22, 0xffffefff, RZ, 0xc0, !PT ;  /* 0xffffefff16167812 */ /* 0x000fe200078ec0ff */
[C---:B------:R-:W-:Y:S01]  /*93280*/  VIADD R103, R152.reuse, 0x32 ;  /* 0x0000003298677836 */ /* 0x040fe20000000000 */
[C---:B------:R-:W-:Y:S01]  /*93290*/  IADD3 R104, R152.reuse, 0x31, RZ ;  /* 0x0000003198687810 */ /* 0x040fe20007ffe0ff */
[----:B------:R-:W-:Y:S01]  /*932a0*/  VIADD R105, R152, 0x30 ;  /* 0x0000003098697836 */ /* 0x000fe20000000000 */
[----:B------:R-:W-:Y:S01]  /*932b0*/  @P2 LOP3.LUT R22, R22, 0x1000, RZ, 0xfc, !PT ;  /* 0x0000100016162812 */ /* 0x000fe200078efcff */
[----:B------:R-:W-:Y:S01]  /*932c0*/  VIADD R106, R152, 0x2f ;  /* 0x0000002f986a7836 */ /* 0x000fe20000000000 */
[----:B------:R-:W-:Y:S01]  /*932d0*/  ISETP.LT.AND P0, PT, R153, UR28, !P0 ;  /* 0x0000001c99007c0c */ /* 0x000fe2000c701270 */
[----:B------:R-:W-:Y:S01]  /*932e0*/  ULDC UR28, c[0x0][0x228] ;  /* 0x00008a00001c7ab9 */ /* 0x000fe20000000800 */
[----:B------:R-:W-:-:S02]  /*932f0*/  LOP3.LUT R22, R22, 0xfffff7ff, RZ, 0xc0, !PT ;  /* 0xfffff7ff16167812 */ /* 0x000fc400078ec0ff */
[----:B------:R-:W-:Y:S02]  /*93300*/  IADD3 R107, R152, 0x2e, RZ ;  /* 0x0000002e986b7810 */ /* 0x000fe40007ffe0ff */
[----:B------:R-:W-:Y:S01]  /*93310*/  LOP3.LUT R12, R12, 0x7fffffff, RZ, 0xc0, !PT ;  /* 0x7fffffff0c0c7812 */ /* 0x000fe200078ec0ff */
[----:B------:R-:W-:Y:S01]  /*93320*/  VIADD R108, R152, 0x2d ;  /* 0x0000002d986c7836 */ /* 0x000fe20000000000 */
[----:B------:R-:W-:Y:S01]  /*93330*/  @P1 LOP3.LUT R22, R22, 0x800, RZ, 0xfc, !PT ;  /* 0x0000080016161812 */ /* 0x000fe200078efcff */
[C---:B------:R-:W-:Y:S01]  /*93340*/  VIADD R109, R152.reuse, 0x2c ;  /* 0x0000002c986d7836 */ /* 0x040fe20000000000 */
        /* <DEDUP_REMOVED lines=8> */
[----:B------:R-:W-:Y:S01]  /*933d0*/  ISETP.GE.AND P0, PT, R33, UR5, PT ;  /* 0x0000000521007c0c */ /* 0x000fe2000bf06270 */
[----:B------:R-:W-:Y:S01]  /*933e0*/  ULDC UR5, c[0x0][0x228] ;  /* 0x00008a0000057ab9 */ /* 0x000fe20000000800 */
[----:B------:R-:W-:-:S02]  /*933f0*/  LOP3.LUT R11, R11, 0x7fffffff, RZ, 0xc0, !PT ;  /* 0x7fffffff0b0b7812 */ /* 0x000fc400078ec0ff */
[C---:B------:R-:W-:Y:S01]  /*93400*/  IADD3 R160, R152.reuse, 0x25, RZ ;  /* 0x0000002598a07810 */ /* 0x040fe20007ffe0ff */
[----:B------:R-:W-:Y:S01]  /*93410*/  VIADD R161, R152, 0x24 ;  /* 0x0000002498a17836 */ /* 0x000fe20000000000 */
[----:B------:R-:W-:Y:S01]  /*93420*/  ISETP.LT.AND P3, PT, R158, UR7, !P0 ;  /* 0x000000079e007c0c */ /* 0x000fe2000c761270 */
[----:B------:R-:W-:Y:S01]  /*93430*/  ULDC UR7, c[0x0][0x228] ;  /* 0x00008a0000077ab9 */ /* 0x000fe20000000800 */
[----:B------:R-:W-:Y:S01]  /*93440*/  ISETP.LT.AND P2, PT, R157, UR53, !P0 ;  /* 0x000000359d007c0c */ /* 0x000fe2000c741270 */
[----:B------:R-:W-:Y:S01]  /*93450*/  ULDC UR53, c[0x0][0x22c] ;  /* 0x00008b0000357ab9 */ /* 0x000fe20000000800 */
[----:B------:R-:W-:Y:S01]  /*93460*/  LOP3.LUT R22, R22, 0xfffffdff, RZ, 0xc0, !PT ;  /* 0xfffffdff16167812 */ /* 0x000fe200078ec0ff */
[C---:B------:R-:W-:Y:S01]  /*93470*/  VIADD R162, R152.reuse, 0x23 ;  /* 0x0000002398a27836 */ /* 0x040fe20000000000 */
[----:B------:R-:W-:Y:S01]  /*93480*/  ISETP.LT.AND P1, PT, R155, UR49, !P0 ;  /* 0x000000319b007c0c */ /* 0x000fe2000c721270 */
[----:B------:R-:W-:Y:S01]  /*93490*/  ULDC UR49, c[0x0][0x228] ;  /* 0x00008a0000317ab9 */ /* 0x000fe20000000800 */
[C---:B------:R-:W-:Y:S01]  /*934a0*/  IADD3 R163, R152.reuse, 0x22, RZ ;  /* 0x0000002298a37810 */ /* 0x040fe20007ffe0ff */
[----:B------:R-:W-:-:S02]  /*934b0*/  VIADD R164, R152, 0x21 ;  /* 0x0000002198a47836 */ /* 0x000fc40000000000 */
[C---:B------:R-:W-:Y:S01]  /*934c0*/  VIADD R224, R152.reuse, 0x82 ;  /* 0x0000008298e07836 */ /* 0x040fe20000000000 */
[C---:B------:R-:W-:Y:S01]  /*934d0*/  IADD3 R165, R152.reuse, 0x1, RZ ;  /* 0x0000000198a57810 */ /* 0x040fe20007ffe0ff */
[----:B------:R-:W-:Y:S01]  /*934e0*/  VIADD R182, R152, 0x2 ;  /* 0x0000000298b67836 */ /* 0x000fe20000000000 */
[----:B------:R-:W-:Y:S02]  /*934f0*/  @P3 LOP3.LUT R22, R22, 0x200, RZ, 0xfc, !PT ;  /* 0x0000020016163812 */ /* 0x000fe400078efcff */
[----:B------:R-:W-:Y:S02]  /*93500*/  LOP3.LUT R0, R0, 0xfffffffd, RZ, 0xc0, !PT ;  /* 0xfffffffd00007812 */ /* 0x000fe400078ec0ff */
[----:B------:R-:W-:Y:S01]  /*93510*/  LOP3.LUT R10, R10, 0xfffffffd, RZ, 0xc0, !PT ;  /* 0xfffffffd0a0a7812 */ /* 0x000fe200078ec0ff */
[----:B------:R-:W-:Y:S01]  /*93520*/  VIADD R181, R152, 0x3 ;  /* 0x0000000398b57836 */ /* 0x000fe20000000000 */
[----:B------:R-:W-:Y:S02]  /*93530*/  LOP3.LUT R22, R22, 0xfffffeff, RZ, 0xc0, !PT ;  /* 0xfffffeff16167812 */ /* 0x000fe400078ec0ff */
[C---:B------:R-:W-:Y:S01]  /*93540*/  IADD3 R180, R152.reuse, 0x4, RZ ;  /* 0x0000000498b47810 */ /* 0x040fe20007ffe0ff */
[----:B------:R-:W-:Y:S01]  /*93550*/  VIADD R179, R152, 0x5 ;  /* 0x0000000598b37836 */ /* 0x000fe20000000000 */
[----:B------:R-:W-:-:S02]  /*93560*/  @P2 LOP3.LUT R22, R22, 0x100, RZ, 0xfc, !PT ;  /* 0x0000010016162812 */ /* 0x000fc400078efcff */
[----:B------:R-:W-:Y:S01]  /*93570*/  LOP3.LUT R24, R24, 0xffffbfff, RZ, 0xc0, !PT ;  /* 0xffffbfff18187812 */ /* 0x000fe200078ec0ff */
[----:B------:R-:W-:Y:S01]  /*93580*/  VIADD R178, R152, 0x6 ;  /* 0x0000000698b27836 */ /* 0x000fe20000000000 */
[----:B------:R-:W-:Y:S01]  /*93590*/  ISETP.LT.AND P0, PT, R153, UR29, !P0 ;  /* 0x0000001d99007c0c */ /* 0x000fe2000c701270 */
[----:B------:R-:W-:Y:S01]  /*935a0*/  ULDC UR29, c[0x0][0x228] ;  /* 0x00008a00001d7ab9 */ /* 0x000fe20000000800 */
[----:B------:R-:W-:Y:S02]  /*935b0*/  LOP3.LUT R22, R22, 0xffffff7f, RZ, 0xc0, !PT ;  /* 0xffffff7f16167812 */ /* 0x000fe400078ec0ff */
[C---:B------:R-:W-:Y:S01]  /*935c0*/  IADD3 R168, R152.reuse, 0x7, RZ ;  /* 0x0000000798a87810 */ /* 0x040fe20007ffe0ff */
        /* <DEDUP_REMOVED lines=40> */
[----:B------:R-:W-:Y:S01]  /*93850*/  LOP3.LUT R22, R22, 0xfffffff7, RZ, 0xc0, !PT ;  /* 0xfffffff716167812 */ /* 0x000fe200078ec0ff */
        /* <DEDUP_REMOVED lines=13> */
[----:B------:R-:W-:-:S02]  /*93930*/  ISETP.GE.AND P0, PT, R35, UR9, PT ;  /* 0x0000000923007c0c */ /* 0x000fc4000bf06270 */
[C---:B------:R-:W-:Y:S01]  /*93940*/  IADD3 R215, R152.reuse, 0x8b, RZ ;  /* 0x0000008b98d77810 */ /* 0x040fe20007ffe0ff */
[----:B------:R-:W-:Y:S01]  /*93950*/  VIADD R214, R152, 0x8c ;  /* 0x0000008c98d67836 */ /* 0x000fe20000000000 */
[----:B------:R-:W-:Y:S01]  /*93960*/  ISETP.LT.AND P1, PT, R155, UR13, !P0 ;  /* 0x0000000d9b007c0c */ /* 0x000fe2000c721270 */
[----:B------:R-:W-:Y:S01]  /*93970*/  ULDC UR13, c[0x0][0x228] ;  /* 0x00008a00000d7ab9 */ /* 0x000fe20000000800 */
[----:B------:R-:W-:Y:S01]  /*93980*/  ISETP.LT.AND P3, PT, R158, UR8, !P0 ;  /* 0x000000089e007c0c */ /* 0x000fe2000c761270 */
[----:B------:R-:W-:Y:S01]  /*93990*/  ULDC.64 UR8, c[0x0][0x228] ;  /* 0x00008a0000087ab9 */ /* 0x000fe20000000a00 */
[----:B------:R-:W-:Y:S01]  /*939a0*/  ISETP.LT.AND P2, PT, R157, UR12, !P0 ;  /* 0x0000000c9d007c0c */ /* 0x000fe2000c741270 */
[----:B------:R-:W-:Y:S01]  /*939b0*/  ULDC UR12, c[0x0][0x228] ;  /* 0x00008a00000c7ab9 */ /* 0x000fe20000000800 */
[----:B------:R-:W-:Y:S01]  /*939c0*/  ISETP.LT.AND P0, PT, R153, UR48, !P0 ;  /* 0x0000003099007c0c */ /* 0x000fe2000c701270 */
[----:B------:R-:W-:Y:S01]  /*939d0*/  ULDC UR48, c[0x0][0x228] ;  /* 0x00008a0000307ab9 */ /* 0x000fe20000000800 */
[C---:B------:R-:W-:Y:S01]  /*939e0*/  VIADD R213, R152.reuse, 0x8d ;  /* 0x0000008d98d57836 */ /* 0x040fe20000000000 */
[C---:B------:R-:W-:Y:S01]  /*939f0*/  IADD3 R212, R152.reuse, 0x8e, RZ ;  /* 0x0000008e98d47810 */ /* 0x040fe20007ffe0ff */
[----:B------:R-:W-:-:S02]  /*93a00*/  VIADD R211, R152, 0x8f ;  /* 0x0000008f98d37836 */ /* 0x000fc40000000000 */
[C---:B------:R-:W-:Y:S01]  /*93a10*/  VIADD R210, R152.reuse, 0x90 ;  /* 0x0000009098d27836 */ /* 0x040fe20000000000 */
[----:B------:R-:W-:Y:S02]  /*93a20*/  @P1 LOP3.LUT R21, R21, 0x80000000, RZ, 0xfc, !PT ;  /* 0x8000000015151812 */ /* 0x000fe400078efcff */
[C---:B------:R-:W-:Y:S01]  /*93a30*/  IADD3 R209, R152.reuse, 0x91, RZ ;  /* 0x0000009198d17810 */ /* 0x040fe20007ffe0ff */
[C---:B------:R-:W-:Y:S01]  /*93a40*/  VIADD R208, R152.reuse, 0x92 ;  /* 0x0000009298d07836 */ /* 0x040fe20000000000 */
[----:B------:R-:W-:Y:S01]  /*93a50*/  LOP3.LUT R21, R21, 0xbfffffff, RZ, 0xc0, !PT ;  /* 0xbfffffff15157812 */ /* 0x000fe200078ec0ff */
[----:B------:R-:W-:Y:S01]  /*93a60*/  VIADD R207, R152, 0x93 ;  /* 0x0000009398cf7836 */ /* 0x000fe20000000000 */
[----:B------:R-:W-:Y:S02]  /*93a70*/  LOP3.LUT R22, R22, 0xfffffffd, RZ, 0xc0, !PT ;  /* 0xfffffffd16167812 */ /* 0x000fe400078ec0ff */
[C---:B------:R-:W-:Y:S01]  /*93a80*/  IADD3 R206, R152.reuse, 0x94, RZ ;  /* 0x0000009498ce7810 */ /* 0x040fe20007ffe0ff */
[C---:B------:R-:W-:Y:S01]  /*93a90*/  VIADD R205, R152.reuse, 0x95 ;  /* 0x0000009598cd7836 */ /* 0x040fe20000000000 */
[----:B------:R-:W-:Y:S01]  /*93aa0*/  @P0 LOP3.LUT R21, R21, 0x40000000, RZ, 0xfc, !PT ;  /* 0x4000000015150812 */ /* 0x000fe200078efcff */
[----:B------:R-:W-:Y:S01]  /*93ab0*/  VIADD R204, R152, 0x96 ;  /* 0x0000009698cc7836 */ /* 0x000fe20000000000 */
[----:B------:R-:W-:Y:S01]  /*93ac0*/  ISETP.GE.AND P0, PT, R36, UR14, PT ;  /* 0x0000000e24007c0c */ /* 0x000fe2000bf06270 */
[----:B------:R-:W-:Y:S01]  /*93ad0*/  ULDC UR14, c[0x0][0x228] ;  /* 0x00008a00000e7ab9 */ /* 0x000fe20000000800 */
[----:B------:R-:W-:-:S02]  /*93ae0*/  @P3 LOP3.LUT R22, R22, 0x2, RZ, 0xfc, !PT ;  /* 0x0000000216163812 */ /* 0x000fc400078efcff */
[C---:B------:R-:W-:Y:S01]  /*93af0*/  IADD3 R203, R152.reuse, 0x97, RZ ;  /* 0x0000009798cb7810 */ /* 0x040fe20007ffe0ff */
[----:B------:R-:W-:Y:S01]  /*93b00*/  VIADD R202, R152, 0x98 ;  /* 0x0000009898ca7836 */ /* 0x000fe20000000000 */
[----:B------:R-:W-:Y:S01]  /*93b10*/  ISETP.LT.AND P3, PT, R158, UR30, !P0 ;  /* 0x0000001e9e007c0c */ /* 0x000fe2000c761270 */
[----:B------:R-:W-:Y:S01]  /*93b20*/  ULDC UR30, c[0x0][0x228] ;  /* 0x00008a00001e7ab9 */ /* 0x000fe20000000800 */
[----:B------:R-:W-:Y:S01]  /*93b30*/  LOP3.LUT R22, R22, 0xfffffffe, RZ, 0xc0, !PT ;  /* 0xfffffffe16167812 */ /* 0x000fe200078ec0ff */
[C---:B------:R-:W-:Y:S01]  /*93b40*/  VIADD R201, R152.reuse, 0x99 ;  /* 0x0000009998c97836 */ /* 0x040fe20000000000 */
[----:B------:R-:W-:Y:S02]  /*93b50*/  LOP3.LUT R21, R21, 0xdfffffff, RZ, 0xc0, !PT ;  /* 0xdfffffff15157812 */ /* 0x000fe400078ec0ff */
[C---:B------:R-:W-:Y:S01]  /*93b60*/  IADD3 R200, R152.reuse, 0x9a, RZ ;  /* 0x0000009a98c87810 */ /* 0x040fe20007ffe0ff */
[----:B------:R-:W-:Y:S01]  /*93b70*/  VIADD R199, R152, 0x9b ;  /* 0x0000009b98c77836 */ /* 0x000fe20000000000 */
[----:B------:R-:W-:Y:S01]  /*93b80*/  @P2 LOP3.LUT R22, R22, 0x1, RZ, 0xfc, !PT ;  /* 0x0000000116162812 */ /* 0x000fe200078efcff */
[C---:B------:R-:W-:Y:S01]  /*93b90*/  VIADD R198, R152.reuse, 0x9c ;  /* 0x0000009c98c67836 */ /* 0x040fe20000000000 */
[----:B------:R-:W-:Y:S01]  /*93ba0*/  ISETP.LT.AND P2, PT, R157, UR31, !P0 ;  /* 0x0000001f9d007c0c */ /* 0x000fe2000c741270 */
[----:B------:R-:W-:Y:S01]  /*93bb0*/  ULDC UR31, c[0x0][0x228] ;  /* 0x00008a00001f7ab9 */ /* 0x000fe20000000800 */
[C---:B------:R-:W-:Y:S01]  /*93bc0*/  IADD3 R197, R152.reuse, 0x9d, RZ ;  /* 0x0000009d98c57810 */ /* 0x040fe20007ffe0ff */
[C---:B------:R-:W-:Y:S01]  /*93bd0*/  VIADD R196, R152.reuse, 0x9e ;  /* 0x0000009e98c47836 */ /* 0x040fe20000000000 */
[----:B------:R-:W-:Y:S01]  /*93be0*/  @P3 LOP3.LUT R21, R21, 0x20000000, RZ, 0xfc, !PT ;  /* 0x2000000015153812 */ /* 0x000fe200078efcff */
[C---:B------:R-:W-:Y:S01]  /*93bf0*/  VIADD R195, R152.reuse, 0x9f ;  /* 0x0000009f98c37836 */ /* 0x040fe20000000000 */
[----:B------:R-:W-:Y:S01]  /*93c00*/  ISETP.LT.AND P1, PT, R155, UR46, !P0 ;  /* 0x0000002e9b007c0c */ /* 0x000fe2000c721270 */
[----:B------:R-:W-:Y:S01]  /*93c10*/  ULDC UR46, c[0x0][0x228] ;  /* 0x00008a00002e7ab9 */ /* 0x000fe20000000800 */
[----:B------:R-:W-:Y:S01]  /*93c20*/  LOP3.LUT R21, R21, 0xefffffff, RZ, 0xc0, !PT ;  /* 0xefffffff15157812 */ /* 0x000fe200078ec0ff */
[C---:B------:R-:W-:Y:S01]  /*93c30*/  VIADD R193, R152.reuse, 0xa1 ;  /* 0x000000a198c17836 */ /* 0x040fe20000000000 */
[----:B------:R-:W-:Y:S01]  /*93c40*/  ISETP.LT.AND P0, PT, R153, UR47, !P0 ;  /* 0x0000002f99007c0c */ /* 0x000fe2000c701270 */
[----:B------:R-:W-:Y:S01]  /*93c50*/  ULDC UR47, c[0x0][0x228] ;  /* 0x00008a00002f7ab9 */ /* 0x000fe20000000800 */
[C---:B------:R-:W-:Y:S01]  /*93c60*/  IADD3 R194, R152.reuse, 0xa0, RZ ;  /* 0x000000a098c27810 */ /* 0x040fe20007ffe0ff */
[----:B------:R-:W-:Y:S01]  /*93c70*/  VIADD R192, R152, 0xa2 ;  /* 0x000000a298c07836 */ /* 0x000fe20000000000 */
[----:B------:R-:W-:-:S02]  /*93c80*/  @P2 LOP3.LUT R21, R21, 0x10000000, RZ, 0xfc, !PT ;  /* 0x1000000015152812 */ /* 0x000fc400078efcff */
[C---:B------:R-:W-:Y:S01]  /*93c90*/  IADD3 R191, R152.reuse, 0xa3, RZ ;  /* 0x000000a398bf7810 */ /* 0x040fe20007ffe0ff */
[C---:B------:R-:W-:Y:S01]  /*93ca0*/  VIADD R190, R152.reuse, 0xa4 ;  /* 0x000000a498be7836 */ /* 0x040fe20000000000 */
[----:B------:R-:W-:Y:S01]  /*93cb0*/  LOP3.LUT R21, R21, 0xf7ffffff, RZ, 0xc0, !PT ;  /* 0xf7ffffff15157812 */ /* 0x000fe200078ec0ff */
[C---:B------:R-:W-:Y:S01]  /*93cc0*/  VIADD R189, R152.reuse, 0xa5 ;  /* 0x000000a598bd7836 */ /* 0x040fe20000000000 */
[C---:B------:R-:W-:Y:S01]  /*93cd0*/  IADD3 R188, R152.reuse, 0xa6, RZ ;  /* 0x000000a698bc7810 */ /* 0x040fe20007ffe0ff */
[----:B------:R-:W-:Y:S01]  /*93ce0*/  VIADD R187, R152, 0xa7 ;  /* 0x000000a798bb7836 */ /* 0x000fe20000000000 */
[----:B------:R-:W-:Y:S01]  /*93cf0*/  @P1 LOP3.LUT R21, R21, 0x8000000, RZ, 0xfc, !PT ;  /* 0x0800000015151812 */ /* 0x000fe200078efcff */
[----:B------:R-:W-:Y:S03]  /*93d00*/  BAR.SYNC.DEFER_BLOCKING 0x0 ;  /* 0x0000000000007b1d */ /* 0x000fe60000010000 */
        /* <DEDUP_REMOVED lines=9> */
[----:B------:R-:W-:Y:S01]  /*93da0*/  ULDC UR43, c[0x0][0x228] ;  /* 0x00008a00002b7ab9 */ /* 0x000fe20000000800 */
[----:B------:R-:W-:Y:S01]  /*93db0*/  IADD3 R43, R40, UR50, RZ ;  /* 0x00000032282b7c10 */ /* 0x000fe2000fffe0ff */
[----:B------:R-:W2:Y:S04]  /*93dc0*/  LDS.128 R28, [R154] ;  /* 0x000000009a1c7984 */ /* 0x000ea80000000c00 */
[----:B------:R-:W-:-:S04]  /*93dd0*/  @P3 LOP3.LUT R21, R21, 0x2000000, RZ, 0xfc, !PT ;  /* 0x0200000015153812 */ /* 0x000fc800078efcff */
[----:B------:R-:W-:-:S04]  /*93de0*/  LOP3.LUT R21, R21, 0xfeffffff, RZ, 0xc0, !PT ;  /* 0xfeffffff15157812 */ /* 0x000fc800078ec0ff */
[----:B------:R-:W-:Y:S02]  /*93df0*/  @P2 LOP3.LUT R21, R21, 0x1000000, RZ, 0xfc, !PT ;  /* 0x0100000015152812 */ /* 0x000fe400078efcff */
[----:B------:R-:W-:Y:S01]  /*93e00*/  ISETP.LT.AND P0, PT, R153, UR44, !P0 ;  /* 0x0000002c99007c0c */ /* 0x000fe2000c701270 */
[----:B-1----:R-:W-:Y:S01]  /*93e10*/  VIADD R40, R152, 0x71 ;  /* 0x0000007198287836 */ /* 0x002fe20000000000 */
[----:B------:R-:W-:Y:S01]  /*93e20*/  LOP3.LUT R21, R21, 0xff7fffff, RZ, 0xc0, !PT ;  /* 0xff7fffff15157812 */ /* 0x000fe200078ec0ff */
[----:B------:R1:W-:Y:S01]  /*93e30*/  STL [R1+0x114c], R43 ;  /* 0x00114c2b01007387 */ /* 0x0003e20000100800 */
[----:B------:R-:W-:Y:S01]  /*93e40*/  IADD3 R46, R43, UR50, RZ ;  /* 0x000000322b2e7c10 */ /* 0x000fe2000fffe0ff */
[----:B------:R-:W-:Y:S01]  /*93e50*/  ULDC UR44, c[0x0][0x228] ;  /* 0x00008a00002c7ab9 */ /* 0x000fe20000000800 */
[----:B------:R-:W-:-:S04]  /*93e60*/  @P1 LOP3.LUT R21, R21, 0x800000, RZ, 0xfc, !PT ;  /* 0x0080000015151812 */ /* 0x000fc800078efcff */
[----:B------:R-:W-:-:S04]  /*93e70*/  LOP3.LUT R21, R21, 0xffbfffff, RZ, 0xc0, !PT ;  /* 0xffbfffff15157812 */ /* 0x000fc800078ec0ff */
[----:B------:R-:W-:Y:S02]  /*93e80*/  @P0 LOP3.LUT R21, R21, 0x400000, RZ, 0xfc, !PT ;  /* 0x0040000015150812 */ /* 0x000fe400078efcff */
[----:B------:R-:W-:Y:S01]  /*93e90*/  ISETP.GE.AND P0, PT, R38, UR9, PT ;  /* 0x0000000926007c0c */ /* 0x000fe2000bf06270 */
[----:B------:R-:W-:-:S03]  /*93ea0*/  ULDC UR9, c[0x0][0x22c] ;  /* 0x00008b0000097ab9 */ /* 0x000fc60000000800 */
[----:B------:R-:W-:Y:S02]  /*93eb0*/  ISETP.LT.AND P3, PT, R158, UR8, !P0 ;  /* 0x000000089e007c0c */ /* 0x000fe4000c761270 */
[----:B------:R-:W-:Y:S01]  /*93ec0*/  ISETP.LT.AND P2, PT, R157, UR40, !P0 ;  /* 0x000000289d007c0c */ /* 0x000fe2000c741270 */
[----:B-1----:R-:W-:Y:S01]  /*93ed0*/  VIADD R43, R152, 0x6e ;  /* 0x0000006e982b7836 */ /* 0x002fe20000000000 */
[----:B------:R-:W-:Y:S01]  /*93ee0*/  LOP3.LUT R21, R21, 0xffdfffff, RZ, 0xc0, !PT ;  /* 0xffdfffff15157812 */ /* 0x000fe200078ec0ff */
[----:B------:R1:W-:Y:S01]  /*93ef0*/  STL [R1+0x1150], R46 ;  /* 0x0011502e01007387 */ /* 0x0003e20000100800 */
[----:B------:R-:W-:Y:S01]  /*93f00*/  ISETP.LT.AND P1, PT, R155, UR41, !P0 ;  /* 0x000000299b007c0c */ /* 0x000fe2000c721270 */
[----:B------:R-:W-:-:S06]  /*93f10*/  ULDC UR40, c[0x0][0x228] ;  /* 0x00008a0000287ab9 */ /* 0x000fcc0000000800 */
[----:B------:R-:W-:Y:S01]  /*93f20*/  @P3 LOP3.LUT R21, R21, 0x200000, RZ, 0xfc, !PT ;  /* 0x0020000015153812 */ /* 0x000fe200078efcff */
[----:B------:R-:W-:-:S03]  /*93f30*/  ULDC UR41, c[0x0][0x228] ;  /* 0x00008a0000297ab9 */ /* 0x000fc60000000800 */
[----:B------:R-:W-:-:S04]  /*93f40*/  LOP3.LUT R21, R21, 0xffefffff, RZ, 0xc0, !PT ;  /* 0xffefffff15157812 */ /* 0x000fc800078ec0ff */
[----:B------:R-:W-:Y:S01]  /*93f50*/  @P2 LOP3.LUT R21, R21, 0x100000, RZ, 0xfc, !PT ;  /* 0x0010000015152812 */ /* 0x000fe200078efcff */
[----:B------:R-:W-:Y:S01]  /*93f60*/  BAR.SYNC.DEFER_BLOCKING 0x0 ;  /* 0x0000000000007b1d */ /* 0x000fe20000010000 */
[----:B------:R-:W-:Y:S02]  /*93f70*/  ISETP.LT.AND P0, PT, R153, UR42, !P0 ;  /* 0x0000002a99007c0c */ /* 0x000fe4000c701270 */
[----:B------:R-:W-:Y:S02]  /*93f80*/  LOP3.LUT R21, R21, 0xfff7ffff, RZ, 0xc0, !PT ;  /* 0xfff7ffff15157812 */ /* 0x000fe400078ec0ff */
[----:B------:R-:W-:Y:S01]  /*93f90*/  IADD3 R49, R46, UR50, RZ ;  /* 0x000000322e317c10 */ /* 0x000fe2000fffe0ff */
[----:B------:R-:W-:Y:S01]  /*93fa0*/  ULDC UR42, c[0x0][0x228] ;  /* 0x00008a00002a7ab9 */ /* 0x000fe20000000800 */
[----:B------:R-:W-:-:S04]  /*93fb0*/  @P1 LOP3.LUT R21, R21, 0x80000, RZ, 0xfc, !PT ;  /* 0x0008000015151812 */ /* 0x000fc800078efcff */
[----:B------:R-:W-:-:S04]  /*93fc0*/  LOP3.LUT R21, R21, 0xfffbffff, RZ, 0xc0, !PT ;  /* 0xfffbffff15157812 */ /* 0x000fc800078ec0ff */
[----:B------:R-:W-:Y:S02]  /*93fd0*/  @P0 LOP3.LUT R21, R21, 0x40000, RZ, 0xfc, !PT ;  /* 0x0004000015150812 */ /* 0x000fe400078efcff */
[----:B------:R-:W-:Y:S01]  /*93fe0*/  ISETP.GE.AND P0, PT, R39, UR9, PT ;  /* 0x0000000927007c0c */ /* 0x000fe2000bf06270 */
[----:B------:R-:W-:-:S03]  /*93ff0*/  ULDC.64 UR8, c[0x0][0x228] ;  /* 0x00008a0000087ab9 */ /* 0x000fc60000000a00 */
[----:B------:R-:W-:Y:S02]  /*94000*/  ISETP.LT.AND P3, PT, R158, UR52, !P0 ;  /* 0x000000349e007c0c */ /* 0x000fe4000c761270 */
[----:B------:R-:W-:Y:S01]  /*94010*/  ISETP.LT.AND P2, PT, R157, UR51, !P0 ;  /* 0x000000339d007c0c */ /* 0x000fe2000c741270 */
[----:B------:R-:W-:Y:S01]  /*94020*/  ULDC UR51, c[0x0][0x228] ;  /* 0x00008a0000337ab9 */ /* 0x000fe20000000800 */
[----:B------:R-:W-:Y:S02]  /*94030*/  LOP3.LUT R21, R21, 0xfffdffff, RZ, 0xc0, !PT ;  /* 0xfffdffff15157812 */ /* 0x000fe400078ec0ff */
[----:B------:R-:W-:Y:S01]  /*94040*/  ISETP.LT.AND P1, PT, R155, UR38, !P0 ;  /* 0x000000269b007c0c */ /* 0x000fe2000c721270 */
[----:B-1----:R-:W-:-:S06]  /*94050*/  VIADD R46, R152, 0x6b ;  /* 0x0000006b982e7836 */ /* 0x002fcc0000000000 */
[----:B------:R-:W-:Y:S01]  /*94060*/  @P3 LOP3.LUT R21, R21, 0x20000, RZ, 0xfc, !PT ;  /* 0x0002000015153812 */ /* 0x000fe200078efcff */
[----:B------:R1:W-:Y:S01]  /*94070*/  STL [R1+0x1154], R49 ;  /* 0x0011543101007387 */ /* 0x0003e20000100800 */
[----:B------:R-:W-:Y:S01]  /*94080*/  IADD3 R51, R49, UR50, RZ ;  /* 0x0000003231337c10 */ /* 0x000fe2000fffe0ff */
[----:B------:R-:W-:Y:S01]  /*94090*/  ULDC UR38, c[0x0][0x228] ;  /* 0x00008a0000267ab9 */ /* 0x000fe20000000800 */
        /* <DEDUP_REMOVED lines=17> */
[----:B------:R-:W-:Y:S02]  /*941b0*/  ISETP.LT.AND P1, PT, R155, UR36, !P0 ;  /* 0x000000249b007c0c */ /* 0x000fe4000c721270 */
[----:B-1----:R-:W-:Y:S01]  /*941c0*/  IADD3 R51, R152, 0x66, RZ ;  /* 0x0000006698337810 */ /* 0x002fe20007ffe0ff */
[----:B------:R1:W-:Y:S04]  /*941d0*/  STL [R1+0x115c], R52 ;  /* 0x00115c3401007387 */ /* 0x0003e80000100800 */
[----:B------:R-:W-:Y:S01]  /*941e0*/  @P3 LOP3.LUT R21, R21, 0x2000, RZ, 0xfc, !PT ;  /* 0x0000200015153812 */ /* 0x000fe200078efcff */
[----:B------:R-:W-:-:S03]  /*941f0*/  ULDC UR36, c[0x0][0x228] ;  /* 0x00008a0000247ab9 */ /* 0x000fc60000000800 */
        /* <DEDUP_REMOVED lines=9> */
[----:B------:R-:W-:-:S03]  /*94290*/  ULDC UR51, c[0x0][0x22c] ;  /* 0x00008b0000337ab9 */ /* 0x000fc60000000800 */
[----:B------:R-:W-:Y:S01]  /*942a0*/  ISETP.LT.AND P3, PT, R158, UR20, !P0 ;  /* 0x000000149e007c0c */ /* 0x000fe2000c761270 */
[----:B------:R-:W-:Y:S01]  /*942b0*/  ULDC UR20, c[0x0][0x228] ;  /* 0x00008a0000147ab9 */ /* 0x000fe20000000800 */
        /* <DEDUP_REMOVED lines=46> */
[C---:B------:R-:W-:Y:S01]  /*945a0*/  VIADD R186, R152.reuse, 0xa8 ;  /* 0x000000a898ba7836 */ /* 0x040fe20000000000 */
[----:B------:R-:W-:Y:S01]  /*945b0*/  @P3 LOP3.LUT R21, R21, 0x2, RZ, 0xfc, !PT ;  /* 0x0000000215153812 */ /* 0x000fe200078efcff */
[----:B------:R-:W-:Y:S01]  /*945c0*/  VIADD R184, R152, 0xaa ;  /* 0x000000aa98b87836 */ /* 0x000fe20000000000 */
[----:B------:R-:W-:Y:S01]  /*945d0*/  ISETP.LT.AND P3, PT, R158, UR56, !P0 ;  /* 0x000000389e007c0c */ /* 0x000fe2000c761270 */
[----:B------:R-:W-:Y:S01]  /*945e0*/  ULDC UR56, c[0x0][0x22c] ;  /* 0x00008b0000387ab9 */ /* 0x000fe20000000800 */
[----:B------:R-:W-:Y:S01]  /*945f0*/  LOP3.LUT R21, R21, 0xfffffffe, RZ, 0xc0, !PT ;  /* 0xfffffffe15157812 */ /* 0x000fe200078ec0ff */
[----:B------:R-:W-:Y:S01]  /*94600*/  ULDC UR57, c[0x0][0x22c] ;  /* 0x00008b0000397ab9 */ /* 0x000fe20000000800 */
[----:B------:R-:W-:-:S02]  /*94610*/  LOP3.LUT R20, R20, 0xdfffffff, RZ, 0xc0, !PT ;  /* 0xdfffffff14147812 */ /* 0x000fc400078ec0ff */
        /* <DEDUP_REMOVED lines=55> */
[----:B------:R-:W-:-:S07]  /*94990*/  ISETP.LT.AND P1, PT, R155, UR49, !P0 ;  /* 0x000000319b007c0c */ /* 0x000fce000c721270 */
        /* <DEDUP_REMOVED lines=10> */
[----:B------:R-:W-:-:S03]  /*94a40*/  ULDC.64 UR52, c[0x0][0x228] ;  /* 0x00008a0000347ab9 */ /* 0x000fc60000000a00 */
[----:B------:R-:W-:Y:S02]  /*94a50*/  ISETP.LT.AND P3, PT, R158, UR10, !P0 ;  /* 0x0000000a9e007c0c */ /* 0x000fe4000c761270 */
[----:B------:R-:W-:Y:S01]  /*94a60*/  ISETP.LT.AND P2, PT, R157, UR11, !P0 ;  /* 0x0000000b9d007c0c */ /* 0x000fe2000c741270 */
[----:B------:R-:W-:Y:S01]  /*94a70*/  ULDC.64 UR10, c[0x0][0x228] ;  /* 0x00008a00000a7ab9 */ /* 0x000fe20000000a00 */
        /* <DEDUP_REMOVED lines=16> */
[----:B------:R-:W-:Y:S02]  /*94b80*/  ISETP.LT.AND P2, PT, R157, UR12, !P0 ;  /* 0x0000000c9d007c0c */ /* 0x000fe4000c741270 */
[----:B------:R-:W-:Y:S02]  /*94b90*/  LOP3.LUT R20, R20, 0xfffffdff, RZ, 0xc0, !PT ;  /* 0xfffffdff14147812 */ /* 0x000fe400078ec0ff */
[----:B------:R-:W-:Y:S01]  /*94ba0*/  ISETP.LT.AND P1, PT, R155, UR13, !P0 ;  /* 0x0000000d9b007c0c */ /* 0x000fe2000c721270 */
[----:B------:R-:W-:-:S06]  /*94bb0*/  ULDC.64 UR12, c[0x0][0x228] ;  /* 0x00008a00000c7ab9 */ /* 0x000fcc0000000a00 */
        /* <DEDUP_REMOVED lines=16> */
[----:B------:R-:W-:-:S06]  /*94cc0*/  ULDC UR14, c[0x0][0x228] ;  /* 0x00008a00000e7ab9 */ /* 0x000fcc0000000800 */
[----:B------:R-:W-:-:S04]  /*94cd0*/  @P3 LOP3.LUT R20, R20, 0x20, RZ, 0xfc, !PT ;  /* 0x0000002014143812 */ /* 0x000fc800078efcff */
[----:B------:R-:W-:-:S04]  /*94ce0*/  LOP3.LUT R20, R20, 0xffffffef, RZ, 0xc0, !PT ;  /* 0xffffffef14147812 */ /* 0x000fc800078ec0ff */
[----:B------:R-:W-:Y:S02]  /*94cf0*/  @P2 LOP3.LUT R20, R20, 0x10, RZ, 0xfc, !PT ;  /* 0x0000001014142812 */ /* 0x000fe400078efcff */
[----:B------:R-:W-:Y:S01]  /*94d00*/  ISETP.LT.AND P0, PT, R153, UR31, !P0 ;  /* 0x0000001f99007c0c */ /* 0x000fe2000c701270 */
[----:B------:R-:W-:Y:S01]  /*94d10*/  ULDC.64 UR30, c[0x0][0x228] ;  /* 0x00008a00001e7ab9 */ /* 0x000fe20000000a00 */
        /* <DEDUP_REMOVED lines=11> */
[----:B------:R-:W-:Y:S02]  /*94dd0*/  ISETP.LT.AND P0, PT, R153, UR47, !P0 ;  /* 0x0000002f99007c0c */ /* 0x000fe4000c701270 */
[----:B------:R-:W-:Y:S01]  /*94de0*/  IADD3 R54, R52, UR50, RZ ;  /* 0x0000003234367c10 */ /* 0x000fe2000fffe0ff */
[----:B-1----:R-:W-:-:S04]  /*94df0*/  VIADD R52, R152, 0x65 ;  /* 0x0000006598347836 */ /* 0x002fc80000000000 */
[----:B------:R-:W-:-:S04]  /*94e00*/  @P1 LOP3.LUT R19, R19, 0x80000000, RZ, 0xfc, !PT ;  /* 0x8000000013131812 */ /* 0x000fc800078efcff */
[----:B------:R-:W-:Y:S02]  /*94e10*/  LOP3.LUT R19, R19, 0xbfffffff, RZ, 0xc0, !PT ;  /* 0xbfffffff13137812 */ /* 0x000fe400078ec0ff */
[----:B------:R-:W-:Y:S02]  /*94e20*/  LOP3.LUT R20, R20, 0xfffffffd, RZ, 0xc0, !PT ;  /* 0xfffffffd14147812 */ /* 0x000fe400078ec0ff */
[----:B------:R-:W-:Y:S02]  /*94e30*/  @P0 LOP3.LUT R19, R19, 0x40000000, RZ, 0xfc, !PT ;  /* 0x4000000013130812 */ /* 0x000fe400078efcff */
[----:B------:R-:W-:Y:S02]  /*94e40*/  ISETP.GE.AND P0, PT, R52, UR31, PT ;  /* 0x0000001f34007c0c */ /* 0x000fe4000bf06270 */
[----:B------:R-:W-:Y:S02]  /*94e50*/  @P3 LOP3.LUT R20, R20, 0x2, RZ, 0xfc, !PT ;  /* 0x0000000214143812 */ /* 0x000fe400078efcff */
[----:B------:R-:W-:Y:S01]  /*94e60*/  ISETP.LT.AND P3, PT, R158, UR30, !P0 ;  /* 0x0000001e9e007c0c */ /* 0x000fe2000c761270 */
[----:B------:R-:W-:Y:S01]  /*94e70*/  ULDC.64 UR30, c[0x0][0x228] ;  /* 0x00008a00001e7ab9 */ /* 0x000fe20000000a00 */
[----:B------:R-:W-:-:S02]  /*94e80*/  LOP3.LUT R20, R20, 0xfffffffe, RZ, 0xc0, !PT ;  /* 0xfffffffe14147812 */ /* 0x000fc400078ec0ff */
[----:B------:R-:W-:Y:S02]  /*94e90*/  LOP3.LUT R19, R19, 0xdfffffff, RZ, 0xc0, !PT ;  /* 0xdfffffff13137812 */ /* 0x000fe400078ec0ff */
[----:B------:R-:W-:Y:S02]  /*94ea0*/  @P2 LOP3.LUT R20, R20, 0x1, RZ, 0xfc, !PT ;  /* 0x0000000114142812 */ /* 0x000fe400078efcff */
[----:B------:R-:W-:Y:S01]  /*94eb0*/  ISETP.LT.AND P2, PT, R157, UR42, !P0 ;  /* 0x0000002a9d007c0c */ /* 0x000fe2000c741270 */
[----:B------:R1:W-:Y:S01]  /*94ec0*/  STL [R1+0x1160], R54 ;  /* 0x0011603601007387 */ /* 0x0003e20000100800 */
[----:B------:R-:W-:Y:S01]  /*94ed0*/  ISETP.LT.AND P1, PT, R155, UR43, !P0 ;  /* 0x0000002b9b007c0c */ /* 0x000fe2000c721270 */
[----:B------:R-:W-:Y:S02]  /*94ee0*/  ULDC UR43, c[0x0][0x228] ;  /* 0x00008a00002b7ab9 */ /* 0x000fe40000000800 */
        /* <DEDUP_REMOVED lines=21> */
[----:B------:R-:W-:Y:S02]  /*95040*/  ISETP.LT.AND P0, PT, R153, UR41, !P0 ;  /* 0x0000002999007c0c */ /* 0x000fe4000c701270 */
[----:B------:R-:W-:-:S04]  /*95050*/  LOP3.LUT R19, R19, 0xff7fffff, RZ, 0xc0, !PT ;  /* 0xff7fffff13137812 */ /* 0x000fc800078ec0ff */
[----:B------:R-:W-:Y:S02]  /*95060*/  @P1 LOP3.LUT R19, R19, 0x800000, RZ, 0xfc, !PT ;  /* 0x0080000013131812 */ /* 0x000fe400078efcff */
[----:B------:R-:W-:Y:S02]  /*95070*/  IADD3 R55, R54, UR50, RZ ;  /* 0x0000003236377c10 */ /* 0x000fe4000fffe0ff */
[----:B------:R-:W-:Y:S02]  /*95080*/  LOP3.LUT R19, R19, 0xffbfffff, RZ, 0xc0, !PT ;  /* 0xffbfffff13137812 */ /* 0x000fe400078ec0ff */
[----:B-1----:R-:W-:Y:S02]  /*95090*/  IADD3 R54, R152, 0x63, RZ ;  /* 0x0000006398367810 */ /* 0x002fe40007ffe0ff */
        /* <DEDUP_REMOVED lines=16> */
[----:B------:R-:W-:Y:S02]  /*951a0*/  @P1 LOP3.LUT R19, R19, 0x80000, RZ, 0xfc, !PT ;  /* 0x0008000013131812 */ /* 0x000fe400078efcff */
[----:B------:R-:W-:Y:S01]  /*951b0*/  IADD3 R57, R55, UR50, RZ ;  /* 0x0000003237397c10 */ /* 0x000fe2000fffe0ff */
[----:B-1----:R-:W-:Y:S01]  /*951c0*/  VIADD R55, R152, 0x62 ;  /* 0x0000006298377836 */ /* 0x002fe20000000000 */
[----:B------:R-:W-:-:S04]  /*951d0*/  LOP3.LUT R19, R19, 0xfffbffff, RZ, 0xc0, !PT ;  /* 0xfffbffff13137812 */ /* 0x000fc800078ec0ff */
[----:B------:R-:W-:Y:S02]  /*951e0*/  @P0 LOP3.LUT R19, R19, 0x40000, RZ, 0xfc, !PT ;  /* 0x0004000013130812 */ /* 0x000fe400078efcff */
[----:B------:R-:W-:-:S04]  /*951f0*/  ISETP.GE.AND P0, PT, R55, UR31, PT ;  /* 0x0000001f37007c0c */ /* 0x000fc8000bf06270 */
[----:B------:R-:W-:Y:S01]  /*95200*/  ISETP.LT.AND P3, PT, R158, UR30, !P0 ;  /* 0x0000001e9e007c0c */ /* 0x000fe2000c761270 */
[----:B------:R-:W-:Y:S01]  /*95210*/  ULDC.64 UR30, c[0x0][0x228] ;  /* 0x00008a00001e7ab9 */ /* 0x000fe20000000a00 */
[----:B------:R-:W-:Y:S01]  /*95220*/  ISETP.LT.AND P2, PT, R157, UR33, !P0 ;  /* 0x000000219d007c0c */ /* 0x000fe2000c741270 */
[----:B------:R1:W-:Y:S01]  /*95230*/  STL [R1+0x1168], R57 ;  /* 0x0011683901007387 */ /* 0x0003e20000100800 */
        /* <DEDUP_REMOVED lines=25> */
[----:B------:R-:W-:Y:S01]  /*953d0*/  ULDC.64 UR16, c[0x0][0x228] ;  /* 0x00008a0000107ab9 */ /* 0x000fe20000000a00 */
        /* <DEDUP_REMOVED lines=53> */
[----:B------:R-:W-:-:S05]  /*95730*/  IADD3 R61, R60, UR50, RZ ;  /* 0x000000323c3d7c10 */ /* 0x000fca000fffe0ff */
[----:B------:R-:W-:Y:S02]  /*95740*/  @P1 LOP3.LUT R18, R18, 0x80000000, RZ, 0xfc, !PT ;  /* 0x8000000012121812 */ /* 0x000fe400078efcff */
[----:B-1----:R-:W-:Y:S02]  /*95750*/  IADD3 R60, R152, 0x5d, RZ ;  /* 0x0000005d983c7810 */ /* 0x002fe40007ffe0ff */
[----:B------:R-:W-:Y:S02]  /*95760*/  LOP3.LUT R18, R18, 0xbfffffff, RZ, 0xc0, !PT ;  /* 0xbfffffff12127812 */ /* 0x000fe400078ec0ff */
[----:B------:R-:W-:Y:S02]  /*95770*/  LOP3.LUT R19, R19, 0xfffffffd, RZ, 0xc0, !PT ;  /* 0xfffffffd13137812 */ /* 0x000fe400078ec0ff */
[----:B------:R-:W-:Y:S02]  /*95780*/  @P0 LOP3.LUT R18, R18, 0x40000000, RZ, 0xfc, !PT ;  /* 0x4000000012120812 */ /* 0x000fe400078efcff */
[----:B------:R-:W-:-:S02]  /*95790*/  ISETP.GE.AND P0, PT, R60, UR17, PT ;  /* 0x000000113c007c0c */ /* 0x000fc4000bf06270 */
[----:B------:R-:W-:Y:S02]  /*957a0*/  @P3 LOP3.LUT R19, R19, 0x2, RZ, 0xfc, !PT ;  /* 0x0000000213133812 */ /* 0x000fe400078efcff */
[----:B------:R-:W-:Y:S01]  /*957b0*/  ISETP.LT.AND P3, PT, R158, UR16, !P0 ;  /* 0x000000109e007c0c */ /* 0x000fe2000c761270 */
[----:B------:R1:W-:Y:S01]  /*957c0*/  STL [R1+0x1174], R61 ;  /* 0x0011743d01007387 */ /* 0x0003e20000100800 */
[----:B------:R-:W-:Y:S01]  /*957d0*/  LOP3.LUT R19, R19, 0xfffffffe, RZ, 0xc0, !PT ;  /* 0xfffffffe13137812 */ /* 0x000fe200078ec0ff */
[----:B------:R-:W-:Y:S01]  /*957e0*/  ULDC.64 UR16, c[0x0][0x228] ;  /* 0x00008a0000107ab9 */ /* 0x000fe20000000a00 */
[----:B------:R-:W-:Y:S02]  /*957f0*/  LOP3.LUT R18, R18, 0xdfffffff, RZ, 0xc0, !PT ;  /* 0xdfffffff12127812 */ /* 0x000fe400078ec0ff */
[----:B------:R-:W-:Y:S02]  /*95800*/  @P2 LOP3.LUT R19, R19, 0x1, RZ, 0xfc, !PT ;  /* 0x0000000113132812 */ /* 0x000fe400078efcff */
[----:B------:R-:W-:Y:S01]  /*95810*/  ISETP.LT.AND P2, PT, R157, UR27, !P0 ;  /* 0x0000001b9d007c0c */ /* 0x000fe2000c741270 */
[----:B------:R-:W-:Y:S01]  /*95820*/  ULDC UR27, c[0x0][0x228] ;  /* 0x00008a00001b7ab9 */ /* 0x000fe20000000800 */
[----:B------:R-:W-:Y:S01]  /*95830*/  ISETP.LT.AND P1, PT, R155, UR28, !P0 ;  /* 0x0000001c9b007c0c */ /* 0x000fe2000c721270 */
[----:B------:R-:W-:-:S02]  /*95840*/  ULDC UR28, c[0x0][0x228] ;  /* 0x00008a00001c7ab9 */ /* 0x000fc40000000800 */
        /* <DEDUP_REMOVED lines=71> */
[----:B------:R-:W-:Y:S02]  /*95cc0*/  ISETP.LT.AND P2, PT, R157, UR45, !P0 ;  /* 0x0000002d9d007c0c */ /* 0x000fe4000c741270 */
[----:B------:R-:W-:Y:S02]  /*95cd0*/  LOP3.LUT R18, R18, 0xffffdfff, RZ, 0xc0, !PT ;  /* 0xffffdfff12127812 */ /* 0x000fe400078ec0ff */
[----:B------:R-:W-:Y:S01]  /*95ce0*/  ISETP.LT.AND P1, PT, R155, UR46, !P0 ;  /* 0x0000002e9b007c0c */ /* 0x000fe2000c721270 */
[----:B------:R1:W-:Y:S06]  /*95cf0*/  STL [R1+0x1180], R66 ;  /* 0x0011804201007387 */ /* 0x0003ec0000100800 */
[----:B------:R-:W-:Y:S01]  /*95d00*/  @P3 LOP3.LUT R18, R18, 0x2000, RZ, 0xfc, !PT ;  /* 0x0000200012123812 */ /* 0x000fe200078efcff */
[----:B------:R-:W-:-:S03]  /*95d10*/  ULDC UR46, c[0x0][0x22c] ;  /* 0x00008b00002e7ab9 */ /* 0x000fc60000000800 */
[----:B------:R-:W-:-:S04]  /*95d20*/  LOP3.LUT R18, R18, 0xffffefff, RZ, 0xc0, !PT ;  /* 0xffffefff12127812 */ /* 0x000fc800078ec0ff */
[----:B------:R-:W-:Y:S02]  /*95d30*/  @P2 LOP3.LUT R18, R18, 0x1000, RZ, 0xfc, !PT ;  /* 0x0000100012122812 */ /* 0x000fe400078efcff */
[----:B------:R-:W-:Y:S02]  /*95d40*/  ISETP.LT.AND P0, PT, R153, UR43, !P0 ;  /* 0x0000002b99007c0c */ /* 0x000fe4000c701270 */
        /* <DEDUP_REMOVED lines=44> */
[----:B------:R1:W-:Y:S01]  /*96010*/  STL [R1+0x1188], R69 ;  /* 0x0011884501007387 */ /* 0x0003e20000100800 */
[----:B------:R-:W-:Y:S01]  /*96020*/  ISETP.LT.AND P3, PT, R158, UR10, !P0 ;  /* 0x0000000a9e007c0c */ /* 0x000fe2000c761270 */
[----:B------:R-:W-:Y:S01]  /*96030*/  ULDC.64 UR10, c[0x0][0x228] ;  /* 0x00008a00000a7ab9 */ /* 0x000fe20000000a00 */
[----:B------:R-:W-:Y:S01]  /*96040*/  ISETP.LT.AND P2, PT, R157, UR34, !P0 ;  /* 0x000000229d007c0c */ /* 0x000fe2000c741270 */
[----:B------:R-:W-:Y:S01]  /*96050*/  ULDC UR33, c[0x0][0x228] ;  /* 0x00008a0000217ab9 */ /* 0x000fe20000000800 */
[----:B------:R-:W-:Y:S01]  /*96060*/  ISETP.LT.AND P0, PT, R153, UR30, !P0 ;  /* 0x0000001e99007c0c */ /* 0x000fe2000c701270 */
[----:B------:R-:W-:Y:S01]  /*96070*/  ULDC UR30, c[0x0][0x228] ;  /* 0x00008a00001e7ab9 */ /* 0x000fe20000000800 */
[----:B------:R-:W-:Y:S01]  /*96080*/  LOP3.LUT R18, R18, 0xfffffffd, RZ, 0xc0, !PT ;  /* 0xfffffffd12127812 */ /* 0x000fe200078ec0ff */
[----:B------:R-:W-:-:S04]  /*96090*/  ULDC UR34, c[0x0][0x22c] ;  /* 0x00008b0000227ab9 */ /* 0x000fc80000000800 */
[----:B------:R-:W-:-:S04]  /*960a0*/  @P1 LOP3.LUT R17, R17, 0x80000000, RZ, 0xfc, !PT ;  /* 0x8000000011111812 */ /* 0x000fc800078efcff */
[----:B------:R-:W-:-:S04]  /*960b0*/  LOP3.LUT R17, R17, 0xbfffffff, RZ, 0xc0, !PT ;  /* 0xbfffffff11117812 */ /* 0x000fc800078ec0ff */
[----:B------:R-:W-:Y:S02]  /*960c0*/  @P0 LOP3.LUT R17, R17, 0x40000000, RZ, 0xfc, !PT ;  /* 0x4000000011110812 */ /* 0x000fe400078efcff */
[----:B------:R-:W-:Y:S02]  /*960d0*/  ISETP.GE.AND P0, PT, R68, UR11, PT ;  /* 0x0000000b44007c0c */ /* 0x000fe4000bf06270 */
[----:B------:R-:W-:Y:S02]  /*960e0*/  @P3 LOP3.LUT R18, R18, 0x2, RZ, 0xfc, !PT ;  /* 0x0000000212123812 */ /* 0x000fe400078efcff */
[----:B------:R-:W-:Y:S01]  /*960f0*/  ISETP.LT.AND P3, PT, R158, UR10, !P0 ;  /* 0x0000000a9e007c0c */ /* 0x000fe2000c761270 */
[----:B------:R-:W-:Y:S01]  /*96100*/  ULDC.64 UR10, c[0x0][0x228] ;  /* 0x00008a00000a7ab9 */ /* 0x000fe20000000a00 */
[----:B------:R-:W-:Y:S02]  /*96110*/  LOP3.LUT R18, R18, 0xfffffffe, RZ, 0xc0, !PT ;  /* 0xfffffffe12127812 */ /* 0x000fe400078ec0ff */
        /* <DEDUP_REMOVED lines=138> */
[----:B------:R-:W-:Y:S02]  /*969c0*/  ISETP.LT.AND P0, PT, R153, UR37, !P0 ;  /* 0x0000002599007c0c */ /* 0x000fe4000c701270 */
[----:B------:R-:W-:-:S05]  /*969d0*/  IADD3 R78, R76, UR50, RZ ;  /* 0x000000324c4e7c10 */ /* 0x000fca000fffe0ff */
[----:B------:R-:W-:Y:S01]  /*969e0*/  @P1 LOP3.LUT R16, R16, 0x80000000, RZ, 0xfc, !PT ;  /* 0x8000000010101812 */ /* 0x000fe200078efcff */
[----:B-1----:R-:W-:-:S03]  /*969f0*/  VIADD R76, R152, 0x4d ;  /* 0x0000004d984c7836 */ /* 0x002fc60000000000 */
        /* <DEDUP_REMOVED lines=10> */
[----:B------:R-:W-:Y:S02]  /*96aa0*/  ISETP.LT.AND P2, PT, R157, UR33, !P0 ;  /* 0x000000219d007c0c */ /* 0x000fe4000c741270 */
[----:B------:R-:W-:Y:S01]  /*96ab0*/  ISETP.LT.AND P1, PT, R155, UR30, !P0 ;  /* 0x0000001e9b007c0c */ /* 0x000fe2000c721270 */
[----:B------:R1:W-:Y:S02]  /*96ac0*/  STL [R1+0x11a0], R78 ;  /* 0x0011a04e01007387 */ /* 0x0003e40000100800 */
        /* <DEDUP_REMOVED lines=93> */
[----:B------:R-:W-:-:S07]  /*970a0*/  ISETP.LT.AND P1, PT, R155, UR27, !P0 ;  /* 0x0000001b9b007c0c */ /* 0x000fce000c721270 */
        /* <DEDUP_REMOVED lines=334> */
[----:B------:R-:W-:Y:S01]  /*98590*/  IADD3 R183, R100, UR50, RZ ;  /* 0x0000003264b77c10 */ /* 0x000fe2000fffe0ff */
[----:B------:R-:W-:-:S04]  /*985a0*/  ULDC UR17, c[0x0][0x228] ;  /* 0x00008a0000117ab9 */ /* 0x000fc80000000800 */
        /* <DEDUP_REMOVED lines=13> */
[----:B------:R-:W-:Y:S01]  /*98680*/  ULDC UR13, c[0x0][0x228] ;  /* 0x00008a00000d7ab9 */ /* 0x000fe20000000800 */
        /* <DEDUP_REMOVED lines=17> */
[----:B------:R-:W-:Y:S02]  /*987a0*/  LOP3.LUT R13, R13, 0xfdffffff, RZ, 0xc0, !PT ;  /* 0xfdffffff0d0d7812 */ /* 0x000fe400078ec0ff */
[----:B-1----:R-:W-:Y:S02]  /*987b0*/  IADD3 R183, R183, UR50, RZ ;  /* 0x00000032b7b77c10 */ /* 0x002fe4000fffe0ff */
[----:B------:R-:W-:Y:S01]  /*987c0*/  ISETP.LT.AND P1, PT, R155, UR15, !P0 ;  /* 0x0000000f9b007c0c */ /* 0x000fe2000c721270 */
[----:B------:R-:W-:-:S04]  /*987d0*/  ULDC UR15, c[0x0][0x228] ;  /* 0x00008a00000f7ab9 */ /* 0x000fc80000000800 */
[----:B------:R-:W-:Y:S01]  /*987e0*/  @P3 LOP3.LUT R13, R13, 0x2000000, RZ, 0xfc, !PT ;  /* 0x020000000d0d3812 */ /* 0x000fe200078efcff */
[----:B------:R1:W-:Y:S03]  /*987f0*/  STL [R1+0x11e8], R183 ;  /* 0x0011e8b701007387 */ /* 0x0003e60000100800 */
[----:B------:R-:W-:-:S04]  /*98800*/  LOP3.LUT R13, R13, 0xfeffffff, RZ, 0xc0, !PT ;  /* 0xfeffffff0d0d7812 */ /* 0x000fc800078ec0ff */
[----:B------:R-:W-:Y:S02]  /*98810*/  @P2 LOP3.LUT R13, R13, 0x1000000, RZ, 0xfc, !PT ;  /* 0x010000000d0d2812 */ /* 0x000fe400078efcff */
[----:B-1----:R-:W-:Y:S02]  /*98820*/  IADD3 R183, R183, UR50, RZ ;  /* 0x00000032b7b77c10 */ /* 0x002fe4000fffe0ff */
[----:B------:R-:W-:Y:S01]  /*98830*/  ISETP.LT.AND P0, PT, R153, UR17, !P0 ;  /* 0x0000001199007c0c */ /* 0x000fe2000c701270 */
[----:B------:R-:W-:Y:S02]  /*98840*/  ULDC UR17, c[0x0][0x228] ;  /* 0x00008a0000117ab9 */ /* 0x000fe40000000800 */
[----:B------:R1:W-:Y:S01]  /*98850*/  STL [R1+0x11ec], R183 ;  /* 0x0011ecb701007387 */ /* 0x0003e20000100800 */
[----:B------:R-:W-:-:S04]  /*98860*/  LOP3.LUT R13, R13, 0xff7fffff, RZ, 0xc0, !PT ;  /* 0xff7fffff0d0d7812 */ /* 0x000fc800078ec0ff */
[----:B------:R-:W-:Y:S02]  /*98870*/  @P1 LOP3.LUT R13, R13, 0x800000, RZ, 0xfc, !PT ;  /* 0x008000000d0d1812 */ /* 0x000fe400078efcff */
[----:B-1----:R-:W-:-:S05]  /*98880*/  IADD3 R183, R183, UR50, RZ ;  /* 0x00000032b7b77c10 */ /* 0x002fca000fffe0ff */
[----:B------:R1:W-:Y:S01]  /*98890*/  STL [R1+0x11f0], R183 ;  /* 0x0011f0b701007387 */ /* 0x0003e20000100800 */
[----:B------:R-:W-:Y:S02]  /*988a0*/  LOP3.LUT R13, R13, 0xffbfffff, RZ, 0xc0, !PT ;  /* 0xffbfffff0d0d7812 */ /* 0x000fe400078ec0ff */
[----:B-1----:R-:W-:Y:S02]  /*988b0*/  IADD3 R183, R183, UR50, RZ ;  /* 0x00000032b7b77c10 */ /* 0x002fe4000fffe0ff */
[----:B------:R-:W-:-:S03]  /*988c0*/  @P0 LOP3.LUT R13, R13, 0x400000, RZ, 0xfc, !PT ;  /* 0x004000000d0d0812 */ /* 0x000fc600078efcff */
[----:B------:R1:W-:Y:S01]  /*988d0*/  STL [R1+0x11f4], R183 ;  /* 0x0011f4b701007387 */ /* 0x0003e20000100800 */
[----:B------:R-:W-:Y:S02]  /*988e0*/  ISETP.GE.AND P0, PT, R102, UR14, PT ;  /* 0x0000000e66007c0c */ /* 0x000fe4000bf06270 */
[----:B-1----:R-:W-:Y:S02]  /*988f0*/  IADD3 R183, R183, UR50, RZ ;  /* 0x00000032b7b77c10 */ /* 0x002fe4000fffe0ff */
[----:B------:R-:W-:Y:S01]  /*98900*/  ISETP.LT.AND P3, PT, R158, UR12, !P0 ;  /* 0x0000000c9e007c0c */ /* 0x000fe2000c761270 */
[----:B------:R-:W-:Y:S02]  /*98910*/  ULDC UR12, c[0x0][0x228] ;  /* 0x00008a00000c7ab9 */ /* 0x000fe40000000800 */
[----:B------:R1:W-:Y:S01]  /*98920*/  STL [R1+0x11f8], R183 ;  /* 0x0011f8b701007387 */ /* 0x0003e20000100800 */
[----:B------:R-:W-:Y:S01]  /*98930*/  ISETP.LT.AND P2, PT, R157, UR10, !P0 ;  /* 0x0000000a9d007c0c */ /* 0x000fe2000c741270 */
[----:B------:R-:W-:Y:S01]  /*98940*/  ULDC UR10, c[0x0][0x228] ;  /* 0x00008a00000a7ab9 */ /* 0x000fe20000000800 */
[----:B-1----:R-:W-:-:S05]  /*98950*/  IADD3 R183, R183, UR50, RZ ;  /* 0x00000032b7b77c10 */ /* 0x002fca000fffe0ff */
[----:B------:R1:W-:Y:S01]  /*98960*/  STL [R1+0x11fc], R183 ;  /* 0x0011fcb701007387 */ /* 0x0003e20000100800 */
[----:B------:R-:W-:Y:S02]  /*98970*/  LOP3.LUT R13, R13, 0xffdfffff, RZ, 0xc0, !PT ;  /* 0xffdfffff0d0d7812 */ /* 0x000fe400078ec0ff */
[----:B-1----:R-:W-:Y:S02]  /*98980*/  IADD3 R183, R183, UR50, RZ ;  /* 0x00000032b7b77c10 */ /* 0x002fe4000fffe0ff */
[----:B------:R-:W-:-:S03]  /*98990*/  @P3 LOP3.LUT R13, R13, 0x200000, RZ, 0xfc, !PT ;  /* 0x002000000d0d3812 */ /* 0x000fc600078efcff */
[----:B------:R1:W-:Y:S01]  /*989a0*/  STL [R1+0x1200], R183 ;  /* 0x001200b701007387 */ /* 0x0003e20000100800 */
[----:B------:R-:W-:Y:S01]  /*989b0*/  ISETP.LT.AND P1, PT, R155, UR15, !P0 ;  /* 0x0000000f9b007c0c */ /* 0x000fe2000c721270 */
[----:B------:R-:W-:Y:S01]  /*989c0*/  ULDC.64 UR14, c[0x0][0x228] ;  /* 0x00008a00000e7ab9 */ /* 0x000fe20000000a00 */
[----:B------:R-:W-:Y:S02]  /*989d0*/  LOP3.LUT R13, R13, 0xffefffff, RZ, 0xc0, !PT ;  /* 0xffefffff0d0d7812 */ /* 0x000fe400078ec0ff */
[----:B-1----:R-:W-:-:S05]  /*989e0*/  IADD3 R183, R183, UR50, RZ ;  /* 0x00000032b7b77c10 */ /* 0x002fca000fffe0ff */
[----:B------:R1:W-:Y:S01]  /*989f0*/  STL [R1+0x1204], R183 ;  /* 0x001204b701007387 */ /* 0x0003e20000100800 */
[----:B------:R-:W-:Y:S02]  /*98a00*/  @P2 LOP3.LUT R13, R13, 0x100000, RZ, 0xfc, !PT ;  /* 0x001000000d0d2812 */ /* 0x000fe400078efcff */
[----:B------:R-:W-:Y:S01]  /*98a10*/  ISETP.LT.AND P0, PT, R153, UR17, !P0 ;  /* 0x0000001199007c0c */ /* 0x000fe2000c701270 */
[----:B------:R-:W-:Y:S01]  /*98a20*/  ULDC UR17, c[0x0][0x228] ;  /* 0x00008a0000117ab9 */ /* 0x000fe20000000800 */
[----:B-1----:R-:W-:Y:S02]  /*98a30*/  IADD3 R183, R183, UR50, RZ ;  /* 0x00000032b7b77c10 */ /* 0x002fe4000fffe0ff */
[----:B------:R-:W-:-:S03]  /*98a40*/  LOP3.LUT R13, R13, 0xfff7ffff, RZ, 0xc0, !PT ;  /* 0xfff7ffff0d0d7812 */ /* 0x000fc600078ec0ff */
[----:B------:R1:W-:Y:S01]  /*98a50*/  STL [R1+0x1208], R183 ;  /* 0x001208b701007387 */ /* 0x0003e20000100800 */
        /* <DEDUP_REMOVED lines=14> */
[----:B-1----:R-:W-:-:S04]  /*98b40*/  IADD3 R183, R183, UR50, RZ ;  /* 0x00000032b7b77c10 */ /* 0x002fc8000fffe0ff */
[----:B------:R-:W-:Y:S01]  /*98b50*/  IADD3 R239, R183, UR50, RZ ;  /* 0x00000032b7ef7c10 */ /* 0x000fe2000fffe0ff */
[----:B------:R-:W-:Y:S01]  /*98b60*/  STL [R1+0x1218], R183 ;  /* 0x001218b701007387 */ /* 0x000fe20000100800 */
[----:B------:R-:W-:-:S03]  /*98b70*/  LOP3.LUT R13, R13, 0xfffdffff, RZ, 0xc0, !PT ;  /* 0xfffdffff0d0d7812 */ /* 0x000fc600078ec0ff */
[----:B------:R1:W-:Y:S01]  /*98b80*/  STL [R1+0x121c], R239 ;  /* 0x00121cef01007387 */ /* 0x0003e20000100800 */
[----:B------:R-:W-:Y:S02]  /*98b90*/  @P3 LOP3.LUT R13, R13, 0x20000, RZ, 0xfc, !PT ;  /* 0x000200000d0d3812 */ /* 0x000fe400078efcff */
[----:B------:R-:W-:Y:S01]  /*98ba0*/  ISETP.LT.AND P1, PT, R155, UR12, !P0 ;  /* 0x0000000c9b007c0c */ /* 0x000fe2000c721270 */
[----:B------:R-:W-:Y:S01]  /*98bb0*/  ULDC UR12, c[0x0][0x228] ;  /* 0x00008a00000c7ab9 */ /* 0x000fe20000000800 */
[----:B-1----:R-:W-:Y:S02]  /*98bc0*/  IADD3 R239, R239, UR50, RZ ;  /* 0x00000032efef7c10 */ /* 0x002fe4000fffe0ff */
[----:B------:R-:W-:-:S03]  /*98bd0*/  LOP3.LUT R13, R13, 0xfffeffff, RZ, 0xc0, !PT ;  /* 0xfffeffff0d0d7812 */ /* 0x000fc600078ec0ff */
[----:B------:R1:W-:Y:S01]  /*98be0*/  STL [R1+0x1220], R239 ;  /* 0x001220ef01007387 */ /* 0x0003e20000100800 */
[----:B------:R-:W-:Y:S01]  /*98bf0*/  @P2 LOP3.LUT R13, R13, 0x10000, RZ, 0xfc, !PT ;  /* 0x000100000d0d2812 */ /* 0x000fe200078efcff */
[----:B-1----:R-:W-:Y:S01]  /*98c00*/  VIADD R239, R239, UR50 ;  /* 0x00000032efef7c36 */ /* 0x002fe20008000000 */
[----:B------:R-:W-:Y:S01]  /*98c10*/  ISETP.LT.AND P0, PT, R153, UR17, !P0 ;  /* 0x0000001199007c0c */ /* 0x000fe2000c701270 */
[----:B------:R-:W-:-:S03]  /*98c20*/  ULDC.64 UR16, c[0x0][0x228] ;  /* 0x00008a0000107ab9 */ /* 0x000fc60000000a00 */
[----:B------:R1:W-:Y:S01]  /*98c30*/  STL [R1+0x1224], R239 ;  /* 0x001224ef01007387 */ /* 0x0003e20000100800 */
[----:B------:R-:W-:Y:S02]  /*98c40*/  LOP3.LUT R13, R13, 0xffff7fff, RZ, 0xc0, !PT ;  /* 0xffff7fff0d0d7812 */ /* 0x000fe400078ec0ff */
[----:B-1----:R-:W-:Y:S02]  /*98c50*/  IADD3 R239, R239, UR50, RZ ;  /* 0x00000032efef7c10 */ /* 0x002fe4000fffe0ff */
[----:B------:R-:W-:-:S03]  /*98c60*/  @P1 LOP3.LUT R13, R13, 0x8000, RZ, 0xfc, !PT ;  /* 0x000080000d0d1812 */ /* 0x000fc600078efcff */
[----:B------:R1:W-:Y:S01]  /*98c70*/  STL [R1+0x1228], R239 ;  /* 0x001228ef01007387 */ /* 0x0003e20000100800 */
[----:B------:R-:W-:Y:S01]  /*98c80*/  LOP3.LUT R13, R13, 0xffffbfff, RZ, 0xc0, !PT ;  /* 0xffffbfff0d0d7812 */ /* 0x000fe200078ec0ff */
[----:B-1----:R-:W-:-:S03]  /*98c90*/  VIADD R239, R239, UR50 ;  /* 0x00000032efef7c36 */ /* 0x002fc60008000000 */
[----:B------:R-:W-:Y:S02]  /*98ca0*/  @P0 LOP3.LUT R13, R13, 0x4000, RZ, 0xfc, !PT ;  /* 0x000040000d0d0812 */ /* 0x000fe400078efcff */
[----:B------:R1:W-:Y:S01]  /*98cb0*/  STL [R1+0x122c], R239 ;  /* 0x00122cef01007387 */ /* 0x0003e20000100800 */
[----:B------:R-:W-:Y:S01]  /*98cc0*/  ISETP.GE.AND P0, PT, R104, UR18, PT ;  /* 0x0000001268007c0c */ /* 0x000fe2000bf06270 */
[----:B------:R-:W-:Y:S01]  /*98cd0*/  ULDC.64 UR18, c[0x0][0x228] ;  /* 0x00008a0000127ab9 */ /* 0x000fe20000000a00 */
[----:B-1----:R-:W-:Y:S02]  /*98ce0*/  IADD3 R239, R239, UR50, RZ ;  /* 0x00000032efef7c10 */ /* 0x002fe4000fffe0ff */
[----:B------:R-:W-:Y:S01]  /*98cf0*/  ISETP.LT.AND P3, PT, R158, UR16, !P0 ;  /* 0x000000109e007c0c */ /* 0x000fe2000c761270 */
[----:B------:R-:W-:Y:S02]  /*98d00*/  ULDC UR16, c[0x0][0x22c] ;  /* 0x00008b0000107ab9 */ /* 0x000fe40000000800 */
[----:B------:R1:W-:Y:S02]  /*98d10*/  STL [R1+0x1230], R239 ;  /* 0x001230ef01007387 */ /* 0x0003e40000100800 */
[----:B-1----:R-:W-:-:S05]  /*98d20*/  VIADD R239, R239, UR50 ;  /* 0x00000032efef7c36 */ /* 0x002fca0008000000 */
[----:B------:R1:W-:Y:S01]  /*98d30*/  STL [R1+0x1234], R239 ;  /* 0x001234ef01007387 */ /* 0x0003e20000100800 */
[----:B------:R-:W-:Y:S01]  /*98d40*/  ISETP.LT.AND P2, PT, R157, UR10, !P0 ;  /* 0x0000000a9d007c0c */ /* 0x000fe2000c741270 */
[----:B------:R-:W-:Y:S01]  /*98d50*/  ULDC UR10, c[0x0][0x228] ;  /* 0x00008a00000a7ab9 */ /* 0x000fe20000000800 */
[----:B------:R-:W-:Y:S02]  /*98d60*/  LOP3.LUT R13, R13, 0xffffdfff, RZ, 0xc0, !PT ;  /* 0xffffdfff0d0d7812 */ /* 0x000fe400078ec0ff */
[----:B-1----:R-:W-:-:S05]  /*98d70*/  IADD3 R239, R239, UR50, RZ ;  /* 0x00000032efef7c10 */ /* 0x002fca000fffe0ff */
[----:B------:R1:W-:Y:S01]  /*98d80*/  STL [R1+0x1238], R239 ;  /* 0x001238ef01007387 */ /* 0x0003e20000100800 */
[----:B------:R-:W-:Y:S02]  /*98d90*/  @P3 LOP3.LUT R13, R13, 0x2000, RZ, 0xfc, !PT ;  /* 0x000020000d0d3812 */ /* 0x000fe400078efcff */
[----:B------:R-:W-:Y:S01]  /*98da0*/  ISETP.LT.AND P1, PT, R155, UR12, !P0 ;  /* 0x0000000c9b007c0c */ /* 0x000fe2000c721270 */
[----:B------:R-:W-:Y:S01]  /*98db0*/  ULDC UR12, c[0x0][0x228] ;  /* 0x00008a00000c7ab9 */ /* 0x000fe20000000800 */
[----:B-1----:R-:W-:Y:S01]  /*98dc0*/  VIADD R239, R239, UR50 ;  /* 0x00000032efef7c36 */ /* 0x002fe20008000000 */
[----:B------:R-:W-:-:S04]  /*98dd0*/  LOP3.LUT R13, R13, 0xffffefff, RZ, 0xc0, !PT ;  /* 0xffffefff0d0d7812 */ /* 0x000fc800078ec0ff */
[----:B------:R1:W-:Y:S01]  /*98de0*/  STL [R1+0x123c], R239 ;  /* 0x00123cef01007387 */ /* 0x0003e20000100800 */
[----:B------:R-:W-:Y:S02]  /*98df0*/  @P2 LOP3.LUT R13, R13, 0x1000, RZ, 0xfc, !PT ;  /* 0x000010000d0d2812 */ /* 0x000fe400078efcff */
[----:B-1----:R-:W-:Y:S02]  /*98e00*/  IADD3 R239, R239, UR50, RZ ;  /* 0x00000032efef7c10 */ /* 0x002fe4000fffe0ff */
[----:B------:R-:W-:Y:S01]  /*98e10*/  ISETP.LT.AND P0, PT, R153, UR14, !P0 ;  /* 0x0000000e99007c0c */ /* 0x000fe2000c701270 */
[----:B------:R-:W-:Y:S02]  /*98e20*/  ULDC UR14, c[0x0][0x228] ;  /* 0x00008a00000e7ab9 */ /* 0x000fe40000000800 */
[----:B------:R1:W-:Y:S01]  /*98e30*/  STL [R1+0x1240], R239 ;  /* 0x001240ef01007387 */ /* 0x0003e20000100800 */
[----:B------:R-:W-:Y:S01]  /*98e40*/  LOP3.LUT R13, R13, 0xfffff7ff, RZ, 0xc0, !PT ;  /* 0xfffff7ff0d0d7812 */ /* 0x000fe200078ec0ff */
[----:B-1----:R-:W-:-:S03]  /*98e50*/  VIADD R239, R239, UR50 ;  /* 0x00000032efef7c36 */ /* 0x002fc60008000000 */
[----:B------:R-:W-:Y:S02]  /*98e60*/  @P1 LOP3.LUT R13, R13, 0x800, RZ, 0xfc, !PT ;  /* 0x000008000d0d1812 */ /* 0x000fe400078efcff */
[----:B------:R1:W-:Y:S02]  /*98e70*/  STL [R1+0x1244], R239 ;  /* 0x001244ef01007387 */ /* 0x0003e40000100800 */
[----:B------:R-:W-:Y:S02]  /*98e80*/  LOP3.LUT R13, R13, 0xfffffbff, RZ, 0xc0, !PT ;  /* 0xfffffbff0d0d7812 */ /* 0x000fe400078ec0ff */
[----:B-1----:R-:W-:-:S05]  /*98e90*/  IADD3 R239, R239, UR50, RZ ;  /* 0x00000032efef7c10 */ /* 0x002fca000fffe0ff */
[----:B------:R1:W-:Y:S01]  /*98ea0*/  STL [R1+0x1248], R239 ;  /* 0x001248ef01007387 */ /* 0x0003e20000100800 */
[----:B------:R-:W-:Y:S02]  /*98eb0*/  @P0 LOP3.LUT R13, R13, 0x400, RZ, 0xfc, !PT ;  /* 0x000004000d0d0812 */ /* 0x000fe400078efcff */
[----:B------:R-:W-:Y:S01]  /*98ec0*/  ISETP.GE.AND P0, PT, R105, UR20, PT ;  /* 0x0000001469007c0c */ /* 0x000fe2000bf06270 */
[----:B------:R-:W-:Y:S01]  /*98ed0*/  ULDC.64 UR20, c[0x0][0x228] ;  /* 0x00008a0000147ab9 */ /* 0x000fe20000000a00 */
[----:B-1----:R-:W-:Y:S02]  /*98ee0*/  VIADD R239, R239, UR50 ;  /* 0x00000032efef7c36 */ /* 0x002fe40008000000 */
[----:B------:R-:W-:Y:S01]  /*98ef0*/  ISETP.LT.AND P3, PT, R158, UR18, !P0 ;  /* 0x000000129e007c0c */ /* 0x000fe2000c761270 */
[----:B------:R-:W-:Y:S02]  /*98f00*/  ULDC UR18, c[0x0][0x22c] ;  /* 0x00008b0000127ab9 */ /* 0x000fe40000000800 */
[----:B------:R1:W-:Y:S02]  /*98f10*/  STL [R1+0x124c], R239 ;  /* 0x00124cef01007387 */ /* 0x0003e40000100800 */
[----:B-1----:R-:W-:-:S05]  /*98f20*/  IADD3 R239, R239, UR50, RZ ;  /* 0x00000032efef7c10 */ /* 0x002fca000fffe0ff */
[----:B------:R1:W-:Y:S01]  /*98f30*/  STL [R1+0x1250], R239 ;  /* 0x001250ef01007387 */ /* 0x0003e20000100800 */
[----:B------:R-:W-:Y:S01]  /*98f40*/  ISETP.LT.AND P2, PT, R157, UR10, !P0 ;  /* 0x0000000a9d007c0c */ /* 0x000fe2000c741270 */
[----:B------:R-:W-:Y:S01]  /*98f50*/  ULDC UR10, c[0x0][0x228] ;  /* 0x00008a00000a7ab9 */ /* 0x000fe20000000800 */
[----:B------:R-:W-:Y:S01]  /*98f60*/  LOP3.LUT R13, R13, 0xfffffdff, RZ, 0xc0, !PT ;  /* 0xfffffdff0d0d7812 */ /* 0x000fe200078ec0ff */
[----:B-1----:R-:W-:-:S03]  /*98f70*/  VIADD R239, R239, UR50 ;  /* 0x00000032efef7c36 */ /* 0x002fc60008000000 */
[----:B------:R-:W-:Y:S02]  /*98f80*/  @P3 LOP3.LUT R13, R13, 0x200, RZ, 0xfc, !PT ;  /* 0x000002000d0d3812 */ /* 0x000fe400078efcff */
[----:B------:R1:W-:Y:S01]  /*98f90*/  STL [R1+0x1254], R239 ;  /* 0x001254ef01007387 */ /* 0x0003e20000100800 */
[----:B------:R-:W-:Y:S01]  /*98fa0*/  ISETP.LT.AND P1, PT, R155, UR12, !P0 ;  /* 0x0000000c9b007c0c */ /* 0x000fe2000c721270 */
[----:B------:R-:W-:Y:S01]  /*98fb0*/  ULDC UR12, c[0x0][0x228] ;  /* 0x00008a00000c7ab9 */ /* 0x000fe20000000800 */
[----:B------:R-:W-:Y:S02]  /*98fc0*/  LOP3.LUT R13, R13, 0xfffffeff, RZ, 0xc0, !PT ;  /* 0xfffffeff0d0d7812 */ /* 0x000fe400078ec0ff */
[----:B-1----:R-:W-:-:S05]  /*98fd0*/  IADD3 R239, R239, UR50, RZ ;  /* 0x00000032efef7c10 */ /* 0x002fca000fffe0ff */
[----:B------:R1:W-:Y:S01]  /*98fe0*/  STL [R1+0x1258], R239 ;  /* 0x001258ef01007387 */ /* 0x0003e20000100800 */
[----:B------:R-:W-:Y:S01]  /*98ff0*/  @P2 LOP3.LUT R13, R13, 0x100, RZ, 0xfc, !PT ;  /* 0x000001000d0d2812 */ /* 0x000fe200078efcff */
[----:B-1----:R-:W-:Y:S01]  /*99000*/  VIADD R239, R239, UR50 ;  /* 0x00000032efef7c36 */ /* 0x002fe20008000000 */
[----:B------:R-:W-:Y:S01]  /*99010*/  ISETP.LT.AND P0, PT, R153, UR14, !P0 ;  /* 0x0000000e99007c0c */ /* 0x000fe2000c701270 */
[----:B------:R-:W-:-:S03]  /*99020*/  ULDC UR14, c[0x0][0x228] ;  /* 0x00008a00000e7ab9 */ /* 0x000fc60000000800 */
        /* <DEDUP_REMOVED lines=36> */
[----:B------:R-:W-:Y:S01]  /*99270*/  IADD3 R26, R239, UR50, RZ ;  /* 0x00000032ef1a7c10 */ /* 0x000fe2000fffe0ff */
[----:B------:R-:W-:Y:S01]  /*99280*/  STL [R1+0x127c], R239 ;  /* 0x00127cef01007387 */ /* 0x000fe20000100800 */
[----:B------:R-:W-:-:S03]  /*99290*/  LOP3.LUT R13, R13, 0xfffffffb, RZ, 0xc0, !PT ;  /* 0xfffffffb0d0d7812 */ /* 0x000fc600078ec0ff */
        /* <DEDUP_REMOVED lines=12> */
[----:B------:R-:W-:Y:S01]  /*99360*/  ISETP.LT.AND P2, PT, R157, UR10, !P0 ;  /* 0x0000000a9d007c0c */ /* 0x000fe2000c741270 */
[----:B------:R-:W-:Y:S01]  /*99370*/  ULDC UR10, c[0x0][0x228] ;  /* 0x00008a00000a7ab9 */ /* 0x000fe20000000800 */
[----:B------:R-:W-:Y:S01]  /*99380*/  ISETP.LT.AND P0, PT, R153, UR14, !P0 ;  /* 0x0000000e99007c0c */ /* 0x000fe2000c701270 */
[----:B------:R-:W-:Y:S01]  /*99390*/  ULDC UR14, c[0x0][0x228] ;  /* 0x00008a00000e7ab9 */ /* 0x000fe20000000800 */
[----:B-1----:R-:W-:-:S05]  /*993a0*/  VIADD R26, R26, UR50 ;  /* 0x000000321a1a7c36 */ /* 0x002fca0008000000 */
[----:B------:R1:W-:Y:S01]  /*993b0*/  STL [R1+0x128c], R26 ;  /* 0x00128c1a01007387 */ /* 0x0003e20000100800 */
[----:B------:R-:W-:Y:S02]  /*993c0*/  @P1 LOP3.LUT R12, R12, 0x80000000, RZ, 0xfc, !PT ;  /* 0x800000000c0c1812 */ /* 0x000fe400078efcff */
[----:B-1----:R-:W-:Y:S02]  /*993d0*/  IADD3 R26, R26, UR50, RZ ;  /* 0x000000321a1a7c10 */ /* 0x002fe4000fffe0ff */
[----:B------:R-:W-:-:S03]  /*993e0*/  LOP3.LUT R12, R12, 0xbfffffff, RZ, 0xc0, !PT ;  /* 0xbfffffff0c0c7812 */ /* 0x000fc600078ec0ff */
[----:B------:R1:W-:Y:S01]  /*993f0*/  STL [R1+0x1290], R26 ;  /* 0x0012901a01007387 */ /* 0x0003e20000100800 */
[----:B------:R-:W-:Y:S02]  /*99400*/  LOP3.LUT R13, R13, 0xfffffffd, RZ, 0xc0, !PT ;  /* 0xfffffffd0d0d7812 */ /* 0x000fe400078ec0ff */
[----:B------:R-:W-:Y:S01]  /*99410*/  @P0 LOP3.LUT R12, R12, 0x40000000, RZ, 0xfc, !PT ;  /* 0x400000000c0c0812 */ /* 0x000fe200078efcff */
[----:B-1----:R-:W-:Y:S01]  /*99420*/  VIADD R26, R26, UR50 ;  /* 0x000000321a1a7c36 */ /* 0x002fe20008000000 */
[----:B------:R-:W-:Y:S01]  /*99430*/  ISETP.GE.AND P0, PT, R108, UR26, PT ;  /* 0x0000001a6c007c0c */ /* 0x000fe2000bf06270 */
[----:B------:R-:W-:-:S03]  /*99440*/  ULDC.64 UR26, c[0x0][0x228] ;  /* 0x00008a00001a7ab9 */ /* 0x000fc60000000a00 */
        /* <DEDUP_REMOVED lines=28> */
[----:B-1----:R-:W-:-:S03]  /*99610*/  VIADD R26, R26, UR50 ;  /* 0x000000321a1a7c36 */ /* 0x002fc60008000000 */
[----:B------:R-:W-:Y:S02]  /*99620*/  LOP3.LUT R12, R12, 0xfbffffff, RZ, 0xc0, !PT ;  /* 0xfbffffff0c0c7812 */ /* 0x000fe400078ec0ff */
[----:B------:R1:W-:Y:S02]  /*99630*/  STL [R1+0x12b0], R26 ;  /* 0x0012b01a01007387 */ /* 0x0003e40000100800 */
[----:B------:R-:W-:Y:S02]  /*99640*/  @P0 LOP3.LUT R12, R12, 0x4000000, RZ, 0xfc, !PT ;  /* 0x040000000c0c0812 */ /* 0x000fe400078efcff */
[----:B------:R-:W-:Y:S01]  /*99650*/  ISETP.GE.AND P0, PT, R109, UR28, PT ;  /* 0x0000001c6d007c0c */ /* 0x000fe2000bf06270 */
[----:B------:R-:W-:Y:S01]  /*99660*/  ULDC.64 UR28, c[0x0][0x228] ;  /* 0x00008a00001c7ab9 */ /* 0x000fe20000000a00 */
[----:B-1----:R-:W-:-:S05]  /*99670*/  IADD3 R26, R26, UR50, RZ ;  /* 0x000000321a1a7c10 */ /* 0x002fca000fffe0ff */
[----:B------:R1:W-:Y:S01]  /*99680*/  STL [R1+0x12b4], R26 ;  /* 0x0012b41a01007387 */ /* 0x0003e20000100800 */
[----:B------:R-:W-:Y:S01]  /*99690*/  ISETP.LT.AND P3, PT, R158, UR26, !P0 ;  /* 0x0000001a9e007c0c */ /* 0x000fe2000c761270 */
[----:B------:R-:W-:Y:S01]  /*996a0*/  ULDC UR26, c[0x0][0x22c] ;  /* 0x00008b00001a7ab9 */ /* 0x000fe20000000800 */
[----:B-1----:R-:W-:-:S05]  /*996b0*/  VIADD R26, R26, UR50 ;  /* 0x000000321a1a7c36 */ /* 0x002fca0008000000 */
[----:B------:R1:W-:Y:S01]  /*996c0*/  STL [R1+0x12b8], R26 ;  /* 0x0012b81a01007387 */ /* 0x0003e20000100800 */
        /* <DEDUP_REMOVED lines=14> */
[----:B------:R-:W-:Y:S01]  /*997b0*/  ISETP.LT.AND P0, PT, R153, UR14, !P0 ;  /* 0x0000000e99007c0c */ /* 0x000fe2000c701270 */
[----:B------:R-:W-:Y:S01]  /*997c0*/  ULDC UR14, c[0x0][0x228] ;  /* 0x00008a00000e7ab9 */ /* 0x000fe20000000800 */
[----:B------:R-:W-:Y:S01]  /*997d0*/  LOP3.LUT R12, R12, 0xff7fffff, RZ, 0xc0, !PT ;  /* 0xff7fffff0c0c7812 */ /* 0x000fe200078ec0ff */
[----:B-1----:R-:W-:-:S05]  /*997e0*/  VIADD R26, R26, UR50 ;  /* 0x000000321a1a7c36 */ /* 0x002fca0008000000 */
[----:B------:R1:W-:Y:S01]  /*997f0*/  STL [R1+0x12c8], R26 ;  /* 0x0012c81a01007387 */ /* 0x0003e20000100800 */
[----:B------:R-:W-:Y:S02]  /*99800*/  @P1 LOP3.LUT R12, R12, 0x800000, RZ, 0xfc, !PT ;  /* 0x008000000c0c1812 */ /* 0x000fe400078efcff */
[----:B-1----:R-:W-:Y:S02]  /*99810*/  IADD3 R26, R26, UR50, RZ ;  /* 0x000000321a1a7c10 */ /* 0x002fe4000fffe0ff */
[----:B------:R-:W-:-:S03]  /*99820*/  LOP3.LUT R12, R12, 0xffbfffff, RZ, 0xc0, !PT ;  /* 0xffbfffff0c0c7812 */ /* 0x000fc600078ec0ff */
[----:B------:R1:W-:Y:S01]  /*99830*/  STL [R1+0x12cc], R26 ;  /* 0x0012cc1a01007387 */ /* 0x0003e20000100800 */
[----:B------:R-:W-:Y:S02]  /*99840*/  @P0 LOP3.LUT R12, R12, 0x400000, RZ, 0xfc, !PT ;  /* 0x004000000c0c0812 */ /* 0x000fe400078efcff */
[----:B------:R-:W-:Y:S01]  /*99850*/  ISETP.GE.AND P0, PT, R110, UR30, PT ;  /* 0x0000001e6e007c0c */ /* 0x000fe2000bf06270 */
[----:B------:R-:W-:Y:S01]  /*99860*/  ULDC.64 UR30, c[0x0][0x228] ;  /* 0x00008a00001e7ab9 */ /* 0x000fe20000000a00 */
[----:B-1----:R-:W-:-:S05]  /*99870*/  VIADD R26, R26, UR50 ;  /* 0x000000321a1a7c36 */ /* 0x002fca0008000000 */
[----:B------:R1:W-:Y:S01]  /*99880*/  STL [R1+0x12d0], R26 ;  /* 0x0012d01a01007387 */ /* 0x0003e20000100800 */
[----:B------:R-:W-:Y:S01]  /*99890*/  ISETP.LT.AND P3, PT, R158, UR28, !P0 ;  /* 0x0000001c9e007c0c */ /* 0x000fe2000c761270 */
[----:B------:R-:W-:Y:S01]  /*998a0*/  ULDC UR28, c[0x0][0x22c] ;  /* 0x00008b00001c7ab9 */ /* 0x000fe20000000800 */
[----:B-1----:R-:W-:-:S05]  /*998b0*/  IADD3 R26, R26, UR50, RZ ;  /* 0x000000321a1a7c10 */ /* 0x002fca000fffe0ff */
[----:B------:R1:W-:Y:S01]  /*998c0*/  STL [R1+0x12d4], R26 ;  /* 0x0012d41a01007387 */ /* 0x0003e20000100800 */
        /* <DEDUP_REMOVED lines=162> */
[----:B------:R-:W-:Y:S01]  /*9a2f0*/  ISETP.LT.AND P2, PT, R157, UR10, !P0 ;  /* 0x0000000a9d007c0c */ /* 0x000fe2000c741270 */
[----:B------:R-:W-:Y:S01]  /*9a300*/  ULDC UR10, c[0x0][0x228] ;  /* 0x00008a00000a7ab9 */ /* 0x000fe20000000800 */
[----:B-1----:R-:W-:Y:S02]  /*9a310*/  IADD3 R26, R26, UR50, RZ ;  /* 0x000000321a1a7c10 */ /* 0x002fe4000fffe0ff */
[----:B------:R-:W-:Y:S01]  /*9a320*/  ISETP.LT.AND P0, PT, R153, UR14, !P0 ;  /* 0x0000000e99007c0c */ /* 0x000fe2000c701270 */
[----:B------:R-:W-:Y:S02]  /*9a330*/  ULDC UR14, c[0x0][0x228] ;  /* 0x00008a00000e7ab9 */ /* 0x000fe40000000800 */
[----:B------:R1:W-:Y:S01]  /*9a340*/  STL [R1+0x13f0], R26 ;  /* 0x0013f01a01007387 */ /* 0x0003e20000100800 */
[----:B------:R-:W-:Y:S01]  /*9a350*/  @P1 LOP3.LUT R11, R11, 0x80000000, RZ, 0xfc, !PT ;  /* 0x800000000b0b1812 */ /* 0x000fe200078efcff */
[----:B-1----:R-:W-:-:S05]  /*9a360*/  VIADD R26, R26, UR50 ;  /* 0x000000321a1a7c36 */ /* 0x002fca0008000000 */
[----:B------:R1:W-:Y:S01]  /*9a370*/  STL [R1+0x13f4], R26 ;  /* 0x0013f41a01007387 */ /* 0x0003e20000100800 */
[----:B------:R-:W-:Y:S02]  /*9a380*/  LOP3.LUT R11, R11, 0xbfffffff, RZ, 0xc0, !PT ;  /* 0xbfffffff0b0b7812 */ /* 0x000fe400078ec0ff */
[----:B-1----:R-:W-:Y:S02]  /*9a390*/  IADD3 R26, R26, UR50, RZ ;  /* 0x000000321a1a7c10 */ /* 0x002fe4000fffe0ff */
[----:B------:R-:W-:-:S03]  /*9a3a0*/  LOP3.LUT R12, R12, 0xfffffffd, RZ, 0xc0, !PT ;  /* 0xfffffffd0c0c7812 */ /* 0x000fc600078ec0ff */
[----:B------:R1:W-:Y:S01]  /*9a3b0*/  STL [R1+0x13ec], R26 ;  /* 0x0013ec1a01007387 */ /* 0x0003e20000100800 */
[----:B------:R-:W-:Y:S02]  /*9a3c0*/  @P0 LOP3.LUT R11, R11, 0x40000000, RZ, 0xfc, !PT ;  /* 0x400000000b0b0812 */ /* 0x000fe400078efcff */
[----:B------:R-:W-:Y:S01]  /*9a3d0*/  ISETP.GE.AND P0, PT, R160, UR42, PT ;  /* 0x0000002aa0007c0c */ /* 0x000fe2000bf06270 */
[----:B------:R-:W-:Y:S01]  /*9a3e0*/  ULDC.64 UR42, c[0x0][0x228] ;  /* 0x00008a00002a7ab9 */ /* 0x000fe20000000a00 */
[----:B-1----:R-:W-:Y:S01]  /*9a3f0*/  VIADD R26, R26, UR50 ;  /* 0x000000321a1a7c36 */ /* 0x002fe20008000000 */
[----:B------:R-:W-:Y:S02]  /*9a400*/  @P3 LOP3.LUT R12, R12, 0x2, RZ, 0xfc, !PT ;  /* 0x000000020c0c3812 */ /* 0x000fe400078efcff */
[----:B------:R-:W-:Y:S01]  /*9a410*/  ISETP.LT.AND P3, PT, R158, UR40, !P0 ;  /* 0x000000289e007c0c */ /* 0x000fe2000c761270 */
[----:B------:R-:W-:Y:S01]  /*9a420*/  ULDC UR40, c[0x0][0x22c] ;  /* 0x00008b0000287ab9 */ /* 0x000fe20000000800 */
[----:B------:R1:W-:Y:S01]  /*9a430*/  STL [R1+0x13e0], R26 ;  /* 0x0013e01a01007387 */ /* 0x0003e20000100800 */
[----:B------:R-:W-:-:S02]  /*9a440*/  LOP3.LUT R12, R12, 0xfffffffe, RZ, 0xc0, !PT ;  /* 0xfffffffe0c0c7812 */ /* 0x000fc400078ec0ff */
[----:B-1----:R-:W-:Y:S02]  /*9a450*/  IADD3 R26, R26, UR50, RZ ;  /* 0x000000321a1a7c10 */ /* 0x002fe4000fffe0ff */
[----:B------:R-:W-:-:S03]  /*9a460*/  @P2 LOP3.LUT R12, R12, 0x1, RZ, 0xfc, !PT ;  /* 0x000000010c0c2812 */ /* 0x000fc600078efcff */
        /* <DEDUP_REMOVED lines=30> */
[----:B------:R1:W-:Y:S01]  /*9a650*/  STL [R1+0x13bc], R26 ;  /* 0x0013bc1a01007387 */ /* 0x0003e20000100800 */
[----:B------:R-:W-:Y:S01]  /*9a660*/  ISETP.LT.AND P2, PT, R157, UR10, !P0 ;  /* 0x0000000a9d007c0c */ /* 0x000fe2000c741270 */
[----:B------:R-:W-:Y:S01]  /*9a670*/  ULDC UR10, c[0x0][0x228] ;  /* 0x00008a00000a7ab9 */ /* 0x000fe20000000800 */
[----:B-1----:R-:W-:-:S05]  /*9a680*/  VIADD R26, R26, UR50 ;  /* 0x000000321a1a7c36 */ /* 0x002fca0008000000 */
        /* <DEDUP_REMOVED lines=17> */
[----:B-1----:R-:W-:-:S05]  /*9a7a0*/  VIADD R26, R26, UR50 ;  /* 0x000000321a1a7c36 */ /* 0x002fca0008000000 */
[----:B------:R1:W-:Y:S01]  /*9a7b0*/  STL [R1+0x139c], R26 ;  /* 0x00139c1a01007387 */ /* 0x0003e20000100800 */
[----:B------:R-:W-:Y:S02]  /*9a7c0*/  LOP3.LUT R11, R11, 0xffbfffff, RZ, 0xc0, !PT ;  /* 0xffbfffff0b0b7812 */ /* 0x000fe400078ec0ff */
[----:B-1----:R-:W-:Y:S02]  /*9a7d0*/  IADD3 R26, R26, UR50, RZ ;  /* 0x000000321a1a7c10 */ /* 0x002fe4000fffe0ff */
[----:B------:R-:W-:-:S03]  /*9a7e0*/  @P0 LOP3.LUT R11, R11, 0x400000, RZ, 0xfc, !PT ;  /* 0x004000000b0b0812 */ /* 0x000fc600078efcff */
[----:B------:R1:W-:Y:S01]  /*9a7f0*/  STL [R1+0x1398], R26 ;  /* 0x0013981a01007387 */ /* 0x0003e20000100800 */
[----:B------:R-:W-:Y:S01]  /*9a800*/  ISETP.GE.AND P0, PT, R162, UR46, PT ;  /* 0x0000002ea2007c0c */ /* 0x000fe2000bf06270 */
[----:B------:R-:W-:Y:S01]  /*9a810*/  ULDC.64 UR46, c[0x0][0x228] ;  /* 0x00008a00002e7ab9 */ /* 0x000fe20000000a00 */
[----:B-1----:R-:W-:Y:S02]  /*9a820*/  VIADD R26, R26, UR50 ;  /* 0x000000321a1a7c36 */ /* 0x002fe40008000000 */
[----:B------:R-:W-:Y:S01]  /*9a830*/  ISETP.LT.AND P3, PT, R158, UR44, !P0 ;  /* 0x0000002c9e007c0c */ /* 0x000fe2000c761270 */
[----:B------:R-:W-:Y:S02]  /*9a840*/  ULDC UR44, c[0x0][0x22c] ;  /* 0x00008b00002c7ab9 */ /* 0x000fe40000000800 */
[----:B------:R1:W-:Y:S01]  /*9a850*/  STL [R1+0x1394], R26 ;  /* 0x0013941a01007387 */ /* 0x0003e20000100800 */
[----:B------:R-:W-:Y:S01]  /*9a860*/  ISETP.LT.AND P2, PT, R157, UR10, !P0 ;  /* 0x0000000a9d007c0c */ /* 0x000fe2000c741270 */
[----:B------:R-:W-:Y:S01]  /*9a870*/  ULDC UR10, c[0x0][0x228] ;  /* 0x00008a00000a7ab9 */ /* 0x000fe20000000800 */
[----:B-1----:R-:W-:-:S05]  /*9a880*/  IADD3 R26, R26, UR50, RZ ;  /* 0x000000321a1a7c10 */ /* 0x002fca000fffe0ff */
[----:B------:R1:W-:Y:S01]  /*9a890*/  STL [R1+0x138c], R26 ;  /* 0x00138c1a01007387 */ /* 0x0003e20000100800 */
        /* <DEDUP_REMOVED lines=55> */
[----:B-1----:R-:W-:-:S03]  /*9ac10*/  VIADD R26, R26, UR50 ;  /* 0x000000321a1a7c36 */ /* 0x002fc60008000000 */
[----:B------:R-:W-:Y:S01]  /*9ac20*/  ISETP.LT.AND P3, PT, R158, UR48, !P0 ;  /* 0x000000309e007c0c */ /* 0x000fe2000c761270 */
[----:B------:R-:W-:Y:S01]  /*9ac30*/  VIADD R183, R152, 0xab ;  /* 0x000000ab98b77836 */ /* 0x000fe20000000000 */
[----:B------:R-:W-:Y:S01]  /*9ac40*/  ISETP.LT.AND P2, PT, R157, UR10, !P0 ;  /* 0x0000000a9d007c0c */ /* 0x000fe2000c741270 */
[----:B------:R-:W-:Y:S01]  /*9ac50*/  ULDC UR10, c[0x0][0x22c] ;  /* 0x00008b00000a7ab9 */ /* 0x000fe20000000800 */
[----:B------:R1:W-:Y:S01]  /*9ac60*/  STL [R1+0x133c], R26 ;  /* 0x00133c1a01007387 */ /* 0x0003e20000100800 */
[----:B------:R-:W-:Y:S01]  /*9ac70*/  LOP3.LUT R11, R11, 0xfffffbff, RZ, 0xc0, !PT ;  /* 0xfffffbff0b0b7812 */ /* 0x000fe200078ec0ff */
[----:B------:R-:W-:Y:S01]  /*9ac80*/  ULDC UR48, c[0x0][0x22c] ;  /* 0x00008b0000307ab9 */ /* 0x000fe20000000800 */
[----:B-1----:R-:W-:-:S05]  /*9ac90*/  IADD3 R26, R26, UR50, RZ ;  /* 0x000000321a1a7c10 */ /* 0x002fca000fffe0ff */
[----:B------:R1:W-:Y:S01]  /*9aca0*/  STL [R1+0x1338], R26 ;  /* 0x0013381a01007387 */ /* 0x0003e20000100800 */
[----:B------:R-:W-:Y:S01]  /*9acb0*/  @P3 LOP3.LUT R11, R11, 0x400, RZ, 0xfc, !PT ;  /* 0x000004000b0b3812 */ /* 0x000fe200078efcff */
        /* <DEDUP_REMOVED lines=17> */
[----:B-1----:R-:W-:Y:S01]  /*9add0*/  VIADD R26, R26, UR50 ;  /* 0x000000321a1a7c36 */ /* 0x002fe20008000000 */
[----:B------:R-:W-:Y:S02]  /*9ade0*/  ULDC.64 UR50, c[0x0][0x228] ;  /* 0x00008a0000327ab9 */ /* 0x000fe40000000a00 */
[----:B------:R-:W-:Y:S01]  /*9adf0*/  ISETP.GE.AND P1, PT, R224, UR51, PT ;  /* 0x00000033e0007c0c */ /* 0x000fe2000bf26270 */
[----:B------:R-:W-:Y:S01]  /*9ae00*/  ULDC UR51, c[0x0][0x22c] ;  /* 0x00008b0000337ab9 */ /* 0x000fe20000000800 */
[----:B------:R-:W-:Y:S02]  /*9ae10*/  @P0 LOP3.LUT R11, R11, 0x80, RZ, 0xfc, !PT ;  /* 0x000000800b0b0812 */ /* 0x000fe400078efcff */
[----:B------:R-:W-:Y:S01]  /*9ae20*/  ISETP.GE.AND P0, PT, R165, UR7, PT ;  /* 0x00000007a5007c0c */ /* 0x000fe2000bf06270 */
[----:B------:R-:W-:-:S08]  /*9ae30*/  ULDC UR7, c[0x0][0x22c] ;  /* 0x00008b0000077ab9 */ /* 0x000fd00000000800 */
[----:B------:R-:W-:Y:S02]  /*9ae40*/  @P1 LOP3.LUT R0, R0, 0x2, RZ, 0xfc, !PT ;  /* 0x0000000200001812 */ /* 0x000fe400078efcff */
[----:B------:R-:W-:Y:S01]  /*9ae50*/  ISETP.GE.AND P1, PT, R182, UR51, PT ;  /* 0x00000033b6007c0c */ /* 0x000fe2000bf26270 */
[----:B------:R-:W-:Y:S01]  /*9ae60*/  ULDC UR51, c[0x0][0x22c] ;  /* 0x00008b0000337ab9 */ /* 0x000fe20000000800 */
[----:B------:R-:W-:Y:S02]  /*9ae70*/  @P0 LOP3.LUT R10, R10, 0x2, RZ, 0xfc, !PT ;  /* 0x000000020a0a0812 */ /* 0x000fe400078efcff */
[----:B------:R-:W-:Y:S01]  /*9ae80*/  ISETP.GE.AND P0, PT, R181, UR5, PT ;  /* 0x00000005b5007c0c */ /* 0x000fe2000bf06270 */
[----:B------:R-:W-:Y:S01]  /*9ae90*/  ULDC UR5, c[0x0][0x22c] ;  /* 0x00008b0000057ab9 */ /* 0x000fe20000000800 */
[----:B------:R-:W-:-:S07]  /*9aea0*/  LOP3.LUT R10, R10, 0xfffffffe, RZ, 0xc0, !PT ;  /* 0xfffffffe0a0a7812 */ /* 0x000fce00078ec0ff */
[----:B------:R-:W-:Y:S02]  /*9aeb0*/  @P1 LOP3.LUT R10, R10, 0x1, RZ, 0xfc, !PT ;  /* 0x000000010a0a1812 */ /* 0x000fe400078efcff */
[----:B------:R-:W-:Y:S01]  /*9aec0*/  ISETP.GE.AND P1, PT, R180, UR8, PT ;  /* 0x00000008b4007c0c */ /* 0x000fe2000bf26270 */
[----:B------:R-:W-:Y:S01]  /*9aed0*/  ULDC UR8, c[0x0][0x22c] ;  /* 0x00008b0000087ab9 */ /* 0x000fe20000000800 */
[----:B------:R-:W-:Y:S02]  /*9aee0*/  @P0 LOP3.LUT R24, R24, 0x4000, RZ, 0xfc, !PT ;  /* 0x0000400018180812 */ /* 0x000fe400078efcff */
[----:B------:R-:W-:Y:S01]  /*9aef0*/  ISETP.GE.AND P0, PT, R179, UR7, PT ;  /* 0x00000007b3007c0c */ /* 0x000fe2000bf06270 */
[----:B------:R-:W-:Y:S01]  /*9af00*/  ULDC UR7, c[0x0][0x22c] ;  /* 0x00008b0000077ab9 */ /* 0x000fe20000000800 */
[----:B------:R-:W-:-:S07]  /*9af10*/  LOP3.LUT R10, R10, 0xffffffef, RZ, 0xc0, !PT ;  /* 0xffffffef0a0a7812 */ /* 0x000fce00078ec0ff */
[----:B------:R-:W-:-:S04]  /*9af20*/  @P1 LOP3.LUT R10, R10, 0x10, RZ, 0xfc, !PT ;  /* 0x000000100a0a1812 */ /* 0x000fc800078efcff */
[----:B------:R-:W-:-:S04]  /*9af30*/  LOP3.LUT R10, R10, 0xffffffdf, RZ, 0xc0, !PT ;  /* 0xffffffdf0a0a7812 */ /* 0x000fc800078ec0ff */
[----:B------:R-:W-:Y:S02]  /*9af40*/  @P0 LOP3.LUT R10, R10, 0x20, RZ, 0xfc, !PT ;  /* 0x000000200a0a0812 */ /* 0x000fe400078efcff */
[----:B------:R-:W-:Y:S01]  /*9af50*/  ISETP.GE.AND P0, PT, R178, UR51, PT ;  /* 0x00000033b2007c0c */ /* 0x000fe2000bf06270 */
[----:B------:R-:W-:Y:S01]  /*9af60*/  ULDC UR51, c[0x0][0x22c] ;  /* 0x00008b0000337ab9 */ /* 0x000fe20000000800 */
[----:B------:R-:W-:Y:S01]  /*9af70*/  ISETP.GE.AND P2, PT, R168, UR5, PT ;  /* 0x00000005a8007c0c */ /* 0x000fe2000bf46270 */
[----:B------:R-:W-:Y:S01]  /*9af80*/  ULDC UR5, c[0x0][0x22c] ;  /* 0x00008b0000057ab9 */ /* 0x000fe20000000800 */
[----:B------:R-:W-:Y:S02]  /*9af90*/  LOP3.LUT R10, R10, 0xffffffbf, RZ, 0xc0, !PT ;  /* 0xffffffbf0a0a7812 */ /* 0x000fe400078ec0ff */
[----:B------:R-:W-:Y:S01]  /*9afa0*/  ISETP.GE.AND P1, PT, R167, UR8, PT ;  /* 0x00000008a7007c0c */ /* 0x000fe2000bf26270 */
[----:B------:R-:W-:-:S06]  /*9afb0*/  ULDC UR8, c[0x0][0x22c] ;  /* 0x00008b0000087ab9 */ /* 0x000fcc0000000800 */
[----:B------:R-:W-:-:S04]  /*9afc0*/  @P0 LOP3.LUT R10, R10, 0x40, RZ, 0xfc, !PT ;  /* 0x000000400a0a0812 */ /* 0x000fc800078efcff */
[----:B------:R-:W-:-:S04]  /*9afd0*/  LOP3.LUT R10, R10, 0xffffff7f, RZ, 0xc0, !PT ;  /* 0xffffff7f0a0a7812 */ /* 0x000fc800078ec0ff */
[----:B------:R-:W-:Y:S02]  /*9afe0*/  @P2 LOP3.LUT R10, R10, 0x80, RZ, 0xfc, !PT ;  /* 0x000000800a0a2812 */ /* 0x000fe400078efcff */
[----:B------:R-:W-:Y:S01]  /*9aff0*/  ISETP.GE.AND P0, PT, R166, UR7, PT ;  /* 0x00000007a6007c0c */ /* 0x000fe2000bf06270 */
[----:B------:R-:W-:Y:S01]  /*9b000*/  ULDC UR7, c[0x0][0x22c] ;  /* 0x00008b0000077ab9 */ /* 0x000fe20000000800 */
[----:B------:R-:W-:-:S04]  /*9b010*/  LOP3.LUT R10, R10, 0xfffffeff, RZ, 0xc0, !PT ;  /* 0xfffffeff0a0a7812 */ /* 0x000fc800078ec0ff */
        /* <DEDUP_REMOVED lines=39> */
[----:B------:R-:W-:-:S09]  /*9b290*/  LOP3.LUT R10, R10, 0xfffbffff, RZ, 0xc0, !PT ;  /* 0xfffbffff0a0a7812 */ /* 0x000fd200078ec0ff */
[----:B------:R-:W-:Y:S02]  /*9b2a0*/  @P0 LOP3.LUT R10, R10, 0x40000, RZ, 0xfc, !PT ;  /* 0x000400000a0a0812 */ /* 0x000fe400078efcff */
[----:B------:R-:W-:Y:S01]  /*9b2b0*/  ISETP.GE.AND P0, PT, R237, UR8, PT ;  /* 0x00000008ed007c0c */ /* 0x000fe2000bf06270 */
[----:B------:R-:W-:Y:S01]  /*9b2c0*/  ULDC UR8, c[0x0][0x22c] ;  /* 0x00008b0000087ab9 */ /* 0x000fe20000000800 */
[----:B------:R-:W-:-:S04]  /*9b2d0*/  LOP3.LUT R10, R10, 0xfff7ffff, RZ, 0xc0, !PT ;  /* 0xfff7ffff0a0a7812 */ /* 0x000fc800078ec0ff */
        /* <DEDUP_REMOVED lines=17> */
[----:B------:R-:W-:Y:S02]  /*9b3f0*/  ISETP.GE.AND P1, PT, R232, UR51, PT ;  /* 0x00000033e8007c0c */ /* 0x000fe4000bf26270 */
        /* <DEDUP_REMOVED lines=15> */
[----:B------:R-:W-:Y:S02]  /*9b4f0*/  LOP3.LUT R10, R10, 0xdfffffff, RZ, 0xc0, !PT ;  /* 0xdfffffff0a0a7812 */ /* 0x000fe400078ec0ff */
[----:B------:R-:W-:Y:S02]  /*9b500*/  ISETP.GE.AND P3, PT, R223, UR11, PT ;  /* 0x0000000bdf007c0c */ /* 0x000fe4000bf66270 */
[----:B------:R-:W-:Y:S02]  /*9b510*/  @P0 LOP3.LUT R10, R10, 0x20000000, RZ, 0xfc, !PT ;  /* 0x200000000a0a0812 */ /* 0x000fe400078efcff */
[----:B------:R-:W-:-:S02]  /*9b520*/  LOP3.LUT R0, R0, 0xfffffffb, RZ, 0xc0, !PT ;  /* 0xfffffffb00007812 */ /* 0x000fc400078ec0ff */
[----:B------:R-:W-:Y:S02]  /*9b530*/  LOP3.LUT R10, R10, 0xbfffffff, RZ, 0xc0, !PT ;  /* 0xbfffffff0a0a7812 */ /* 0x000fe400078ec0ff */
[----:B------:R-:W-:Y:S02]  /*9b540*/  ISETP.GE.AND P1, PT, R226, UR5, PT ;  /* 0x00000005e2007c0c */ /* 0x000fe4000bf26270 */
[----:B------:R-:W-:Y:S02]  /*9b550*/  @P2 LOP3.LUT R10, R10, 0x40000000, RZ, 0xfc, !PT ;  /* 0x400000000a0a2812 */ /* 0x000fe400078efcff */
[----:B------:R-:W-:Y:S02]  /*9b560*/  ISETP.GE.AND P2, PT, R222, UR12, PT ;  /* 0x0000000cde007c0c */ /* 0x000fe4000bf46270 */
[----:B------:R-:W-:Y:S02]  /*9b570*/  @P3 LOP3.LUT R0, R0, 0x4, RZ, 0xfc, !PT ;  /* 0x0000000400003812 */ /* 0x000fe400078efcff */
[----:B------:R-:W-:-:S02]  /*9b580*/  ISETP.GE.AND P0, PT, R225, UR10, PT ;  /* 0x0000000ae1007c0c */ /* 0x000fc4000bf06270 */
[----:B------:R-:W-:Y:S02]  /*9b590*/  LOP3.LUT R0, R0, 0xfffffffe, RZ, 0xc0, !PT ;  /* 0xfffffffe00007812 */ /* 0x000fe400078ec0ff */
[----:B------:R-:W-:Y:S02]  /*9b5a0*/  LOP3.LUT R10, R10, 0x7fffffff, RZ, 0xc0, !PT ;  /* 0x7fffffff0a0a7812 */ /* 0x000fe400078ec0ff */
[----:B------:R-:W-:Y:S02]  /*9b5b0*/  LOP3.LUT R0, R0, 0xfffffff7, RZ, 0xc0, !PT ;  /* 0xfffffff700007812 */ /* 0x000fe400078ec0ff */
[----:B------:R-:W-:Y:S02]  /*9b5c0*/  @P1 LOP3.LUT R10, R10, 0x80000000, RZ, 0xfc, !PT ;  /* 0x800000000a0a1812 */ /* 0x000fe400078efcff */
[----:B------:R-:W-:Y:S02]  /*9b5d0*/  ISETP.GE.AND P1, PT, R221, UR13, PT ;  /* 0x0000000ddd007c0c */ /* 0x000fe4000bf26270 */
[----:B------:R-:W-:-:S04]  /*9b5e0*/  @P2 LOP3.LUT R0, R0, 0x8, RZ, 0xfc, !PT ;  /* 0x0000000800002812 */ /* 0x000fc800078efcff */
        /* <DEDUP_REMOVED lines=80> */
[----:B------:R-:W-:Y:S02]  /*9baf0*/  ISETP.GE.AND P1, PT, R194, UR40, PT ;  /* 0x00000028c2007c0c */ /* 0x000fe4000bf26270 */
[----:B------:R-:W-:Y:S02]  /*9bb00*/  LOP3.LUT R0, R0, 0xbfffffff, RZ, 0xc0, !PT ;  /* 0xbfffffff00007812 */ /* 0x000fe400078ec0ff */
[----:B------:R-:W-:Y:S02]  /*9bb10*/  LOP3.LUT R11, R11, 0xfffffffe, RZ, 0xc0, !PT ;  /* 0xfffffffe0b0b7812 */ /* 0x000fe400078ec0ff */
[----:B------:R-:W-:-:S02]  /*9bb20*/  @P2 LOP3.LUT R0, R0, 0x40000000, RZ, 0xfc, !PT ;  /* 0x4000000000002812 */ /* 0x000fc400078efcff */
[----:B------:R-:W-:Y:S02]  /*9bb30*/  ISETP.GE.AND P2, PT, R192, UR42, PT ;  /* 0x0000002ac0007c0c */ /* 0x000fe4000bf46270 */
[----:B------:R-:W-:Y:S02]  /*9bb40*/  LOP3.LUT R0, R0, 0x7fffffff, RZ, 0xc0, !PT ;  /* 0x7fffffff00007812 */ /* 0x000fe400078ec0ff */
[----:B------:R-:W-:Y:S02]  /*9bb50*/  @P3 LOP3.LUT R11, R11, 0x1, RZ, 0xfc, !PT ;  /* 0x000000010b0b3812 */ /* 0x000fe400078efcff */
        /* <DEDUP_REMOVED lines=10> */
[----:B------:R-:W-:-:S04]  /*9bc00*/  @P3 LOP3.LUT R11, R11, 0x8, RZ, 0xfc, !PT ;  /* 0x000000080b0b3812 */ /* 0x000fc800078efcff */
[----:B------:R-:W-:Y:S02]  /*9bc10*/  LOP3.LUT R11, R11, 0xffffffef, RZ, 0xc0, !PT ;  /* 0xffffffef0b0b7812 */ /* 0x000fe400078ec0ff */
[----:B------:R-:W-:Y:S02]  /*9bc20*/  LOP3.LUT R24, R24, 0xffff7fff, RZ, 0xc0, !PT ;  /* 0xffff7fff18187812 */ /* 0x000fe400078ec0ff */
[----:B------:R-:W-:Y:S02]  /*9bc30*/  @P2 LOP3.LUT R11, R11, 0x10, RZ, 0xfc, !PT ;  /* 0x000000100b0b2812 */ /* 0x000fe400078efcff */
[----:B------:R-:W-:Y:S02]  /*9bc40*/  ISETP.GE.AND P2, PT, R187, UR47, PT ;  /* 0x0000002fbb007c0c */ /* 0x000fe4000bf46270 */
[----:B------:R-:W-:-:S04]  /*9bc50*/  @P1 LOP3.LUT R24, R24, 0x8000, RZ, 0xfc, !PT ;  /* 0x0000800018181812 */ /* 0x000fc800078efcff */
[----:B------:R-:W-:-:S07]  /*9bc60*/  LOP3.LUT R24, R24, 0xfffeffff, RZ, 0xc0, !PT ;  /* 0xfffeffff18187812 */ /* 0x000fce00078ec0ff */
[----:B------:R-:W-:Y:S02]  /*9bc70*/  @P2 LOP3.LUT R24, R24, 0x10000, RZ, 0xfc, !PT ;  /* 0x0001000018182812 */ /* 0x000fe400078efcff */
[----:B------:R-:W-:Y:S02]  /*9bc80*/  ISETP.GE.AND P2, PT, R153, UR6, PT ;  /* 0x0000000699007c0c */ /* 0x000fe4000bf46270 */
[----:B------:R-:W-:-:S11]  /*9bc90*/  LOP3.LUT R10, R10, 0xfffffff7, RZ, 0xc0, !PT ;  /* 0xfffffff70a0a7812 */ /* 0x000fd600078ec0ff */
[----:B------:R-:W-:Y:S02]  /*9bca0*/  @P2 LOP3.LUT R10, R10, 0x8, RZ, 0xfc, !PT ;  /* 0x000000080a0a2812 */ /* 0x000fe400078efcff */
[----:B------:R-:W-:Y:S02]  /*9bcb0*/  ISETP.GE.AND P2, PT, R152, UR9, PT ;  /* 0x0000000998007c0c */ /* 0x000fe4000bf46270 */
[----:B------:R-:W-:Y:S02]  /*9bcc0*/  LOP3.LUT R10, R10, 0xfffffffb, RZ, 0xc0, !PT ;  /* 0xfffffffb0a0a7812 */ /* 0x000fe400078ec0ff */
[----:B------:R-:W-:-:S09]  /*9bcd0*/  LOP3.LUT P1, RZ, R0, 0x2, RZ, 0xc0, !PT ;  /* 0x0000000200ff7812 */ /* 0x000fd2000782c0ff */
[----:B------:R-:W-:Y:S02]  /*9bce0*/  @P2 LOP3.LUT R10, R10, 0x4, RZ, 0xfc, !PT ;  /* 0x000000040a0a2812 */ /* 0x000fe400078efcff */
[----:B------:R-:W-:Y:S02]  /*9bcf0*/  ISETP.LT.AND P2, PT, R157, UR50, !P1 ;  /* 0x000000329d007c0c */ /* 0x000fe4000cf41270 */
[----:B------:R-:W-:-:S11]  /*9bd00*/  LOP3.LUT R11, R11, 0xfffeffff, RZ, 0xc0, !PT ;  /* 0xfffeffff0b0b7812 */ /* 0x000fd600078ec0ff */
[----:B------:R-:W-:Y:S02]  /*9bd10*/  @P2 LOP3.LUT R11, R11, 0x10000, RZ, 0xfc, !PT ;  /* 0x000100000b0b2812 */ /* 0x000fe400078efcff */
[----:B------:R-:W-:Y:S02]  /*9bd20*/  ISETP.LT.AND P2, PT, R155, UR4, !P1 ;  /* 0x000000049b007c0c */ /* 0x000fe4000cf41270 */
[----:B------:R-:W-:Y:S01]  /*9bd30*/  LOP3.LUT R11, R11, 0xffff7fff, RZ, 0xc0, !PT ;  /* 0xffff7fff0b0b7812 */ /* 0x000fe200078ec0ff */
[----:B------:R-:W-:Y:S01]  /*9bd40*/  STL [R1+0x13fc], R26 ;  /* 0x0013fc1a01007387 */ /* 0x000fe20000100800 */
[----:B------:R-:W-:-:S03]  /*9bd50*/  ISETP.LT.AND P1, PT, R153, UR58, !P1 ;  /* 0x0000003a99007c0c */ /* 0x000fc6000cf21270 */
[----:B------:R-:W3:Y:S04]  /*9bd60*/  LDL.LU R32, [R1+0x170] ;  /* 0x0001700001207983 */ /* 0x000ee80000300800 */
[----:B------:R-:W3:Y:S02]  /*9bd70*/  LDL.LU R33, [R1+0x178] ;  /* 0x0001780001217983 */ /* 0x000ee40000300800 */
[----:B------:R-:W-:Y:S02]  /*9bd80*/  @P2 LOP3.LUT R11, R11, 0x8000, RZ, 0xfc, !PT ;  /* 0x000080000b0b2812 */ /* 0x000fe400078efcff */
[----:B------:R-:W-:Y:S01]  /*9bd90*/  ISETP.LT.AND P2, PT, R158, UR52, !P0 ;  /* 0x000000349e007c0c */ /* 0x000fe2000c741270 */
[----:B--2---:R1:W-:Y:S01]  /*9bda0*/  STL.64 [R1+0xff0], R28 ;  /* 0x000ff01c01007387 */ /* 0x0043e20000100a00 */
[----:B------:R-:W-:-:S03]  /*9bdb0*/  LOP3.LUT R11, R11, 0xffffffbf, RZ, 0xc0, !PT ;  /* 0xffffffbf0b0b7812 */ /* 0x000fc600078ec0ff */
[----:B------:R2:W-:Y:S01]  /*9bdc0*/  STL.64 [R1+0xff8], R30 ;  /* 0x000ff81e01007387 */ /* 0x0005e20000100a00 */
[----:B------:R-:W-:-:S07]  /*9bdd0*/  ISETP.LT.AND P0, PT, R157, UR59, !P0 ;  /* 0x0000003b9d007c0c */ /* 0x000fce000c701270 */
[----:B------:R-:W-:-:S04]  /*9bde0*/  @P2 LOP3.LUT R11, R11, 0x40, RZ, 0xfc, !PT ;  /* 0x000000400b0b2812 */ /* 0x000fc800078efcff */
[----:B------:R-:W-:-:S04]  /*9bdf0*/  LOP3.LUT R11, R11, 0xffffbfff, RZ, 0xc0, !PT ;  /* 0xffffbfff0b0b7812 */ /* 0x000fc800078ec0ff */
[----:B------:R-:W-:Y:S02]  /*9be00*/  @P1 LOP3.LUT R11, R11, 0x4000, RZ, 0xfc, !PT ;  /* 0x000040000b0b1812 */ /* 0x000fe400078efcff */
[----:B------:R-:W-:Y:S02]  /*9be10*/  IADD3 R185, R152, 0xa9, RZ ;  /* 0x000000a998b97810 */ /* 0x000fe40007ffe0ff */
[----:B------:R-:W-:Y:S02]  /*9be20*/  LOP3.LUT R11, R11, 0xffffffdf, RZ, 0xc0, !PT ;  /* 0xffffffdf0b0b7812 */ /* 0x000fe400078ec0ff */
[----:B------:R-:W-:Y:S02]  /*9be30*/  MOV R34, R116 ;  /* 0x0000007400227202 */ /* 0x000fe40000000f00 */
[----:B------:R-:W-:Y:S02]  /*9be40*/  @P0 LOP3.LUT R11, R11, 0x20, RZ, 0xfc, !PT ;  /* 0x000000200b0b0812 */ /* 0x000fe400078efcff */
[----:B------:R-:W-:-:S02]  /*9be50*/  ISETP.GE.AND P3, PT, R186, UR48, PT ;  /* 0x00000030ba007c0c */ /* 0x000fc4000bf66270 */
[----:B------:R-:W-:Y:S02]  /*9be60*/  ISETP.GE.AND P4, PT, R185, UR49, PT ;  /* 0x00000031b9007c0c */ /* 0x000fe4000bf86270 */
[----:B------:R-:W-:Y:S02]  /*9be70*/  ISETP.GE.AND P5, PT, R184, UR57, PT ;  /* 0x00000039b8007c0c */ /* 0x000fe4000bfa6270 */
[----:B------:R-:W-:Y:S02]  /*9be80*/  ISETP.GE.AND P6, PT, R183, UR53, PT ;  /* 0x00000035b7007c0c */ /* 0x000fe4000bfc6270 */
[C---:B------:R-:W-:Y:S02]  /*9be90*/  LOP3.LUT P2, RZ, R24.reuse, 0x10000, RZ, 0xc0, !PT ;  /* 0x0001000018ff7812 */ /* 0x040fe4000784c0ff */
[C---:B------:R-:W-:Y:S02]  /*9bea0*/  LOP3.LUT P1, RZ, R24.reuse, 0x8000, RZ, 0xc0, !PT ;  /* 0x0000800018ff7812 */ /* 0x040fe4000782c0ff */
[----:B------:R-:W-:Y:S01]  /*9beb0*/  LOP3.LUT P0, RZ, R24, 0x4000, RZ, 0xc0, !PT ;  /* 0x0000400018ff7812 */ /* 0x000fe2000780c0ff */
[----:B------:R-:W-:Y:S01]  /*9bec0*/  STL [R1+0x2cf4], R19 ;  /* 0x002cf41301007387 */ /* 0x000fe20000100800 */
[----:B------:R-:W-:Y:S01]  /*9bed0*/  IMAD.MOV.U32 R35, RZ, RZ, R118 ;  /* 0x000000ffff237224 */ /* 0x000fe200078e0076 */
[----:B------:R-:W-:Y:S01]  /*9bee0*/  MOV R42, R137 ;  /* 0x00000089002a7202 */ /* 0x000fe20000000f00 */
[----:B------:R-:W-:Y:S01]  /*9bef0*/  IMAD.MOV.U32 R43, RZ, RZ, R139 ;  /* 0x000000ffff2b7224 */ /* 0x000fe200078e008b */
[----:B------:R-:W-:Y:S01]  /*9bf00*/  STL [R1+0x2cf0], R20 ;  /* 0x002cf01401007387 */ /* 0x000fe20000100800 */
[----:B------:R-:W-:Y:S01]  /*9bf10*/  MOV R70, R141 ;  /* 0x0000008d00467202 */ /* 0x000fe20000000f00 */
[----:B------:R-:W-:Y:S01]  /*9bf20*/  IMAD.MOV.U32 R71, RZ, RZ, R143 ;  /* 0x000000ffff477224 */ /* 0x000fe200078e008f */
[----:B------:R-:W-:Y:S01]  /*9bf30*/  MOV R106, R145 ;  /* 0x00000091006a7202 */ /* 0x000fe20000000f00 */
[----:B------:R-:W-:Y:S01]  /*9bf40*/  STL [R1+0x2cec], R21 ;  /* 0x002cec1501007387 */ /* 0x000fe20000100800 */
[----:B------:R-:W-:Y:S01]  /*9bf50*/  IMAD.MOV.U32 R107, RZ, RZ, R147 ;  /* 0x000000ffff6b7224 */ /* 0x000fe200078e0093 */
[----:B------:R-:W-:Y:S01]  /*9bf60*/  LOP3.LUT R23, R23, 0xfff7ffff, RZ, 0xc0, !PT ;  /* 0xfff7ffff17177812 */ /* 0x000fe200078ec0ff */
[----:B------:R-:W-:Y:S01]  /*9bf70*/  ULDC UR4, c[0x0][0x22c] ;  /* 0x00008b0000047ab9 */ /* 0x000fe20000000800 */
[----:B------:R-:W-:Y:S01]  /*9bf80*/  STL [R1+0x2ce8], R22 ;  /* 0x002ce81601007387 */ /* 0x000fe20000100800 */
[----:B------:R-:W-:Y:S01]  /*9bf90*/  ULDC UR5, c[0x0][0x228] ;  /* 0x00008a0000057ab9 */ /* 0x000fe20000000800 */
[----:B------:R-:W-:Y:S01]  /*9bfa0*/  @P1 LOP3.LUT R23, R23, 0x80000, RZ, 0xfc, !PT ;  /* 0x0008000017171812 */ /* 0x000fe200078efcff */
[----:B------:R-:W-:Y:S01]  /*9bfb0*/  ULDC.64 UR6, c[0x0][0x228] ;  /* 0x00008a0000067ab9 */ /* 0x000fe20000000a00 */
[----:B-1----:R-:W4:Y:S01]  /*9bfc0*/  LDL.LU R28, [R1+0xd74] ;  /* 0x000d7400011c7983 */ /* 0x002f220000300800 */
[----:B------:R-:W-:Y:S01]  /*9bfd0*/  LOP3.LUT P1, RZ, R10, 0x8, RZ, 0xc0, !PT ;  /* 0x000000080aff7812 */ /* 0x000fe2000782c0ff */
[----:B------:R-:W-:Y:S01]  /*9bfe0*/  ULDC.64 UR8, c[0x0][0x228] ;  /* 0x00008a0000087ab9 */ /* 0x000fe20000000a00 */
[----:B------:R-:W-:Y:S01]  /*9bff0*/  LOP3.LUT R23, R23, 0xfffbffff, RZ, 0xc0, !PT ;  /* 0xfffbffff17177812 */ /* 0x000fe200078ec0ff */
[----:B------:R-:W4:Y:S01]  /*9c000*/  LDL.LU R29, [R1+0xd7c] ;  /* 0x000d7c00011d7983 */ /* 0x000f220000300800 */
[----:B------:R-:W-:Y:S01]  /*9c010*/  ULDC.64 UR12, c[0x0][0x228] ;  /* 0x00008a00000c7ab9 */ /* 0x000fe20000000a00 */
[----:B------:R-:W-:Y:S01]  /*9c020*/  ULDC.64 UR10, c[0x0][0x228] ;  /* 0x00008a00000a7ab9 */ /* 0x000fe20000000a00 */
[----:B------:R-:W-:Y:S01]  /*9c030*/  @P2 LOP3.LUT R23, R23, 0x40000, RZ, 0xfc, !PT ;  /* 0x0004000017172812 */ /* 0x000fe200078efcff */
[----:B--2---:R-:W4:Y:S01]  /*9c040*/  LDL.LU R30, [R1+0xb74] ;  /* 0x000b7400011e7983 */ /* 0x004f220000300800 */
[----:B------:R-:W-:Y:S01]  /*9c050*/  ULDC.64 UR16, c[0x0][0x228] ;  /* 0x00008a0000107ab9 */ /* 0x000fe20000000a00 */
[----:B------:R-:W-:Y:S01]  /*9c060*/  ULDC.64 UR14, c[0x0][0x228] ;  /* 0x00008a00000e7ab9 */ /* 0x000fe20000000a00 */
[----:B------:R-:W-:Y:S01]  /*9c070*/  ULDC.64 UR20, c[0x0][0x228] ;  /* 0x00008a0000147ab9 */ /* 0x000fe20000000a00 */
[----:B------:R-:W4:Y:S01]  /*9c080*/  LDL.LU R31, [R1+0xb7c] ;  /* 0x000b7c00011f7983 */ /* 0x000f220000300800 */
[----:B------:R-:W-:Y:S01]  /*9c090*/  ULDC.64 UR18, c[0x0][0x228] ;  /* 0x00008a0000127ab9 */ /* 0x000fe20000000a00 */
[----:B------:R-:W-:Y:S01]  /*9c0a0*/  ULDC.64 UR24, c[0x0][0x228] ;  /* 0x00008a0000187ab9 */ /* 0x000fe20000000a00 */
[----:B------:R-:W-:Y:S01]  /*9c0b0*/  ULDC.64 UR22, c[0x0][0x228] ;  /* 0x00008a0000167ab9 */ /* 0x000fe20000000a00 */
[----:B---3--:R1:W-:Y:S01]  /*9c0c0*/  STSM.16.M88.4 [R156], R32 ;  /* 0x000000209c007844 */ /* 0x0083e20000000200 */
[----:B------:R-:W-:Y:S01]  /*9c0d0*/  ISETP.LT.AND P2, PT, R152, UR4, !P1 ;  /* 0x0000000498007c0c */ /* 0x000fe2000cf41270 */
[----:B------:R-:W-:Y:S01]  /*9c0e0*/  ULDC UR4, c[0x0][0x228] ;  /* 0x00008a0000047ab9 */ /* 0x000fe20000000800 */
[----:B------:R-:W-:Y:S01]  /*9c0f0*/  LOP3.LUT R23, R23, 0xfffdffff, RZ, 0xc0, !PT ;  /* 0xfffdffff17177812 */ /* 0x000fe200078ec0ff */
[----:B------:R-:W-:Y:S03]  /*9c100*/  BAR.SYNC.DEFER_BLOCKING 0x0 ;  /* 0x0000000000007b1d */ /* 0x000fe60000010000 */
[----:B------:R-:W-:-:S02]  /*9c110*/  @P3 LOP3.LUT R23, R23, 0x20000, RZ, 0xfc, !PT ;  /* 0x0002000017173812 */ /* 0x000fc400078efcff */
[----:B------:R-:W-:Y:S01]  /*9c120*/  LOP3.LUT P3, RZ, R10, 0x4, RZ, 0xc0, !PT ;  /* 0x000000040aff7812 */ /* 0x000fe2000786c0ff */
[----:B------:R-:W-:Y:S01]  /*9c130*/  ULDC.64 UR28, c[0x0][0x228] ;  /* 0x00008a00001c7ab9 */ /* 0x000fe20000000a00 */
[----:B------:R-:W-:Y:S01]  /*9c140*/  LOP3.LUT R23, R23, 0xfffeffff, RZ, 0xc0, !PT ;  /* 0xfffeffff17177812 */ /* 0x000fe200078ec0ff */
[----:B------:R-:W-:Y:S01]  /*9c150*/  ULDC.64 UR26, c[0x0][0x228] ;  /* 0x00008a00001a7ab9 */ /* 0x000fe20000000a00 */
[----:B------:R-:W-:Y:S01]  /*9c160*/  ULDC.64 UR32, c[0x0][0x228] ;  /* 0x00008a0000207ab9 */ /* 0x000fe20000000a00 */
[----:B------:R-:W-:Y:S01]  /*9c170*/  ULDC.64 UR30, c[0x0][0x228] ;  /* 0x00008a00001e7ab9 */ /* 0x000fe20000000a00 */
[----:B------:R-:W-:Y:S01]  /*9c180*/  @P4 LOP3.LUT R23, R23, 0x10000, RZ, 0xfc, !PT ;  /* 0x0001000017174812 */ /* 0x000fe200078efcff */
[----:B-1----:R-:W2:Y:S01]  /*9c190*/  LDL.LU R32, [R1+0x974] ;  /* 0x0009740001207983 */ /* 0x002ea20000300800 */
[----:B------:R-:W-:Y:S01]  /*9c1a0*/  ULDC.64 UR36, c[0x0][0x228] ;  /* 0x00008a0000247ab9 */ /* 0x000fe20000000a00 */
        /* <DEDUP_REMOVED lines=10> */
[----:B------:R-:W1:Y:S01]  /*9c250*/  LDS.128 R36, [R154] ;  /* 0x000000009a247984 */ /* 0x000e620000000c00 */
[----:B------:R-:W-:Y:S01]  /*9c260*/  BAR.SYNC.DEFER_BLOCKING 0x0 ;  /* 0x0000000000007b1d */ /* 0x000fe20000010000 */
[----:B------:R-:W-:-:S02]  /*9c270*/  ISETP.LT.AND P4, PT, R155, UR4, !P3 ;  /* 0x000000049b007c0c */ /* 0x000fc4000df81270 */
[----:B------:R-:W-:Y:S02]  /*9c280*/  LOP3.LUT P1, RZ, R10, 0x2, RZ, 0xc0, !PT ;  /* 0x000000020aff7812 */ /* 0x000fe4000782c0ff */
[----:B------:R-:W-:Y:S01]  /*9c290*/  LOP3.LUT R23, R23, 0xffff7fff, RZ, 0xc0, !PT ;  /* 0xffff7fff17177812 */ /* 0x000fe200078ec0ff */
[----:B------:R-:W-:Y:S01]  /*9c2a0*/  ULDC.64 UR54, c[0x0][0x228] ;  /* 0x00008a0000367ab9 */ /* 0x000fe20000000a00 */
[----:B------:R-:W-:Y:S02]  /*9c2b0*/  ULDC.64 UR58, c[0x0][0x228] ;  /* 0x00008a00003a7ab9 */ /* 0x000fe40000000a00 */
[----:B------:R-:W-:-:S04]  /*9c2c0*/  @P5 LOP3.LUT R23, R23, 0x8000, RZ, 0xfc, !PT ;  /* 0x0000800017175812 */ /* 0x000fc800078efcff */
[----:B------:R-:W-:-:S04]  /*9c2d0*/  LOP3.LUT R23, R23, 0xffffbfff, RZ, 0xc0, !PT ;  /* 0xffffbfff17177812 */ /* 0x000fc800078ec0ff */
[----:B------:R-:W-:Y:S01]  /*9c2e0*/  @P6 LOP3.LUT R23, R23, 0x4000, RZ, 0xfc, !PT ;  /* 0x0000400017176812 */ /* 0x000fe200078efcff */
[----:B-1----:R-:W-:Y:S04]  /*9c2f0*/  STL.64 [R1+0x960], R36 ;  /* 0x0009602401007387 */ /* 0x002fe80000100a00 */
[----:B------:R-:W-:Y:S04]  /*9c300*/  STL.64 [R1+0x968], R38 ;  /* 0x0009682601007387 */ /* 0x000fe80000100a00 */
[----:B------:R-:W2:Y:S04]  /*9c310*/  LDL.LU R33, [R1+0x97c] ;  /* 0x00097c0001217983 */ /* 0x000ea80000300800 */
[----:B------:R-:W2:Y:S04]  /*9c320*/  LDL.LU R34, [R1+0x774] ;  /* 0x0007740001227983 */ /* 0x000ea80000300800 */
[----:B------:R-:W2:Y:S04]  /*9c330*/  LDL.LU R35, [R1+0x77c] ;  /* 0x00077c0001237983 */ /* 0x000ea80000300800 */
[----:B----4-:R1:W-:Y:S01]  /*9c340*/  STSM.16.M88.4 [R156], R28 ;  /* 0x0000001c9c007844 */ /* 0x0103e20000000200 */
[----:B------:R-:W-:Y:S06]  /*9c350*/  BAR.SYNC.DEFER_BLOCKING 0x0 ;  /* 0x0000000000007b1d */ /* 0x000fec0000010000 */
[----:B-1----:R-:W3:Y:S04]  /*9c360*/  LDL.LU R28, [R1+0x574] ;  /* 0x00057400011c7983 */ /* 0x002ee80000300800 */
[----:B------:R-:W1:Y:S01]  /*9c370*/  LDS.128 R36, [R154] ;  /* 0x000000009a247984 */ /* 0x000e620000000c00 */
[----:B------:R-:W-:Y:S06]  /*9c380*/  BAR.SYNC.DEFER_BLOCKING 0x0 ;  /* 0x0000000000007b1d */ /* 0x000fec0000010000 */
[----:B-1----:R-:W-:Y:S04]  /*9c390*/  STL.64 [R1+0x770], R36 ;  /* 0x0007702401007387 */ /* 0x002fe80000100a00 */
[----:B------:R-:W-:Y:S04]  /*9c3a0*/  STL.64 [R1+0x778], R38 ;  /* 0x0007782601007387 */ /* 0x000fe80000100a00 */
[----:B------:R-:W3:Y:S04]  /*9c3b0*/  LDL.LU R29, [R1+0x57c] ;  /* 0x00057c00011d7983 */ /* 0x000ee80000300800 */
[----:B------:R-:W3:Y:S04]  /*9c3c0*/  LDL.LU R30, [R1+0x374] ;  /* 0x00037400011e7983 */ /* 0x000ee80000300800 */
[----:B------:R-:W3:Y:S04]  /*9c3d0*/  LDL.LU R31, [R1+0x37c] ;  /* 0x00037c00011f7983 */ /* 0x000ee80000300800 */
[----:B--2---:R1:W-:Y:S01]  /*9c3e0*/  STSM.16.M88.4 [R156], R32 ;  /* 0x000000209c007844 */ /* 0x0043e20000000200 */
[----:B------:R-:W-:Y:S06]  /*9c3f0*/  BAR.SYNC.DEFER_BLOCKING 0x0 ;  /* 0x0000000000007b1d */ /* 0x000fec0000010000 */
[----:B-1----:R-:W2:Y:S04]  /*9c400*/  LDL.LU R32, [R1+0x174] ;  /* 0x0001740001207983 */ /* 0x002ea80000300800 */
[----:B------:R-:W1:Y:S01]  /*9c410*/  LDS.128 R36, [R154] ;  /* 0x000000009a247984 */ /* 0x000e620000000c00 */
[----:B------:R-:W-:Y:S06]  /*9c420*/  BAR.SYNC.DEFER_BLOCKING 0x0 ;  /* 0x0000000000007b1d */ /* 0x000fec0000010000 */
[----:B-1----:R-:W-:Y:S04]  /*9c430*/  STL.64 [R1+0x570], R36 ;  /* 0x0005702401007387 */ /* 0x002fe80000100a00 */
[----:B------:R-:W-:Y:S04]  /*9c440*/  STL.64 [R1+0x578], R38 ;  /* 0x0005782601007387 */ /* 0x000fe80000100a00 */
[----:B------:R-:W2:Y:S01]  /*9c450*/  LDL.LU R33, [R1+0x17c] ;  /* 0x00017c0001217983 */ /* 0x000ea20000300800 */
[----:B------:R-:W-:Y:S01]  /*9c460*/  MOV R34, R117 ;  /* 0x0000007500227202 */ /* 0x000fe20000000f00 */
[----:B------:R-:W-:-:S02]  /*9c470*/  IMAD.MOV.U32 R35, RZ, RZ, R119 ;  /* 0x000000ffff237224 */ /* 0x000fc400078e0077 */
[----:B---3--:R1:W-:Y:S01]  /*9c480*/  STSM.16.M88.4 [R156], R28 ;  /* 0x0000001c9c007844 */ /* 0x0083e20000000200 */
[----:B------:R-:W-:Y:S06]  /*9c490*/  BAR.SYNC.DEFER_BLOCKING 0x0 ;  /* 0x0000000000007b1d */ /* 0x000fec0000010000 */
[----:B-1----:R-:W3:Y:S04]  /*9c4a0*/  LDL.LU R28, [R1+0xd80] ;  /* 0x000d8000011c7983 */ /* 0x002ee80000300800 */
[----:B------:R-:W1:Y:S01]  /*9c4b0*/  LDS.128 R36, [R154] ;  /* 0x000000009a247984 */ /* 0x000e620000000c00 */
[----:B------:R-:W-:Y:S06]  /*9c4c0*/  BAR.SYNC.DEFER_BLOCKING 0x0 ;  /* 0x0000000000007b1d */ /* 0x000fec0000010000 */
[----:B-1----:R-:W-:Y:S04]  /*9c4d0*/  STL.64 [R1+0x170], R36 ;  /* 0x0001702401007387 */ /* 0x002fe80000100a00 */
[----:B------:R-:W-:Y:S04]  /*9c4e0*/  STL.64 [R1+0x178], R38 ;  /* 0x0001782601007387 */ /* 0x000fe80000100a00 */
[----:B------:R-:W3:Y:S04]  /*9c4f0*/  LDL.LU R29, [R1+0xd88] ;  /* 0x000d8800011d7983 */ /* 0x000ee80000300800 */
[----:B--2---:R1:W-:Y:S04]  /*9c500*/  STSM.16.M88.4 [R156], R32 ;  /* 0x000000209c007844 */ /* 0x0043e80000000200 */
[----:B------:R-:W3:Y:S04]  /*9c510*/  LDL.LU R30, [R1+0xb80] ;  /* 0x000b8000011e7983 */ /* 0x000ee80000300800 */
[----:B------:R-:W3:Y:S01]  /*9c520*/  LDL.LU R31, [R1+0xb88] ;  /* 0x000b8800011f7983 */ /* 0x000ee20000300800 */
[----:B------:R-:W-:Y:S06]  /*9c530*/  BAR.SYNC.DEFER_BLOCKING 0x0 ;  /* 0x0000000000007b1d */ /* 0x000fec0000010000 */
[----:B-1----:R-:W2:Y:S04]  /*9c540*/  LDL.LU R32, [R1+0x980] ;  /* 0x0009800001207983 */ /* 0x002ea80000300800 */
[----:B------:R-:W1:Y:S01]  /*9c550*/  LDS.128 R36, [R154] ;  /* 0x000000009a247984 */ /* 0x000e620000000c00 */
[----:B------:R-:W-:Y:S06]  /*9c560*/  BAR.SYNC.DEFER_BLOCKING 0x0 ;  /* 0x0000000000007b1d */ /* 0x000fec0000010000 */
[----:B-1----:R-:W-:Y:S04]  /*9c570*/  STL.64 [R1+0x370], R36 ;  /* 0x0003702401007387 */ /* 0x002fe80000100a00 */
[----:B------:R-:W-:Y:S04]  /*9c580*/  STL.64 [R1+0x378], R38 ;  /* 0x0003782601007387 */ /* 0x000fe80000100a00 */
[----:B------:R-:W2:Y:S04]  /*9c590*/  LDL.LU R33, [R1+0x988] ;  /* 0x0009880001217983 */ /* 0x000ea80000300800 */
[----:B------:R-:W2:Y:S04]  /*9c5a0*/  LDL.LU R34, [R1+0x780] ;  /* 0x0007800001227983 */ /* 0x000ea80000300800 */
[----:B------:R-:W2:Y:S04]  /*9c5b0*/  LDL.LU R35, [R1+0x788] ;  /* 0x0007880001237983 */ /* 0x000ea80000300800 */
        /* <DEDUP_REMOVED lines=9> */
[----:B--2---:R1:W-:Y:S04]  /*9c650*/  STSM.16.M88.4 [R156], R32 ;  /* 0x000000209c007844 */ /* 0x0043e80000000200 */
[----:B------:R-:W3:Y:S01]  /*9c660*/  LDL.LU R31, [R1+0x388] ;  /* 0x00038800011f7983 */ /* 0x000ee20000300800 */
        /* <DEDUP_REMOVED lines=16> */
[----:B--2---:R1:W-:Y:S04]  /*9c770*/  STSM.16.M88.4 [R156], R32 ;  /* 0x000000209c007844 */ /* 0x0043e80000000200 */
[----:B------:R-:W3:Y:S01]  /*9c780*/  LDL.LU R29, [R1+0xd8c] ;  /* 0x000d8c00011d7983 */ /* 0x000ee20000300800 */
[----:B------:R-:W-:Y:S06]  /*9c790*/  BAR.SYNC.DEFER_BLOCKING 0x0 ;  /* 0x0000000000007b1d */ /* 0x000fec0000010000 */
[----:B------:R-:W3:Y:S04]  /*9c7a0*/  LDL.LU R30, [R1+0xb84] ;  /* 0x000b8400011e7983 */ /* 0x000ee80000300800 */
[----:B------:R-:W3:Y:S04]  /*9c7b0*/  LDL.LU R31, [R1+0xb8c] ;  /* 0x000b8c00011f7983 */ /* 0x000ee80000300800 */
        /* <DEDUP_REMOVED lines=14> */
[----:B--2---:R1:W-:Y:S04]  /*9c8a0*/  STSM.16.M88.4 [R156], R32 ;  /* 0x000000209c007844 */ /* 0x0043e80000000200 */
[----:B------:R-:W-:Y:S04]  /*9c8b0*/  STL.64 [R1+0x788], R38 ;  /* 0x0007882601007387 */ /* 0x000fe80000100a00 */
        /* <DEDUP_REMOVED lines=17> */
[----:B--2---:R2:W-:Y:S04]  /*9c9d0*/  STSM.16.M88.4 [R156], R32 ;  /* 0x000000209c007844 */ /* 0x0045e80000000200 */
[----:B-1----:R-:W-:Y:S04]  /*9c9e0*/  STL.64 [R1+0x180], R36 ;  /* 0x0001802401007387 */ /* 0x002fe80000100a00 */
[----:B------:R-:W-:Y:S01]  /*9c9f0*/  STL.64 [R1+0x188], R38 ;  /* 0x0001882601007387 */ /* 0x000fe20000100a00 */
[----:B------:R-:W-:Y:S06]  /*9ca00*/  BAR.SYNC.DEFER_BLOCKING 0x0 ;  /* 0x0000000000007b1d */ /* 0x000fec0000010000 */
[----:B------:R-:W3:Y:S04]  /*9ca10*/  LDL.LU R29, [R1+0xd98] ;  /* 0x000d9800011d7983 */ /* 0x000ee80000300800 */
[----:B------:R-:W3:Y:S04]  /*9ca20*/  LDL.LU R30, [R1+0xb90] ;  /* 0x000b9000011e7983 */ /* 0x000ee80000300800 */
[----:B------:R-:W3:Y:S04]  /*9ca30*/  LDL.LU R31, [R1+0xb98] ;  /* 0x000b9800011f7983 */ /* 0x000ee80000300800 */
[----:B--2---:R-:W2:Y:S04]  /*9ca40*/  LDL.LU R32, [R1+0x990] ;  /* 0x0009900001207983 */ /* 0x004ea80000300800 */
        /* <DEDUP_REMOVED lines=42> */
[----:B-1----:R-:W-:Y:S04]  /*9ccf0*/  STL.64 [R1], R36 ;  /* 0x0000002401007387 */ /* 0x002fe80000100a00 */
[----:B------:R-:W-:Y:S04]  /*9cd00*/  STL.64 [R1+0x8], R38 ;  /* 0x0000082601007387 */ /* 0x000fe80000100a00 */
[----:B------:R-:W2:Y:S04]  /*9cd10*/  LDL.LU R33, [R1+0x99c] ;  /* 0x00099c0001217983 */ /* 0x000ea80000300800 */
[----:B------:R-:W2:Y:S04]  /*9cd20*/  LDL.LU R34, [R1+0x794] ;  /* 0x0007940001227983 */ /* 0x000ea80000300800 */
[----:B------:R-:W2:Y:S04]  /*9cd30*/  LDL.LU R35, [R1+0x79c] ;  /* 0x00079c0001237983 */ /* 0x000ea80000300800 */
[----:B---3--:R1:W-:Y:S01]  /*9cd40*/  STSM.16.M88.4 [R156], R28 ;  /* 0x0000001c9c007844 */ /* 0x0083e20000000200 */
[----:B------:R-:W-:Y:S06]  /*9cd50*/  BAR.SYNC.DEFER_BLOCKING 0x0 ;  /* 0x0000000000007b1d */ /* 0x000fec0000010000 */
[----:B-1----:R-:W3:Y:S04]  /*9cd60*/  LDL.LU R28, [R1+0x594] ;  /* 0x00059400011c7983 */ /* 0x002ee80000300800 */
[----:B------:R-:W3:Y:S04]  /*9cd70*/  LDL.LU R29, [R1+0x59c] ;  /* 0x00059c00011d7983 */ /* 0x000ee80000300800 */
[----:B------:R-:W3:Y:S04]  /*9cd80*/  LDL.LU R30, [R1+0x394] ;  /* 0x00039400011e7983 */ /* 0x000ee80000300800 */
[----:B------:R-:W3:Y:S04]  /*9cd90*/  LDL.LU R31, [R1+0x39c] ;  /* 0x00039c00011f7983 */ /* 0x000ee80000300800 */
[----:B------:R-:W1:Y:S01]  /*9cda0*/  LDS.128 R248, [R154] ;  /* 0x000000009af87984 */ /* 0x000e620000000c00 */
[----:B------:R-:W-:Y:S06]  /*9cdb0*/  BAR.SYNC.DEFER_BLOCKING 0x0 ;  /* 0x0000000000007b1d */ /* 0x000fec0000010000 */
[----:B--2---:R2:W-:Y:S02]  /*9cdc0*/  STSM.16.M88.4 [R156], R32 ;  /* 0x000000209c007844 */ /* 0x0045e40000000200 */
[----:B------:R-:W-:Y:S06]  /*9cdd0*/  BAR.SYNC.DEFER_BLOCKING 0x0 ;  /* 0x0000000000007b1d */ /* 0x000fec0000010000 */
[----:B--2---:R-:W2:Y:S04]  /*9cde0*/  LDL.LU R32, [R1+0x194] ;  /* 0x0001940001207983 */ /* 0x004ea80000300800 */
[----:B------:R-:W2:Y:S04]  /*9cdf0*/  LDL.LU R33, [R1+0x19c] ;  /* 0x00019c0001217983 */ /* 0x000ea80000300800 */
[----:B------:R-:W4:Y:S01]  /*9ce00*/  LDS.128 R244, [R154] ;  /* 0x000000009af47984 */ /* 0x000f220000000c00 */
[----:B------:R-:W-:Y:S01]  /*9ce10*/  BAR.SYNC.DEFER_BLOCKING 0x0 ;  /* 0x0000000000007b1d */ /* 0x000fe20000010000 */
[----:B------:R-:W-:Y:S01]  /*9ce20*/  MOV R34, R125 ;  /* 0x0000007d00227202 */ /* 0x000fe20000000f00 */
[----:B------:R-:W-:-:S04]  /*9ce30*/  IMAD.MOV.U32 R35, RZ, RZ, R127 ;  /* 0x000000ffff237224 */ /* 0x000fc800078e007f */
[----:B---3--:R3:W-:Y:S02]  /*9ce40*/  STSM.16.M88.4 [R156], R28 ;  /* 0x0000001c9c007844 */ /* 0x0087e40000000200 */
[----:B------:R-:W-:Y:S06]  /*9ce50*/  BAR.SYNC.DEFER_BLOCKING 0x0 ;  /* 0x0000000000007b1d */ /* 0x000fec0000010000 */
[----:B---3--:R-:W3:Y:S04]  /*9ce60*/  LDL.LU R28, [R1+0xda0] ;  /* 0x000da000011c7983 */ /* 0x008ee80000300800 */
[----:B------:R-:W3:Y:S04]  /*9ce70*/  LDL.LU R29, [R1+0xda8] ;  /* 0x000da800011d7983 */ /* 0x000ee80000300800 */
[----:B------:R-:W3:Y:S04]  /*9ce80*/  LDL.LU R30, [R1+0xba0] ;  /* 0x000ba000011e7983 */ /* 0x000ee80000300800 */
[----:B------:R-:W3:Y:S04]  /*9ce90*/  LDL.LU R31, [R1+0xba8] ;  /* 0x000ba800011f7983 */ /* 0x000ee80000300800 */
[----:B------:R-:W4:Y:S01]  /*9cea0*/  LDS.128 R240, [R154] ;  /* 0x000000009af07984 */ /* 0x000f220000000c00 */
[----:B------:R-:W-:Y:S06]  /*9ceb0*/  BAR.SYNC.DEFER_BLOCKING 0x0 ;  /* 0x0000000000007b1d */ /* 0x000fec0000010000 */
[----:B--2---:R2:W-:Y:S02]  /*9cec0*/  STSM.16.M88.4 [R156], R32 ;  /* 0x000000209c007844 */ /* 0x0045e40000000200 */
[----:B------:R-:W-:Y:S06]  /*9ced0*/  BAR.SYNC.DEFER_BLOCKING 0x0 ;  /* 0x0000000000007b1d */ /* 0x000fec0000010000 */
[----:B--2---:R-:W2:Y:S04]  /*9cee0*/  LDL.LU R32, [R1+0x9a0] ;  /* 0x0009a00001207983 */ /* 0x004ea80000300800 */
[----:B------:R-:W2:Y:S04]  /*9cef0*/  LDL.LU R33, [R1+0x9a8] ;  /* 0x0009a80001217983 */ /* 0x000ea80000300800 */
[----:B------:R-:W2:Y:S04]  /*9cf00*/  LDL.LU R34, [R1+0x7a0] ;  /* 0x0007a00001227983 */ /* 0x000ea80000300800 */
[----:B------:R-:W2:Y:S04]  /*9cf10*/  LDL.LU R35, [R1+0x7a8] ;  /* 0x0007a80001237983 */ /* 0x000ea80000300800 */
[----:B------:R-:W4:Y:S01]  /*9cf20*/  LDS.128 R236, [R154] ;  /* 0x000000009aec7984 */ /* 0x000f220000000c00 */
[----:B------:R-:W-:Y:S06]  /*9cf30*/  BAR.SYNC.DEFER_BLOCKING 0x0 ;  /* 0x0000000000007b1d */ /* 0x000fec0000010000 */
        /* <DEDUP_REMOVED lines=158> */
[----:B------:R-:W4:Y:S04]  /*9d920*/  LDL.LU R36, [R1+0x5c4] ;  /* 0x0005c40001247983 */ /* 0x000f280000300800 */
[----:B------:R-:W4:Y:S04]  /*9d930*/  LDL.LU R37, [R1+0x5cc] ;  /* 0x0005cc0001257983 */ /* 0x000f280000300800 */
[----:B------:R-:W4:Y:S04]  /*9d940*/  LDL.LU R38, [R1+0x3c4] ;  /* 0x0003c40001267983 */ /* 0x000f280000300800 */
[----:B------:R-:W4:Y:S04]  /*9d950*/  LDL.LU R39, [R1+0x3cc] ;  /* 0x0003cc0001277983 */ /* 0x000f280000300800 */
[----:B------:R-:W1:Y:S01]  /*9d960*/  LDS.128 R132, [R154] ;  /* 0x000000009a847984 */ /* 0x000e620000000c00 */
[----:B------:R-:W-:Y:S06]  /*9d970*/  BAR.SYNC.DEFER_BLOCKING 0x0 ;  /* 0x0000000000007b1d */ /* 0x000fec0000010000 */
[----:B------:R-:W4:Y:S04]  /*9d980*/  LDL.LU R40, [R1+0x1c4] ;  /* 0x0001c40001287983 */ /* 0x000f280000300800 */
[----:B------:R-:W4:Y:S04]  /*9d990*/  LDL.LU R41, [R1+0x1cc] ;  /* 0x0001cc0001297983 */ /* 0x000f280000300800 */
[----:B---3--:R-:W-:Y:S01]  /*9d9a0*/  STSM.16.M88.4 [R156], R28 ;  /* 0x0000001c9c007844 */ /* 0x008fe20000000200 */
[----:B------:R-:W-:Y:S06]  /*9d9b0*/  BAR.SYNC.DEFER_BLOCKING 0x0 ;  /* 0x0000000000007b1d */ /* 0x000fec0000010000 */
[----:B------:R-:W3:Y:S02]  /*9d9c0*/  LDS.128 R124, [R154] ;  /* 0x000000009a7c7984 */ /* 0x000ee40000000c00 */
[----:B------:R-:W-:Y:S06]  /*9d9d0*/  BAR.SYNC.DEFER_BLOCKING 0x0 ;  /* 0x0000000000007b1d */ /* 0x000fec0000010000 */
[----:B--2---:R-:W-:Y:S02]  /*9d9e0*/  STSM.16.M88.4 [R156], R32 ;  /* 0x000000209c007844 */ /* 0x004fe40000000200 */
[----:B------:R-:W-:Y:S06]  /*9d9f0*/  BAR.SYNC.DEFER_BLOCKING 0x0 ;  /* 0x0000000000007b1d */ /* 0x000fec0000010000 */
[----:B------:R-:W2:Y:S02]  /*9da00*/  LDS.128 R28, [R154] ;  /* 0x000000009a1c7984 */ /* 0x000ea40000000c00 */
[----:B------:R-:W-:Y:S06]  /*9da10*/  BAR.SYNC.DEFER_BLOCKING 0x0 ;  /* 0x0000000000007b1d */ /* 0x000fec0000010000 */
[----:B----4-:R4:W-:Y:S02]  /*9da20*/  STSM.16.M88.4 [R156], R36 ;  /* 0x000000249c007844 */ /* 0x0109e40000000200 */
[----:B------:R-:W-:Y:S06]  /*9da30*/  BAR.SYNC.DEFER_BLOCKING 0x0 ;  /* 0x0000000000007b1d */ /* 0x000fec0000010000 */
[----:B----4-:R-:W4:Y:S04]  /*9da40*/  LDL.LU R36, [R1+0xdd0] ;  /* 0x000dd00001247983 */ /* 0x010f280000300800 */
[----:B------:R-:W4:Y:S04]  /*9da50*/  LDL.LU R37, [R1+0xdd8] ;  /* 0x000dd80001257983 */ /* 0x000f280000300800 */
[----:B------:R-:W4:Y:S04]  /*9da60*/  LDL.LU R38, [R1+0xbd0] ;  /* 0x000bd00001267983 */ /* 0x000f280000300800 */
[----:B------:R-:W4:Y:S04]  /*9da70*/  LDL.LU R39, [R1+0xbd8] ;  /* 0x000bd80001277983 */ /* 0x000f280000300800 */
[----:B------:R-:W3:Y:S04]  /*9da80*/  LDL.LU R32, [R1+0x9d0] ;  /* 0x0009d00001207983 */ /* 0x000ee80000300800 */
[----:B------:R-:W3:Y:S04]  /*9da90*/  LDL.LU R33, [R1+0x9d8] ;  /* 0x0009d80001217983 */ /* 0x000ee80000300800 */
[----:B------:R-:W3:Y:S04]  /*9daa0*/  LDL.LU R34, [R1+0x7d0] ;  /* 0x0007d00001227983 */ /* 0x000ee80000300800 */
[----:B------:R-:W3:Y:S04]  /*9dab0*/  LDL.LU R35, [R1+0x7d8] ;  /* 0x0007d80001237983 */ /* 0x000ee80000300800 */
[----:B------:R-:W2:Y:S01]  /*9dac0*/  LDS.128 R48, [R154] ;  /* 0x000000009a307984 */ /* 0x000ea20000000c00 */
[----:B------:R-:W-:Y:S06]  /*9dad0*/  BAR.SYNC.DEFER_BLOCKING 0x0 ;  /* 0x0000000000007b1d */ /* 0x000fec0000010000 */
[----:B------:R-:W2:Y:S04]  /*9dae0*/  LDL.LU R52, [R1+0x5d0] ;  /* 0x0005d00001347983 */ /* 0x000ea80000300800 */
[----:B------:R-:W2:Y:S04]  /*9daf0*/  LDL.LU R53, [R1+0x5d8] ;  /* 0x0005d80001357983 */ /* 0x000ea80000300800 */
[----:B------:R-:W2:Y:S04]  /*9db00*/  LDL.LU R54, [R1+0x3d0] ;  /* 0x0003d00001367983 */ /* 0x000ea80000300800 */
[----:B------:R-:W2:Y:S04]  /*9db10*/  LDL.LU R55, [R1+0x3d8] ;  /* 0x0003d80001377983 */ /* 0x000ea80000300800 */
[----:B------:R-:W-:Y:S01]  /*9db20*/  STSM.16.M88.4 [R156], R40 ;  /* 0x000000289c007844 */ /* 0x000fe20000000200 */
[----:B------:R-:W-:Y:S06]  /*9db30*/  BAR.SYNC.DEFER_BLOCKING 0x0 ;  /* 0x0000000000007b1d */ /* 0x000fec0000010000 */
[----:B------:R-:W1:Y:S02]  /*9db40*/  LDS.128 R44, [R154] ;  /* 0x000000009a2c7984 */ /* 0x000e640000000c00 */
[----:B------:R-:W-:Y:S06]  /*9db50*/  BAR.SYNC.DEFER_BLOCKING 0x0 ;  /* 0x0000000000007b1d */ /* 0x000fec0000010000 */
[----:B----4-:R-:W-:Y:S02]  /*9db60*/  STSM.16.M88.4 [R156], R36 ;  /* 0x000000249c007844 */ /* 0x010fe40000000200 */
[----:B------:R-:W-:Y:S06]  /*9db70*/  BAR.SYNC.DEFER_BLOCKING 0x0 ;  /* 0x0000000000007b1d */ /* 0x000fec0000010000 */
[----:B------:R-:W4:Y:S02]  /*9db80*/  LDS.128 R40, [R154] ;  /* 0x000000009a287984 */ /* 0x000f240000000c00 */
[----:B------:R-:W-:Y:S06]  /*9db90*/  BAR.SYNC.DEFER_BLOCKING 0x0 ;  /* 0x0000000000007b1d */ /* 0x000fec0000010000 */
[----:B---3--:R3:W-:Y:S02]  /*9dba0*/  STSM.16.M88.4 [R156], R32 ;  /* 0x000000209c007844 */ /* 0x0087e40000000200 */
[----:B------:R-:W-:Y:S06]  /*9dbb0*/  BAR.SYNC.DEFER_BLOCKING 0x0 ;  /* 0x0000000000007b1d */ /* 0x000fec0000010000 */
[----:B---3--:R-:W3:Y:S04]  /*9dbc0*/  LDL.LU R32, [R1+0x1d0] ;  /* 0x0001d00001207983 */ /* 0x008ee80000300800 */
[----:B------:R-:W3:Y:S04]  /*9dbd0*/  LDL.LU R33, [R1+0x1d8] ;  /* 0x0001d80001217983 */ /* 0x000ee80000300800 */
[----:B------:R-:W4:Y:S04]  /*9dbe0*/  LDL.LU R56, [R1+0xdd4] ;  /* 0x000dd40001387983 */ /* 0x000f280000300800 */
        /* <DEDUP_REMOVED lines=11> */
[----:B------:R-:W1:Y:S01]  /*9dca0*/  LDS.128 R36, [R154] ;  /* 0x000000009a247984 */ /* 0x000e620000000c00 */
[----:B------:R-:W-:Y:S01]  /*9dcb0*/  BAR.SYNC.DEFER_BLOCKING 0x0 ;  /* 0x0000000000007b1d */ /* 0x000fe20000010000 */
[----:B------:R-:W-:Y:S01]  /*9dcc0*/  MOV R34, R140 ;  /* 0x0000008c00227202 */ /* 0x000fe20000000f00 */
[----:B------:R-:W-:-:S04]  /*9dcd0*/  IMAD.MOV.U32 R35, RZ, RZ, R142 ;  /* 0x000000ffff237224 */ /* 0x000fc800078e008e */
[----:B------:R-:W4:Y:S04]  /*9dce0*/  LDL.LU R68, [R1+0x1d4] ;  /* 0x0001d40001447983 */ /* 0x000f280000300800 */
[----:B------:R-:W4:Y:S04]  /*9dcf0*/  LDL.LU R69, [R1+0x1dc] ;  /* 0x0001dc0001457983 */ /* 0x000f280000300800 */
[----:B------:R-:W4:Y:S04]  /*9dd00*/  LDL.LU R72, [R1+0xde0] ;  /* 0x000de00001487983 */ /* 0x000f280000300800 */
[----:B------:R-:W4:Y:S04]  /*9dd10*/  LDL.LU R73, [R1+0xde8] ;  /* 0x000de80001497983 */ /* 0x000f280000300800 */
[----:B--2---:R-:W-:Y:S01]  /*9dd20*/  STSM.16.M88.4 [R156], R52 ;  /* 0x000000349c007844 */ /* 0x004fe20000000200 */
[----:B------:R-:W-:Y:S06]  /*9dd30*/  BAR.SYNC.DEFER_BLOCKING 0x0 ;  /* 0x0000000000007b1d */ /* 0x000fec0000010000 */
[----:B------:R-:W2:Y:S04]  /*9dd40*/  LDL.LU R74, [R1+0xbe0] ;  /* 0x000be000014a7983 */ /* 0x000ea80000300800 */
[----:B------:R-:W2:Y:S04]  /*9dd50*/  LDL.LU R75, [R1+0xbe8] ;  /* 0x000be800014b7983 */ /* 0x000ea80000300800 */
[----:B------:R-:W1:Y:S01]  /*9dd60*/  LDS.128 R52, [R154] ;  /* 0x000000009a347984 */ /* 0x000e620000000c00 */
[----:B------:R-:W-:Y:S06]  /*9dd70*/  BAR.SYNC.DEFER_BLOCKING 0x0 ;  /* 0x0000000000007b1d */ /* 0x000fec0000010000 */
[----:B---3--:R-:W-:Y:S02]  /*9dd80*/  STSM.16.M88.4 [R156], R32 ;  /* 0x000000209c007844 */ /* 0x008fe40000000200 */
[----:B------:R-:W-:Y:S06]  /*9dd90*/  BAR.SYNC.DEFER_BLOCKING 0x0 ;  /* 0x0000000000007b1d */ /* 0x000fec0000010000 */
[----:B------:R-:W3:Y:S02]  /*9dda0*/  LDS.128 R32, [R154] ;  /* 0x000000009a207984 */ /* 0x000ee40000000c00 */
[----:B------:R-:W-:Y:S06]  /*9ddb0*/  BAR.SYNC.DEFER_BLOCKING 0x0 ;  /* 0x0000000000007b1d */ /* 0x000fec0000010000 */
[----:B----4-:R-:W-:Y:S02]  /*9ddc0*/  STSM.16.M88.4 [R156], R56 ;  /* 0x000000389c007844 */ /* 0x010fe40000000200 */
[----:B------:R-:W-:Y:S06]  /*9ddd0*/  BAR.SYNC.DEFER_BLOCKING 0x0 ;  /* 0x0000000000007b1d */ /* 0x000fec0000010000 */
[----:B------:R-:W4:Y:S02]  /*9dde0*/  LDS.128 R56, [R154] ;  /* 0x000000009a387984 */ /* 0x000f240000000c00 */
[----:B------:R-:W-:Y:S06]  /*9ddf0*/  BAR.SYNC.DEFER_BLOCKING 0x0 ;  /* 0x0000000000007b1d */ /* 0x000fec0000010000 */
[----:B------:R-:W-:Y:S02]  /*9de00*/  STSM.16.M88.4 [R156], R60 ;  /* 0x0000003c9c007844 */ /* 0x000fe40000000200 */
[----:B------:R-:W-:Y:S06]  /*9de10*/  BAR.SYNC.DEFER_BLOCKING 0x0 ;  /* 0x0000000000007b1d */ /* 0x000fec0000010000 */
[----:B------:R-:W4:Y:S02]  /*9de20*/  LDS.128 R60, [R154] ;  /* 0x000000009a3c7984 */ /* 0x000f240000000c00 */
[----:B------:R-:W-:Y:S06]  /*9de30*/  BAR.SYNC.DEFER_BLOCKING 0x0 ;  /* 0x0000000000007b1d */ /* 0x000fec0000010000 */
[----:B------:R1:W-:Y:S02]  /*9de40*/  STSM.16.M88.4 [R156], R64 ;  /* 0x000000409c007844 */ /* 0x0003e40000000200 */
[----:B------:R-:W-:Y:S06]  /*9de50*/  BAR.SYNC.DEFER_BLOCKING 0x0 ;  /* 0x0000000000007b1d */ /* 0x000fec0000010000 */
[----:B-1----:R-:W3:Y:S04]  /*9de60*/  LDL.LU R64, [R1+0x9e0] ;  /* 0x0009e00001407983 */ /* 0x002ee80000300800 */
[----:B------:R-:W3:Y:S04]  /*9de70*/  LDL.LU R65, [R1+0x9e8] ;  /* 0x0009e80001417983 */ /* 0x000ee80000300800 */
[----:B------:R-:W3:Y:S04]  /*9de80*/  LDL.LU R66, [R1+0x7e0] ;  /* 0x0007e00001427983 */ /* 0x000ee80000300800 */
[----:B------:R-:W3:Y:S04]  /*9de90*/  LDL.LU R67, [R1+0x7e8] ;  /* 0x0007e80001437983 */ /* 0x000ee80000300800 */
[----:B------:R-:W1:Y:S01]  /*9dea0*/  LDS.128 R80, [R154] ;  /* 0x000000009a507984 */ /* 0x000e620000000c00 */
[----:B------:R-:W-:Y:S06]  /*9deb0*/  BAR.SYNC.DEFER_BLOCKING 0x0 ;  /* 0x0000000000007b1d */ /* 0x000fec0000010000 */
[----:B------:R-:W4:Y:S04]  /*9dec0*/  LDL.LU R84, [R1+0x5e0] ;  /* 0x0005e00001547983 */ /* 0x000f280000300800 */
[----:B------:R-:W4:Y:S04]  /*9ded0*/  LDL.LU R85, [R1+0x5e8] ;  /* 0x0005e80001557983 */ /* 0x000f280000300800 */
[----:B------:R-:W4:Y:S04]  /*9dee0*/  LDL.LU R86, [R1+0x3e0] ;  /* 0x0003e00001567983 */ /* 0x000f280000300800 */
[----:B------:R-:W4:Y:S04]  /*9def0*/  LDL.LU R87, [R1+0x3e8] ;  /* 0x0003e80001577983 */ /* 0x000f280000300800 */
[----:B------:R-:W-:Y:S01]  /*9df00*/  STSM.16.M88.4 [R156], R68 ;  /* 0x000000449c007844 */ /* 0x000fe20000000200 */
[----:B------:R-:W-:Y:S06]  /*9df10*/  BAR.SYNC.DEFER_BLOCKING 0x0 ;  /* 0x0000000000007b1d */ /* 0x000fec0000010000 */
[----:B------:R-:W1:Y:S02]  /*9df20*/  LDS.128 R76, [R154] ;  /* 0x000000009a4c7984 */ /* 0x000e640000000c00 */
[----:B------:R-:W-:Y:S06]  /*9df30*/  BAR.SYNC.DEFER_BLOCKING 0x0 ;  /* 0x0000000000007b1d */ /* 0x000fec0000010000 */
[----:B--2---:R-:W-:Y:S02]  /*9df40*/  STSM.16.M88.4 [R156], R72 ;  /* 0x000000489c007844 */ /* 0x004fe40000000200 */
[----:B------:R-:W-:Y:S06]  /*9df50*/  BAR.SYNC.DEFER_BLOCKING 0x0 ;  /* 0x0000000000007b1d */ /* 0x000fec0000010000 */
[----:B------:R-:W2:Y:S02]  /*9df60*/  LDS.128 R72, [R154] ;  /* 0x000000009a487984 */ /* 0x000ea40000000c00 */
[----:B------:R-:W-:Y:S06]  /*9df70*/  BAR.SYNC.DEFER_BLOCKING 0x0 ;  /* 0x0000000000007b1d */ /* 0x000fec0000010000 */
[----:B---3--:R3:W-:Y:S02]  /*9df80*/  STSM.16.M88.4 [R156], R64 ;  /* 0x000000409c007844 */ /* 0x0087e40000000200 */
[----:B------:R-:W-:Y:S06]  /*9df90*/  BAR.SYNC.DEFER_BLOCKING 0x0 ;  /* 0x0000000000007b1d */ /* 0x000fec0000010000 */
[----:B---3--:R-:W3:Y:S04]  /*9dfa0*/  LDL.LU R64, [R1+0x1e0] ;  /* 0x0001e00001407983 */ /* 0x008ee80000300800 */
[----:B------:R-:W3:Y:S04]  /*9dfb0*/  LDL.LU R65, [R1+0x1e8] ;  /* 0x0001e80001417983 */ /* 0x000ee80000300800 */
[----:B------:R-:W2:Y:S04]  /*9dfc0*/  LDL.LU R88, [R1+0xde4] ;  /* 0x000de40001587983 */ /* 0x000ea80000300800 */
        /* <DEDUP_REMOVED lines=13> */
[----:B------:R-:W1:Y:S01]  /*9e0a0*/  LDS.128 R68, [R154] ;  /* 0x000000009a447984 */ /* 0x000e620000000c00 */
[----:B------:R-:W-:Y:S06]  /*9e0b0*/  BAR.SYNC.DEFER_BLOCKING 0x0 ;  /* 0x0000000000007b1d */ /* 0x000fec0000010000 */
[----:B------:R-:W2:Y:S04]  /*9e0c0*/  LDL.LU R112, [R1+0xdf0] ;  /* 0x000df00001707983 */ /* 0x000ea80000300800 */
[----:B------:R-:W2:Y:S04]  /*9e0d0*/  LDL.LU R113, [R1+0xdf8] ;  /* 0x000df80001717983 */ /* 0x000ea80000300800 */
[----:B------:R-:W2:Y:S04]  /*9e0e0*/  LDL.LU R114, [R1+0xbf0] ;  /* 0x000bf00001727983 */ /* 0x000ea80000300800 */
[----:B------:R-:W2:Y:S04]  /*9e0f0*/  LDL.LU R115, [R1+0xbf8] ;  /* 0x000bf80001737983 */ /* 0x000ea80000300800 */
[----:B----4-:R-:W-:Y:S01]  /*9e100*/  STSM.16.M88.4 [R156], R84 ;  /* 0x000000549c007844 */ /* 0x010fe20000000200 */
[----:B------:R-:W-:Y:S01]  /*9e110*/  BAR.SYNC.DEFER_BLOCKING 0x0 ;  /* 0x0000000000007b1d */ /* 0x000fe20000010000 */
[----:B------:R-:W-:Y:S01]  /*9e120*/  MOV R66, R144 ;  /* 0x0000009000427202 */ /* 0x000fe20000000f00 */
[----:B------:R-:W-:-:S04]  /*9e130*/  IMAD.MOV.U32 R67, RZ, RZ, R146 ;  /* 0x000000ffff437224 */ /* 0x000fc800078e0092 */
        /* <DEDUP_REMOVED lines=18> */
[----:B------:R-:W-:Y:S02]  /*9e260*/  STSM.16.M88.4 [R156], R92 ;  /* 0x0000005c9c007844 */ /* 0x000fe40000000200 */
        /* <DEDUP_REMOVED lines=15> */
[----:B----4-:R4:W-:Y:S02]  /*9e360*/  STSM.16.M88.4 [R156], R108 ;  /* 0x0000006c9c007844 */ /* 0x0109e40000000200 */
[----:B------:R-:W-:Y:S06]  /*9e370*/  BAR.SYNC.DEFER_BLOCKING 0x0 ;  /* 0x0000000000007b1d */ /* 0x000fec0000010000 */
[----:B----4-:R-:W4:Y:S04]  /*9e380*/  LDL.LU R108, [R1+0x1f0] ;  /* 0x0001f000016c7983 */ /* 0x010f280000300800 */
[----:B------:R-:W4:Y:S04]  /*9e390*/  LDL.LU R109, [R1+0x1f8] ;  /* 0x0001f800016d7983 */ /* 0x000f280000300800 */
[----:B------:R-:W3:Y:S04]  /*9e3a0*/  LDL.LU R120, [R1+0xdf4] ;  /* 0x000df40001787983 */ /* 0x000ee80000300800 */
[----:B------:R-:W3:Y:S04]  /*9e3b0*/  LDL.LU R121, [R1+0xdfc] ;  /* 0x000dfc0001797983 */ /* 0x000ee80000300800 */
[----:B------:R-:W3:Y:S04]  /*9e3c0*/  LDL.LU R122, [R1+0xbf4] ;  /* 0x000bf400017a7983 */ /* 0x000ee80000300800 */
        /* <DEDUP_REMOVED lines=13> */
[----:B------:R-:W-:Y:S01]  /*9e4a0*/  BAR.SYNC.DEFER_BLOCKING 0x0 ;  /* 0x0000000000007b1d */ /* 0x000fe20000010000 */
[----:B------:R-:W-:Y:S01]  /*9e4b0*/  MOV R110, R148 ;  /* 0x00000094006e7202 */ /* 0x000fe20000000f00 */
[----:B------:R-:W-:-:S04]  /*9e4c0*/  IMAD.MOV.U32 R111, RZ, RZ, R150 ;  /* 0x000000ffff6f7224 */ /* 0x000fc800078e0096 */
        /* <DEDUP_REMOVED lines=11> */
[----:B---3--:R-:W-:Y:S02]  /*9e580*/  STSM.16.M88.4 [R156], R120 ;  /* 0x000000789c007844 */ /* 0x008fe40000000200 */
[----:B------:R-:W-:Y:S06]  /*9e590*/  BAR.SYNC.DEFER_BLOCKING 0x0 ;  /* 0x0000000000007b1d */ /* 0x000fec0000010000 */
[----:B------:R-:W3:Y:S02]  /*9e5a0*/  LDS.128 R120, [R154] ;  /* 0x000000009a787984 */ /* 0x000ee40000000c00 */
[----:B------:R-:W-:Y:S06]  /*9e5b0*/  BAR.SYNC.DEFER_BLOCKING 0x0 ;  /* 0x0000000000007b1d */ /* 0x000fec0000010000 */
[----:B--2---:R-:W-:Y:S02]  /*9e5c0*/  STSM.16.M88.4 [R156], R128 ;  /* 0x000000809c007844 */ /* 0x004fe40000000200 */
[----:B------:R-:W-:Y:S06]  /*9e5d0*/  BAR.SYNC.DEFER_BLOCKING 0x0 ;  /* 0x0000000000007b1d */ /* 0x000fec0000010000 */
[----:B------:R-:W2:Y:S02]  /*9e5e0*/  LDS.128 R128, [R154] ;  /* 0x000000009a807984 */ /* 0x000ea40000000c00 */
[----:B------:R-:W-:Y:S06]  /*9e5f0*/  BAR.SYNC.DEFER_BLOCKING 0x0 ;  /* 0x0000000000007b1d */ /* 0x000fec0000010000 */
[----:B------:R1:W-:Y:S02]  /*9e600*/  STSM.16.M88.4 [R156], R136 ;  /* 0x000000889c007844 */ /* 0x0003e40000000200 */
[----:B------:R-:W-:Y:S06]  /*9e610*/  BAR.SYNC.DEFER_BLOCKING 0x0 ;  /* 0x0000000000007b1d */ /* 0x000fec0000010000 */
[----:B-1----:R-:W4:Y:S04]  /*9e620*/  LDL.LU R136, [R1+0x1f4] ;  /* 0x0001f40001887983 */ /* 0x002f280000300800 */
[----:B------:R-:W4:Y:S01]  /*9e630*/  LDL.LU R137, [R1+0x1fc] ;  /* 0x0001fc0001897983 */ /* 0x000f220000300800 */
[----:B------:R-:W-:Y:S01]  /*9e640*/  MOV R138, R149 ;  /* 0x00000095008a7202 */ /* 0x000fe20000000f00 */
[----:B------:R-:W-:-:S02]  /*9e650*/  IMAD.MOV.U32 R139, RZ, RZ, R151 ;  /* 0x000000ffff8b7224 */ /* 0x000fc400078e0097 */
[----:B------:R-:W3:Y:S04]  /*9e660*/  LDL.LU R147, [R1+0x800] ;  /* 0x0008000001937983 */ /* 0x000ee80000300800 */
[----:B------:R-:W1:Y:S01]  /*9e670*/  LDS.128 R140, [R154] ;  /* 0x000000009a8c7984 */ /* 0x000e620000000c00 */
[----:B------:R-:W-:Y:S06]  /*9e680*/  BAR.SYNC.DEFER_BLOCKING 0x0 ;  /* 0x0000000000007b1d */ /* 0x000fec0000010000 */
[----:B------:R-:W2:Y:S01]  /*9e690*/  LDL.LU R20, [R1+0x600] ;  /* 0x0006000001147983 */ /* 0x000ea20000300800 */
[----:B------:R-:W-:-:S03]  /*9e6a0*/  IMAD.WIDE R26, R146, 0x4, R2 ;  /* 0x00000004921a7825 */ /* 0x000fc600078e0202 */
[----:B------:R-:W2:Y:S04]  /*9e6b0*/  LDL.LU R148, [R1+0x12a4] ;  /* 0x0012a40001947983 */ /* 0x000ea80000300800 */
[----:B----4-:R-:W-:Y:S01]  /*9e6c0*/  STSM.16.M88.4 [R156], R136 ;  /* 0x000000889c007844 */ /* 0x010fe20000000200 */
[----:B------:R-:W-:Y:S06]  /*9e6d0*/  BAR.SYNC.DEFER_BLOCKING 0x0 ;  /* 0x0000000000007b1d */ /* 0x000fec0000010000 */
[----:B------:R4:W-:Y:S04]  /*9e6e0*/  @P2 STG.E desc[UR60][R26.64], R144 ;  /* 0x000000901a002986 */ /* 0x0009e8000c10193c */
[----:B----4-:R-:W4:Y:S01]  /*9e6f0*/  LDL.LU R144, [R1+0x400] ;  /* 0x0004000001907983 */ /* 0x010f220000300800 */
[----:B------:R-:W-:-:S05]  /*9e700*/  IMAD.WIDE R26, R146, 0x4, R4 ;  /* 0x00000004921a7825 */ /* 0x000fca00078e0204 */
[----:B------:R1:W-:Y:S01]  /*9e710*/  @P4 STG.E desc[UR60][R26.64], R145 ;  /* 0x000000911a004986 */ /* 0x0003e2000c10193c */
[----:B------:R-:W-:Y:S01]  /*9e720*/  ISETP.LT.AND P4, PT, R157, UR5, !P3 ;  /* 0x000000059d007c0c */ /* 0x000fe2000df81270 */
[----:B------:R-:W-:Y:S02]  /*9e730*/  ULDC UR5, c[0x0][0x228] ;  /* 0x00008a0000057ab9 */ /* 0x000fe40000000800 */
[----:B-1----:R-:W4:Y:S01]  /*9e740*/  LDL.LU R145, [R1+0x200] ;  /* 0x0002000001917983 */ /* 0x002f220000300800 */
[----:B------:R-:W-:-:S09]  /*9e750*/  IMAD.WIDE R26, R146, 0x4, R6 ;  /* 0x00000004921a7825 */ /* 0x000fd200078e0206 */
[----:B------:R1:W-:Y:S04]  /*9e760*/  @P4 STG.E desc[UR60][R26.64], R22 ;  /* 0x000000161a004986 */ /* 0x0003e8000c10193c */
[----:B-1----:R-:W4:Y:S01]  /*9e770*/  LDL.LU R22, [R1+0xe14] ;  /* 0x000e140001167983 */ /* 0x002f220000300800 */
[----:B------:R-:W-:Y:S01]  /*9e780*/  ISETP.LT.AND P3, PT, R158, UR6, !P3 ;  /* 0x000000069e007c0c */ /* 0x000fe2000df61270 */
[----:B------:R-:W-:Y:S02]  /*9e790*/  IMAD.WIDE R26, R146, 0x4, R8 ;  /* 0x00000004921a7825 */ /* 0x000fe400078e0208 */
[----:B------:R-:W4:Y:S10]  /*9e7a0*/  LDL.LU R146, [R1+0x11bc] ;  /* 0x0011bc0001927983 */ /* 0x000f340000300800 */
[----:B------:R1:W-:Y:S01]  /*9e7b0*/  @P3 STG.E desc[UR60][R26.64], R21 ;  /* 0x000000151a003986 */ /* 0x0003e2000c10193c */
[----:B------:R-:W-:Y:S01]  /*9e7c0*/  ISETP.LT.AND P3, PT, R153, UR5, !P1 ;  /* 0x0000000599007c0c */ /* 0x000fe2000cf61270 */
[----:B------:R-:W-:-:S02]  /*9e7d0*/  ULDC UR5, c[0x0][0x228] ;  /* 0x00008a0000057ab9 */ /* 0x000fc40000000800 */
[----:B-1----:R-:W4:Y:S01]  /*9e7e0*/  LDL.LU R21, [R1+0xe04] ;  /* 0x000e040001157983 */ /* 0x002f220000300800 */
[----:B------:R-:W-:-:S09]  /*9e7f0*/  IMAD.WIDE R26, R19, 0x4, R2 ;  /* 0x00000004131a7825 */ /* 0x000fd200078e0202 */
[----:B---3--:R1:W-:Y:S01]  /*9e800*/  @P3 STG.E desc[UR60][R26.64], R147 ;  /* 0x000000931a003986 */ /* 0x0083e2000c10193c */
[----:B------:R-:W-:Y:S01]  /*9e810*/  ISETP.LT.AND P3, PT, R155, UR5, !P1 ;  /* 0x000000059b007c0c */ /* 0x000fe2000cf61270 */
[----:B------:R-:W-:Y:S02]  /*9e820*/  ULDC UR5, c[0x0][0x228] ;  /* 0x00008a0000057ab9 */ /* 0x000fe40000000800 */
[----:B-1----:R-:W3:Y:S01]  /*9e830*/  LDL.LU R147, [R1+0xc04] ;  /* 0x000c040001937983 */ /* 0x002ee20000300800 */
[----:B------:R-:W-:-:S09]  /*9e840*/  IMAD.WIDE R26, R19, 0x4, R4 ;  /* 0x00000004131a7825 */ /* 0x000fd200078e0204 */
[----:B--2---:R1:W-:Y:S01]  /*9e850*/  @P3 STG.E desc[UR60][R26.64], R20 ;  /* 0x000000141a003986 */ /* 0x0043e2000c10193c */
[----:B------:R-:W-:Y:S01]  /*9e860*/  ISETP.LT.AND P3, PT, R157, UR5, !P1 ;  /* 0x000000059d007c0c */ /* 0x000fe2000cf61270 */
[----:B------:R-:W-:Y:S02]  /*9e870*/  ULDC UR5, c[0x0][0x228] ;  /* 0x00008a0000057ab9 */ /* 0x000fe40000000800 */
[----:B-1----:R-:W2:Y:S01]  /*9e880*/  LDL.LU R20, [R1+0xa04] ;  /* 0x000a040001147983 */ /* 0x002ea20000300800 */
[----:B------:R-:W-:Y:S01]  /*9e890*/  IMAD.WIDE R26, R19, 0x4, R6 ;  /* 0x00000004131a7825 */ /* 0x000fe200078e0206 */
[----:B------:R-:W-:Y:S02]  /*9e8a0*/  ISETP.LT.AND P1, PT, R158, UR8, !P1 ;  /* 0x000000089e007c0c */ /* 0x000fe4000cf21270 */
[----:B------:R-:W-:-:S06]  /*9e8b0*/  LOP3.LUT P2, RZ, R10, 0x1, RZ, 0xc0, !PT ;  /* 0x000000010aff7812 */ /* 0x000fcc000784c0ff */
[----:B----4-:R1:W-:Y:S04]  /*9e8c0*/  @P3 STG.E desc[UR60][R26.64], R144 ;  /* 0x000000901a003986 */ /* 0x0103e8000c10193c */
[----:B-1----:R-:W4:Y:S01]  /*9e8d0*/  LDL.LU R144, [R1+0x804] ;  /* 0x0008040001907983 */ /* 0x002f220000300800 */
[----:B------:R-:W-:-:S03]  /*9e8e0*/  IMAD.WIDE R26, R19, 0x4, R8 ;  /* 0x00000004131a7825 */ /* 0x000fc600078e0208 */
[----:B------:R-:W4:Y:S04]  /*9e8f0*/  LDL.LU R19, [R1+0x10fc] ;  /* 0x0010fc0001137983 */ /* 0x000f280000300800 */
        /* <DEDUP_REMOVED lines=8> */
[----:B------:R-:W-:Y:S01]  /*9e980*/  IMAD.WIDE R26, R148, 0x4, R4 ;  /* 0x00000004941a7825 */ /* 0x000fe200078e0204 */
[----:B------:R-:W-:-:S11]  /*9e990*/  ULDC UR5, c[0x0][0x228] ;  /* 0x00008a0000057ab9 */ /* 0x000fd60000000800 */
[----:B------:R1:W-:Y:S01]  /*9e9a0*/  @P3 STG.E desc[UR60][R26.64], R21 ;  /* 0x000000151a003986 */ /* 0x0003e2000c10193c */
[----:B------:R-:W-:Y:S01]  /*9e9b0*/  ISETP.LT.AND P3, PT, R157, UR5, !P2 ;  /* 0x000000059d007c0c */ /* 0x000fe2000d761270 */
[----:B------:R-:W-:Y:S02]  /*9e9c0*/  ULDC UR5, c[0x0][0x228] ;  /* 0x00008a0000057ab9 */ /* 0x000fe40000000800 */
[----:B-1----:R-:W4:Y:S01]  /*9e9d0*/  LDL.LU R21, [R1+0x204] ;  /* 0x0002040001157983 */ /* 0x002f220000300800 */
[----:B------:R-:W-:Y:S01]  /*9e9e0*/  IMAD.WIDE R26, R148, 0x4, R6 ;  /* 0x00000004941a7825 */ /* 0x000fe200078e0206 */
[----:B------:R-:W-:-:S08]  /*9e9f0*/  ISETP.LT.AND P2, PT, R158, UR12, !P2 ;  /* 0x0000000c9e007c0c */ /* 0x000fd0000d741270 */
[----:B---3--:R1:W-:Y:S04]  /*9ea00*/  @P3 STG.E desc[UR60][R26.64], R147 ;  /* 0x000000931a003986 */ /* 0x0083e8000c10193c */
[----:B-1----:R-:W3:Y:S01]  /*9ea10*/  LDL.LU R147, [R1+0xe18] ;  /* 0x000e180001937983 */ /* 0x002ee20000300800 */
[----:B------:R-:W-:-:S05]  /*9ea20*/  IMAD.WIDE R26, R148, 0x4, R8 ;  /* 0x00000004941a7825 */ /* 0x000fca00078e0208 */
[----:B--2---:R1:W-:Y:S01]  /*9ea30*/  @P2 STG.E desc[UR60][R26.64], R20 ;  /* 0x000000141a002986 */ /* 0x0043e2000c10193c */
[----:B------:R-:W-:Y:S01]  /*9ea40*/  ISETP.LT.AND P2, PT, R153, UR5, !P0 ;  /* 0x0000000599007c0c */ /* 0x000fe2000c741270 */
[----:B------:R-:W-:Y:S02]  /*9ea50*/  ULDC UR5, c[0x0][0x228] ;  /* 0x00008a0000057ab9 */ /* 0x000fe40000000800 */
[----:B-1----:R-:W2:Y:S01]  /*9ea60*/  LDL.LU R20, [R1+0xe08] ;  /* 0x000e080001147983 */ /* 0x002ea20000300800 */
[----:B------:R-:W-:-:S09]  /*9ea70*/  IMAD.WIDE R26, R146, 0x4, R2 ;  /* 0x00000004921a7825 */ /* 0x000fd200078e0202 */
[----:B----4-:R1:W-:Y:S01]  /*9ea80*/  @P2 STG.E desc[UR60][R26.64], R144 ;  /* 0x000000901a002986 */ /* 0x0103e2000c10193c */
[----:B------:R-:W-:Y:S01]  /*9ea90*/  ISETP.LT.AND P2, PT, R155, UR5, !P0 ;  /* 0x000000059b007c0c */ /* 0x000fe2000c741270 */
[----:B------:R-:W-:Y:S02]  /*9eaa0*/  ULDC UR5, c[0x0][0x228] ;  /* 0x00008a0000057ab9 */ /* 0x000fe40000000800 */
[----:B-1----:R-:W4:Y:S01]  /*9eab0*/  LDL.LU R144, [R1+0xc08] ;  /* 0x000c080001907983 */ /* 0x002f220000300800 */
[----:B------:R-:W-:-:S09]  /*9eac0*/  IMAD.WIDE R26, R146, 0x4, R4 ;  /* 0x00000004921a7825 */ /* 0x000fd200078e0204 */
[----:B------:R1:W-:Y:S01]  /*9ead0*/  @P2 STG.E desc[UR60][R26.64], R145 ;  /* 0x000000911a002986 */ /* 0x0003e2000c10193c */
[----:B------:R-:W-:Y:S01]  /*9eae0*/  ISETP.LT.AND P2, PT, R157, UR5, !P0 ;  /* 0x000000059d007c0c */ /* 0x000fe2000c741270 */
[----:B------:R-:W-:Y:S02]  /*9eaf0*/  ULDC UR5, c[0x0][0x228] ;  /* 0x00008a0000057ab9 */ /* 0x000fe40000000800 */
[----:B-1----:R-:W4:Y:S01]  /*9eb00*/  LDL.LU R145, [R1+0xa08] ;  /* 0x000a080001917983 */ /* 0x002f220000300800 */
[----:B------:R-:W-:-:S09]  /*9eb10*/  IMAD.WIDE R26, R146, 0x4, R6 ;  /* 0x00000004921a7825 */ /* 0x000fd200078e0206 */
[----:B------:R1:W-:Y:S04]  /*9eb20*/  @P2 STG.E desc[UR60][R26.64], R22 ;  /* 0x000000161a002986 */ /* 0x0003e8000c10193c */
[----:B-1----:R-:W4:Y:S01]  /*9eb30*/  LDL.LU R22, [R1+0x808] ;  /* 0x0008080001167983 */ /* 0x002f220000300800 */
[----:B------:R-:W-:Y:S01]  /*9eb40*/  IMAD.WIDE R26, R146, 0x4, R8 ;  /* 0x00000004921a7825 */ /* 0x000fe200078e0208 */
[----:B------:R-:W-:Y:S02]  /*9eb50*/  ISETP.LT.AND P0, PT, R158, UR10, !P0 ;  /* 0x0000000a9e007c0c */ /* 0x000fe4000c701270 */
[----:B------:R-:W4:Y:S01]  /*9eb60*/  LDL.LU R146, [R1+0x608] ;  /* 0x0006080001927983 */ /* 0x000f220000300800 */
[----:B------:R-:W-:-:S10]  /*9eb70*/  LOP3.LUT P1, RZ, R10, 0x10, RZ, 0xc0, !PT ;  /* 0x000000100aff7812 */ /* 0x000fd4000782c0ff */
[----:B------:R1:W-:Y:S01]  /*9eb80*/  @P0 STG.E desc[UR60][R26.64], R21 ;  /* 0x000000151a000986 */ /* 0x0003e2000c10193c */
[----:B------:R-:W-:Y:S01]  /*9eb90*/  ISETP.LT.AND P0, PT, R153, UR5, !P1 ;  /* 0x0000000599007c0c */ /* 0x000fe2000cf01270 */
[----:B------:R-:W-:Y:S02]  /*9eba0*/  ULDC UR5, c[0x0][0x228] ;  /* 0x00008a0000057ab9 */ /* 0x000fe40000000800 */
[----:B-1----:R-:W4:Y:S01]  /*9ebb0*/  LDL.LU R21, [R1+0x408] ;  /* 0x0004080001157983 */ /* 0x002f220000300800 */
[----:B------:R-:W-:-:S09]  /*9ebc0*/  IMAD.WIDE R26, R19, 0x4, R2 ;  /* 0x00000004131a7825 */ /* 0x000fd200078e0202 */
[----:B---3--:R1:W-:Y:S01]  /*9ebd0*/  @P0 STG.E desc[UR60][R26.64], R147 ;  /* 0x000000931a000986 */ /* 0x0083e2000c10193c */
[----:B------:R-:W-:Y:S01]  /*9ebe0*/  ISETP.LT.AND P0, PT, R155, UR5, !P1 ;  /* 0x000000059b007c0c */ /* 0x000fe2000cf01270 */
[----:B------:R-:W-:Y:S01]  /*9ebf0*/  ULDC UR5, c[0x0][0x228] ;  /* 0x00008a0000057ab9 */ /* 0x000fe20000000800 */
[----:B-1----:R-:W-:-:S11]  /*9ec00*/  IMAD.WIDE R26, R19, 0x4, R4 ;  /* 0x00000004131a7825 */ /* 0x002fd600078e0204 */
[----:B--2---:R1:W-:Y:S01]  /*9ec10*/  @P0 STG.E desc[UR60][R26.64], R20 ;  /* 0x000000141a000986 */ /* 0x0043e2000c10193c */
[----:B------:R-:W-:Y:S01]  /*9ec20*/  ISETP.LT.AND P0, PT, R157, UR5, !P1 ;  /* 0x000000059d007c0c */ /* 0x000fe2000cf01270 */
[----:B------:R-:W-:Y:S02]  /*9ec30*/  ULDC UR5, c[0x0][0x228] ;  /* 0x00008a0000057ab9 */ /* 0x000fe40000000800 */
[----:B-1----:R-:W2:Y:S01]  /*9ec40*/  LDL.LU R20, [R1+0x208] ;  /* 0x0002080001147983 */ /* 0x002ea20000300800 */
[----:B------:R-:W-:Y:S01]  /*9ec50*/  IMAD.WIDE R26, R19, 0x4, R6 ;  /* 0x00000004131a7825 */ /* 0x000fe200078e0206 */
[----:B------:R-:W-:-:S08]  /*9ec60*/  LOP3.LUT P3, RZ, R10, 0x20, RZ, 0xc0, !PT ;  /* 0x000000200aff7812 */ /* 0x000fd0000786c0ff */
[----:B----4-:R1:W-:Y:S01]  /*9ec70*/  @P0 STG.E desc[UR60][R26.64], R144 ;  /* 0x000000901a000986 */ /* 0x0103e2000c10193c */
[----:B------:R-:W-:-:S03]  /*9ec80*/  ISETP.LT.AND P0, PT, R158, UR16, !P1 ;  /* 0x000000109e007c0c */ /* 0x000fc6000cf01270 */
[----:B-1----:R-:W3:Y:S01]  /*9ec90*/  LDL.LU R144, [R1+0xe1c] ;  /* 0x000e1c0001907983 */ /* 0x002ee20000300800 */
[----:B------:R-:W-:-:S03]  /*9eca0*/  IMAD.WIDE R26, R19, 0x4, R8 ;  /* 0x00000004131a7825 */ /* 0x000fc600078e0208 */
[----:B------:R-:W4:Y:S06]  /*9ecb0*/  LDL.LU R19, [R1+0xe0c] ;  /* 0x000e0c0001137983 */ /* 0x000f2c0000300800 */
[----:B------:R1:W-:Y:S01]  /*9ecc0*/  @P0 STG.E desc[UR60][R26.64], R145 ;  /* 0x000000911a000986 */ /* 0x0003e2000c10193c */
[----:B------:R-:W-:Y:S01]  /*9ecd0*/  ISETP.LT.AND P0, PT, R153, UR5, !P3 ;  /* 0x0000000599007c0c */ /* 0x000fe2000df01270 */
[----:B------:R-:W-:Y:S01]  /*9ece0*/  ULDC UR5, c[0x0][0x228] ;  /* 0x00008a0000057ab9 */ /* 0x000fe20000000800 */
[----:B-1----:R-:W-:-:S11]  /*9ecf0*/  IMAD.WIDE R26, R25, 0x4, R2 ;  /* 0x00000004191a7825 */ /* 0x002fd600078e0202 */
        /* <DEDUP_REMOVED lines=14> */
[----:B------:R-:W-:-:S11]  /*9ede0*/  LOP3.LUT P2, RZ, R10, 0x40, RZ, 0xc0, !PT ;  /* 0x000000400aff7812 */ /* 0x000fd6000784c0ff */
[----:B--2---:R1:W-:Y:S01]  /*9edf0*/  @P0 STG.E desc[UR60][R26.64], R20 ;  /* 0x000000141a000986 */ /* 0x0043e2000c10193c */
[----:B------:R-:W-:Y:S01]  /*9ee00*/  ISETP.LT.AND P0, PT, R153, UR5, !P2 ;  /* 0x0000000599007c0c */ /* 0x000fe2000d701270 */
[----:B------:R-:W-:Y:S02]  /*9ee10*/  ULDC UR5, c[0x0][0x228] ;  /* 0x00008a0000057ab9 */ /* 0x000fe40000000800 */
[----:B-1----:R-:W2:Y:S01]  /*9ee20*/  LDL.LU R20, [R1+0x60c] ;  /* 0x00060c0001147983 */ /* 0x002ea20000300800 */
[----:B------:R-:W-:-:S09]  /*9ee30*/  IMAD.WIDE R26, R159, 0x4, R2 ;  /* 0x000000049f1a7825 */ /* 0x000fd200078e0202 */
[----:B---3--:R1:W-:Y:S01]  /*9ee40*/  @P0 STG.E desc[UR60][R26.64], R144 ;  /* 0x000000901a000986 */ /* 0x0083e2000c10193c */
[----:B------:R-:W-:Y:S01]  /*9ee50*/  ISETP.LT.AND P0, PT, R155, UR5, !P2 ;  /* 0x000000059b007c0c */ /* 0x000fe2000d701270 */
[----:B------:R-:W-:Y:S02]  /*9ee60*/  ULDC UR5, c[0x0][0x228] ;  /* 0x00008a0000057ab9 */ /* 0x000fe40000000800 */
[----:B-1----:R-:W3:Y:S01]  /*9ee70*/  LDL.LU R144, [R1+0x40c] ;  /* 0x00040c0001907983 */ /* 0x002ee20000300800 */
[----:B------:R-:W-:-:S09]  /*9ee80*/  IMAD.WIDE R26, R159, 0x4, R4 ;  /* 0x000000049f1a7825 */ /* 0x000fd200078e0204 */
[----:B----4-:R1:W-:Y:S01]  /*9ee90*/  @P0 STG.E desc[UR60][R26.64], R19 ;  /* 0x000000131a000986 */ /* 0x0103e2000c10193c */
[----:B------:R-:W-:Y:S01]  /*9eea0*/  ISETP.LT.AND P0, PT, R157, UR5, !P2 ;  /* 0x000000059d007c0c */ /* 0x000fe2000d701270 */
[----:B------:R-:W-:Y:S02]  /*9eeb0*/  ULDC UR5, c[0x0][0x228] ;  /* 0x00008a0000057ab9 */ /* 0x000fe40000000800 */
[----:B-1----:R-:W4:Y:S01]  /*9eec0*/  LDL.LU R19, [R1+0x20c] ;  /* 0x00020c0001137983 */ /* 0x002f220000300800 */
[----:B------:R-:W-:-:S03]  /*9eed0*/  IMAD.WIDE R26, R159, 0x4, R6 ;  /* 0x000000049f1a7825 */ /* 0x000fc600078e0206 */
[----:B------:R-:W4:Y:S06]  /*9eee0*/  LDL.LU R147, [R1+0x1010] ;  /* 0x0010100001937983 */ /* 0x000f2c0000300800 */
[----:B------:R1:W-:Y:S04]  /*9eef0*/  @P0 STG.E desc[UR60][R26.64], R22 ;  /* 0x000000161a000986 */ /* 0x0003e8000c10193c */
[----:B-1----:R-:W4:Y:S01]  /*9ef00*/  LDL.LU R22, [R1+0xe30] ;  /* 0x000e300001167983 */ /* 0x002f220000300800 */
[----:B------:R-:W-:Y:S01]  /*9ef10*/  ISETP.LT.AND P0, PT, R158, UR20, !P2 ;  /* 0x000000149e007c0c */ /* 0x000fe2000d701270 */
[----:B------:R-:W-:Y:S01]  /*9ef20*/  IMAD.WIDE R26, R159, 0x4, R8 ;  /* 0x000000049f1a7825 */ /* 0x000fe200078e0208 */
[----:B------:R-:W-:Y:S01]  /*9ef30*/  LOP3.LUT P1, RZ, R10, 0x80, RZ, 0xc0, !PT ;  /* 0x000000800aff7812 */ /* 0x000fe2000782c0ff */
[----:B------:R-:W4:Y:S10]  /*9ef40*/  LDL.LU R148, [R1+0xe20] ;  /* 0x000e200001947983 */ /* 0x000f340000300800 */
[----:B------:R1:W-:Y:S01]  /*9ef50*/  @P0 STG.E desc[UR60][R26.64], R146 ;  /* 0x000000921a000986 */ /* 0x0003e2000c10193c */
[----:B------:R-:W-:Y:S01]  /*9ef60*/  ISETP.LT.AND P0, PT, R153, UR5, !P1 ;  /* 0x0000000599007c0c */ /* 0x000fe2000cf01270 */
[----:B------:R-:W-:Y:S01]  /*9ef70*/  ULDC UR5, c[0x0][0x228] ;  /* 0x00008a0000057ab9 */ /* 0x000fe20000000800 */
[----:B-1----:R-:W-:-:S11]  /*9ef80*/  IMAD.WIDE R26, R252, 0x4, R2 ;  /* 0x00000004fc1a7825 */ /* 0x002fd600078e0202 */
[----:B------:R1:W-:Y:S04]  /*9ef90*/  @P0 STG.E desc[UR60][R26.64], R21 ;  /* 0x000000151a000986 */ /* 0x0003e8000c10193c */
[----:B-1----:R-:W4:Y:S01]  /*9efa0*/  LDL.LU R21, [R1+0xc10] ;  /* 0x000c100001157983 */ /* 0x002f220000300800 */
[----:B------:R-:W-:Y:S01]  /*9efb0*/  ISETP.LT.AND P0, PT, R155, UR5, !P1 ;  /* 0x000000059b007c0c */ /* 0x000fe2000cf01270 */
[C---:B------:R-:W-:Y:S01]  /*9efc0*/  IMAD.WIDE R26, R252.reuse, 0x4, R4 ;  /* 0x00000004fc1a7825 */ /* 0x040fe200078e0204 */
[----:B------:R-:W-:Y:S01]  /*9efd0*/  ULDC UR5, c[0x0][0x228] ;  /* 0x00008a0000057ab9 */ /* 0x000fe20000000800 */
[----:B------:R-:W4:Y:S10]  /*9efe0*/  LDL.LU R145, [R1+0xa10] ;  /* 0x000a100001917983 */ /* 0x000f340000300800 */
[----:B--2---:R1:W-:Y:S01]  /*9eff0*/  @P0 STG.E desc[UR60][R26.64], R20 ;  /* 0x000000141a000986 */ /* 0x0043e2000c10193c */
[----:B------:R-:W-:Y:S01]  /*9f000*/  ISETP.LT.AND P0, PT, R157, UR5, !P1 ;  /* 0x000000059d007c0c */ /* 0x000fe2000cf01270 */
[----:B------:R-:W-:Y:S01]  /*9f010*/  ULDC UR5, c[0x0][0x228] ;  /* 0x00008a0000057ab9 */ /* 0x000fe20000000800 */
[----:B-1----:R-:W-:Y:S01]  /*9f020*/  IMAD.WIDE R26, R252, 0x4, R6 ;  /* 0x00000004fc1a7825 */ /* 0x002fe200078e0206 */
[----:B------:R-:W2:Y:S01]  /*9f030*/  LDL.LU R20, [R1+0x1014] ;  /* 0x0010140001147983 */ /* 0x000ea20000300800 */
[----:B------:R-:W-:-:S09]  /*9f040*/  LOP3.LUT P3, RZ, R10, 0x100, RZ, 0xc0, !PT ;  /* 0x000001000aff7812 */ /* 0x000fd2000786c0ff */
[----:B---3--:R1:W-:Y:S01]  /*9f050*/  @P0 STG.E desc[UR60][R26.64], R144 ;  /* 0x000000901a000986 */ /* 0x0083e2000c10193c */
[----:B------:R-:W-:-:S03]  /*9f060*/  ISETP.LT.AND P0, PT, R158, UR18, !P1 ;  /* 0x000000129e007c0c */ /* 0x000fc6000cf01270 */
        /* <DEDUP_REMOVED lines=22> */
[----:B------:R-:W4:Y:S01]  /*9f1d0*/  LDL.LU R147, [R1+0x101c] ;  /* 0x00101c0001937983 */ /* 0x000f220000300800 */
[----:B------:R-:W-:-:S09]  /*9f1e0*/  LOP3.LUT P2, RZ, R10, 0x200, RZ, 0xc0, !PT ;  /* 0x000002000aff7812 */ /* 0x000fd2000784c0ff */
[----:B------:R1:W-:Y:S01]  /*9f1f0*/  @P0 STG.E desc[UR60][R26.64], R145 ;  /* 0x000000911a000986 */ /* 0x0003e2000c10193c */
[----:B------:R-:W-:Y:S01]  /*9f200*/  ISETP.LT.AND P0, PT, R153, UR5, !P2 ;  /* 0x0000000599007c0c */ /* 0x000fe2000d701270 */
[----:B------:R-:W-:Y:S02]  /*9f210*/  ULDC UR5, c[0x0][0x228] ;  /* 0x00008a0000057ab9 */ /* 0x000fe40000000800 */
[----:B-1----:R-:W4:Y:S01]  /*9f220*/  LDL.LU R145, [R1+0xe24] ;  /* 0x000e240001917983 */ /* 0x002f220000300800 */
[----:B--2---:R-:W-:-:S09]  /*9f230*/  IMAD.WIDE R26, R20, 0x4, R2 ;  /* 0x00000004141a7825 */ /* 0x004fd200078e0202 */
[----:B---3--:R1:W-:Y:S01]  /*9f240*/  @P0 STG.E desc[UR60][R26.64], R144 ;  /* 0x000000901a000986 */ /* 0x0083e2000c10193c */
[----:B------:R-:W-:Y:S01]  /*9f250*/  ISETP.LT.AND P0, PT, R155, UR5, !P2 ;  /* 0x000000059b007c0c */ /* 0x000fe2000d701270 */
[----:B------:R-:W-:Y:S02]  /*9f260*/  ULDC UR5, c[0x0][0x228] ;  /* 0x00008a0000057ab9 */ /* 0x000fe40000000800 */
[----:B-1----:R-:W2:Y:S01]  /*9f270*/  LDL.LU R144, [R1+0xc14] ;  /* 0x000c140001907983 */ /* 0x002ea20000300800 */
[----:B------:R-:W-:-:S09]  /*9f280*/  IMAD.WIDE R26, R20, 0x4, R4 ;  /* 0x00000004141a7825 */ /* 0x000fd200078e0204 */
[----:B----4-:R1:W-:Y:S01]  /*9f290*/  @P0 STG.E desc[UR60][R26.64], R19 ;  /* 0x000000131a000986 */ /* 0x0103e2000c10193c */
[----:B------:R-:W-:Y:S01]  /*9f2a0*/  ISETP.LT.AND P0, PT, R157, UR5, !P2 ;  /* 0x000000059d007c0c */ /* 0x000fe2000d701270 */
[----:B------:R-:W-:Y:S02]  /*9f2b0*/  ULDC UR5, c[0x0][0x228] ;  /* 0x00008a0000057ab9 */ /* 0x000fe40000000800 */
[----:B-1----:R-:W3:Y:S01]  /*9f2c0*/  LDL.LU R19, [R1+0xa14] ;  /* 0x000a140001137983 */ /* 0x002ee20000300800 */
[----:B------:R-:W-:-:S09]  /*9f2d0*/  IMAD.WIDE R26, R20, 0x4, R6 ;  /* 0x00000004141a7825 */ /* 0x000fd200078e0206 */
        /* <DEDUP_REMOVED lines=8> */
[----:B------:R-:W-:-:S02]  /*9f360*/  ULDC UR5, c[0x0][0x228] ;  /* 0x00008a0000057ab9 */ /* 0x000fc40000000800 */
        /* <DEDUP_REMOVED lines=12> */
[----:B------:R-:W-:-:S08]  /*9f430*/  LOP3.LUT P3, RZ, R10, 0x800, RZ, 0xc0, !PT ;  /* 0x000008000aff7812 */ /* 0x000fd0000786c0ff */
[----:B--2---:R1:W-:Y:S01]  /*9f440*/  @P0 STG.E desc[UR60][R26.64], R144 ;  /* 0x000000901a000986 */ /* 0x0043e2000c10193c */
[----:B------:R-:W-:-:S03]  /*9f450*/  ISETP.LT.AND P0, PT, R158, UR28, !P1 ;  /* 0x0000001c9e007c0c */ /* 0x000fc6000cf01270 */
[----:B-1----:R-:W2:Y:S01]  /*9f460*/  LDL.LU R144, [R1+0xe38] ;  /* 0x000e380001907983 */ /* 0x002ea20000300800 */
[----:B------:R-:W-:-:S03]  /*9f470*/  IMAD.WIDE R26, R146, 0x4, R8 ;  /* 0x00000004921a7825 */ /* 0x000fc600078e0208 */
[----:B------:R-:W2:Y:S06]  /*9f480*/  LDL.LU R146, [R1+0x1024] ;  /* 0x0010240001927983 */ /* 0x000eac0000300800 */
[----:B---3--:R1:W-:Y:S01]  /*9f490*/  @P0 STG.E desc[UR60][R26.64], R19 ;  /* 0x000000131a000986 */ /* 0x0083e2000c10193c */
[----:B------:R-:W-:Y:S01]  /*9f4a0*/  ISETP.LT.AND P0, PT, R153, UR5, !P3 ;  /* 0x0000000599007c0c */ /* 0x000fe2000df01270 */
[----:B------:R-:W-:Y:S02]  /*9f4b0*/  ULDC UR5, c[0x0][0x228] ;  /* 0x00008a0000057ab9 */ /* 0x000fe40000000800 */
[----:B-1----:R-:W3:Y:S01]  /*9f4c0*/  LDL.LU R19, [R1+0xe28] ;  /* 0x000e280001137983 */ /* 0x002ee20000300800 */
[----:B------:R-:W-:-:S09]  /*9f4d0*/  IMAD.WIDE R26, R147, 0x4, R2 ;  /* 0x00000004931a7825 */ /* 0x000fd200078e0202 */
[----:B----4-:R1:W-:Y:S04]  /*9f4e0*/  @P0 STG.E desc[UR60][R26.64], R22 ;  /* 0x000000161a000986 */ /* 0x0103e8000c10193c */
[----:B-1----:R-:W4:Y:S01]  /*9f4f0*/  LDL.LU R22, [R1+0xc18] ;  /* 0x000c180001167983 */ /* 0x002f220000300800 */
[----:B------:R-:W-:Y:S01]  /*9f500*/  ISETP.LT.AND P0, PT, R155, UR5, !P3 ;  /* 0x000000059b007c0c */ /* 0x000fe2000df01270 */
[----:B------:R-:W-:Y:S01]  /*9f510*/  IMAD.WIDE R26, R147, 0x4, R4 ;  /* 0x00000004931a7825 */ /* 0x000fe200078e0204 */
[----:B------:R-:W-:Y:S01]  /*9f520*/  ULDC UR5, c[0x0][0x228] ;  /* 0x00008a0000057ab9 */ /* 0x000fe20000000800 */
        /* <DEDUP_REMOVED lines=15> */
[----:B------:R-:W-:-:S09]  /*9f620*/  IMAD.WIDE R26, R20, 0x4, R2 ;  /* 0x00000004141a7825 */ /* 0x000fd200078e0202 */
        /* <DEDUP_REMOVED lines=10> */
[----:B----4-:R1:W-:Y:S04]  /*9f6d0*/  @P0 STG.E desc[UR60][R26.64], R22 ;  /* 0x000000161a000986 */ /* 0x0103e8000c10193c */
[----:B-1----:R-:W4:Y:S01]  /*9f6e0*/  LDL.LU R22, [R1+0xe3c] ;  /* 0x000e3c0001167983 */ /* 0x002f220000300800 */
[----:B------:R-:W-:-:S03]  /*9f6f0*/  IMAD.WIDE R26, R20, 0x4, R8 ;  /* 0x00000004141a7825 */ /* 0x000fc600078e0208 */
[----:B------:R-:W4:Y:S01]  /*9f700*/  LDL.LU R20, [R1+0xe2c] ;  /* 0x000e2c0001147983 */ /* 0x000f220000300800 */
[----:B------:R-:W-:Y:S02]  /*9f710*/  ISETP.LT.AND P0, PT, R158, UR32, !P2 ;  /* 0x000000209e007c0c */ /* 0x000fe4000d701270 */
        /* <DEDUP_REMOVED lines=35> */
[----:B------:R-:W-:Y:S01]  /*9f950*/  LOP3.LUT P2, RZ, R10, 0x8000, RZ, 0xc0, !PT ;  /* 0x000080000aff7812 */ /* 0x000fe2000784c0ff */
[----:B------:R-:W4:Y:S01]  /*9f960*/  LDL.LU R146, [R1+0x1030] ;  /* 0x0010300001927983 */ /* 0x000f220000300800 */
[----:B------:R-:W-:-:S09]  /*9f970*/  ULDC UR5, c[0x0][0x228] ;  /* 0x00008a0000057ab9 */ /* 0x000fd20000000800 */
[----:B------:R1:W-:Y:S04]  /*9f980*/  @P0 STG.E desc[UR60][R26.64], R21 ;  /* 0x000000151a000986 */ /* 0x0003e8000c10193c */
[----:B-1----:R-:W4:Y:S01]  /*9f990*/  LDL.LU R21, [R1+0xe50] ;  /* 0x000e500001157983 */ /* 0x002f220000300800 */
[----:B------:R-:W-:Y:S01]  /*9f9a0*/  IMAD.WIDE R26, R147, 0x4, R8 ;  /* 0x00000004931a7825 */ /* 0x000fe200078e0208 */
[----:B------:R-:W-:Y:S02]  /*9f9b0*/  ISETP.LT.AND P0, PT, R158, UR36, !P3 ;  /* 0x000000249e007c0c */ /* 0x000fe4000df01270 */
[----:B------:R-:W4:Y:S11]  /*9f9c0*/  LDL.LU R147, [R1+0xe40] ;  /* 0x000e400001937983 */ /* 0x000f360000300800 */
[----:B------:R1:W-:Y:S01]  /*9f9d0*/  @P0 STG.E desc[UR60][R26.64], R145 ;  /* 0x000000911a000986 */ /* 0x0003e2000c10193c */
[----:B------:R-:W-:Y:S01]  /*9f9e0*/  ISETP.LT.AND P0, PT, R153, UR5, !P2 ;  /* 0x0000000599007c0c */ /* 0x000fe2000d701270 */
[----:B------:R-:W-:-:S02]  /*9f9f0*/  ULDC UR5, c[0x0][0x228] ;  /* 0x00008a0000057ab9 */ /* 0x000fc40000000800 */
        /* <DEDUP_REMOVED lines=9> */
[----:B------:R-:W-:Y:S01]  /*9fa90*/  ULDC UR5, c[0x0][0x228] ;  /* 0x00008a0000057ab9 */ /* 0x000fe20000000800 */
[----:B-1----:R-:W-:Y:S01]  /*9faa0*/  IMAD.WIDE R26, R148, 0x4, R6 ;  /* 0x00000004941a7825 */ /* 0x002fe200078e0206 */
[----:B------:R-:W3:Y:S10]  /*9fab0*/  LDL.LU R19, [R1+0x1034] ;  /* 0x0010340001137983 */ /* 0x000ef40000300800 */
[----:B----4-:R1:W-:Y:S01]  /*9fac0*/  @P0 STG.E desc[UR60][R26.64], R22 ;  /* 0x000000161a000986 */ /* 0x0103e2000c10193c */
[----:B------:R-:W-:-:S03]  /*9fad0*/  ISETP.LT.AND P0, PT, R158, UR34, !P2 ;  /* 0x000000229e007c0c */ /* 0x000fc6000d701270 */
[----:B-1----:R-:W4:Y:S01]  /*9fae0*/  LDL.LU R22, [R1+0x820] ;  /* 0x0008200001167983 */ /* 0x002f220000300800 */
[----:B------:R-:W-:-:S09]  /*9faf0*/  IMAD.WIDE R26, R148, 0x4, R8 ;  /* 0x00000004941a7825 */ /* 0x000fd200078e0208 */
[----:B------:R1:W-:Y:S04]  /*9fb00*/  @P0 STG.E desc[UR60][R26.64], R20 ;  /* 0x000000141a000986 */ /* 0x0003e8000c10193c */
[----:B-1----:R-:W4:Y:S01]  /*9fb10*/  LDL.LU R20, [R1+0x620] ;  /* 0x0006200001147983 */ /* 0x002f220000300800 */
[----:B------:R-:W-:Y:S01]  /*9fb20*/  LOP3.LUT P1, RZ, R10, 0x10000, RZ, 0xc0, !PT ;  /* 0x000100000aff7812 */ /* 0x000fe2000782c0ff */
[----:B------:R-:W-:Y:S02]  /*9fb30*/  IMAD.WIDE R26, R146, 0x4, R2 ;  /* 0x00000004921a7825 */ /* 0x000fe400078e0202 */
[----:B------:R-:W4:Y:S01]  /*9fb40*/  LDL.LU R148, [R1+0x1038] ;  /* 0x0010380001947983 */ /* 0x000f220000300800 */
[----:B------:R-:W-:Y:S01]  /*9fb50*/  ISETP.LT.AND P0, PT, R153, UR5, !P1 ;  /* 0x0000000599007c0c */ /* 0x000fe2000cf01270 */
[----:B------:R-:W-:-:S12]  /*9fb60*/  ULDC UR5, c[0x0][0x228] ;  /* 0x00008a0000057ab9 */ /* 0x000fd80000000800 */
[----:B------:R1:W-:Y:S01]  /*9fb70*/  @P0 STG.E desc[UR60][R26.64], R21 ;  /* 0x000000151a000986 */ /* 0x0003e2000c10193c */
        /* <DEDUP_REMOVED lines=9> */
[----:B------:R1:W-:Y:S01]  /*9fc10*/  @P0 STG.E desc[UR60][R26.64], R145 ;  /* 0x000000911a000986 */ /* 0x0003e2000c10193c */
[----:B------:R-:W-:-:S03]  /*9fc20*/  ISETP.LT.AND P0, PT, R158, UR40, !P1 ;  /* 0x000000289e007c0c */ /* 0x000fc6000cf01270 */
[----:B-1----:R-:W4:Y:S01]  /*9fc30*/  LDL.LU R145, [R1+0xe54] ;  /* 0x000e540001917983 */ /* 0x002f220000300800 */
[----:B------:R-:W-:-:S03]  /*9fc40*/  IMAD.WIDE R26, R146, 0x4, R8 ;  /* 0x00000004921a7825 */ /* 0x000fc600078e0208 */
[----:B------:R-:W4:Y:S01]  /*9fc50*/  LDL.LU R146, [R1+0x103c] ;  /* 0x00103c0001927983 */ /* 0x000f220000300800 */
[----:B------:R-:W-:-:S05]  /*9fc60*/  LOP3.LUT P3, RZ, R10, 0x20000, RZ, 0xc0, !PT ;  /* 0x000200000aff7812 */ /* 0x000fca000786c0ff */
[----:B--2---:R1:W-:Y:S04]  /*9fc70*/  @P0 STG.E desc[UR60][R26.64], R144 ;  /* 0x000000901a000986 */ /* 0x0043e8000c10193c */
[----:B-1----:R-:W2:Y:S01]  /*9fc80*/  LDL.LU R144, [R1+0xe44] ;  /* 0x000e440001907983 */ /* 0x002ea20000300800 */
[----:B------:R-:W-:Y:S01]  /*9fc90*/  ISETP.LT.AND P0, PT, R153, UR5, !P3 ;  /* 0x0000000599007c0c */ /* 0x000fe2000df01270 */
[----:B------:R-:W-:Y:S01]  /*9fca0*/  ULDC UR5, c[0x0][0x228] ;  /* 0x00008a0000057ab9 */ /* 0x000fe20000000800 */
[----:B---3--:R-:W-:-:S11]  /*9fcb0*/  IMAD.WIDE R26, R19, 0x4, R2 ;  /* 0x00000004131a7825 */ /* 0x008fd600078e0202 */
        /* <DEDUP_REMOVED lines=10> */
[----:B------:R-:W-:-:S10]  /*9fd60*/  ULDC UR5, c[0x0][0x228] ;  /* 0x00008a0000057ab9 */ /* 0x000fd40000000800 */
[----:B------:R1:W-:Y:S01]  /*9fd70*/  @P0 STG.E desc[UR60][R26.64], R21 ;  /* 0x000000151a000986 */ /* 0x0003e2000c10193c */
[----:B------:R-:W-:-:S03]  /*9fd80*/  ISETP.LT.AND P0, PT, R158, UR38, !P3 ;  /* 0x000000269e007c0c */ /* 0x000fc6000df01270 */
[----:B-1----:R-:W4:Y:S01]  /*9fd90*/  LDL.LU R21, [R1+0x824] ;  /* 0x0008240001157983 */ /* 0x002f220000300800 */
[----:B------:R-:W-:-:S03]  /*9fda0*/  IMAD.WIDE R26, R19, 0x4, R8 ;  /* 0x00000004131a7825 */ /* 0x000fc600078e0208 */
[----:B------:R-:W4:Y:S06]  /*9fdb0*/  LDL.LU R19, [R1+0x1040] ;  /* 0x0010400001137983 */ /* 0x000f2c0000300800 */
        /* <DEDUP_REMOVED lines=10> */
[----:B--2---:R1:W-:Y:S04]  /*9fe60*/  @P0 STG.E desc[UR60][R26.64], R144 ;  /* 0x000000901a000986 */ /* 0x0043e8000c10193c */
[----:B-1----:R-:W2:Y:S01]  /*9fe70*/  LDL.LU R144, [R1+0x224] ;  /* 0x0002240001907983 */ /* 0x002ea20000300800 */
[----:B------:R-:W-:Y:S01]  /*9fe80*/  ISETP.LT.AND P0, PT, R157, UR5, !P2 ;  /* 0x000000059d007c0c */ /* 0x000fe2000d701270 */
[----:B------:R-:W-:Y:S01]  /*9fe90*/  IMAD.WIDE R26, R148, 0x4, R6 ;  /* 0x00000004941a7825 */ /* 0x000fe200078e0206 */
[----:B------:R-:W-:Y:S01]  /*9fea0*/  LOP3.LUT P1, RZ, R10, 0x80000, RZ, 0xc0, !PT ;  /* 0x000800000aff7812 */ /* 0x000fe2000782c0ff */
[----:B------:R-:W-:-:S10]  /*9feb0*/  ULDC UR5, c[0x0][0x228] ;  /* 0x00008a0000057ab9 */ /* 0x000fd40000000800 */
[----:B---3--:R1:W-:Y:S01]  /*9fec0*/  @P0 STG.E desc[UR60][R26.64], R22 ;  /* 0x000000161a000986 */ /* 0x0083e2000c10193c */
[----:B------:R-:W-:-:S03]  /*9fed0*/  ISETP.LT.AND P0, PT, R158, UR44, !P2 ;  /* 0x0000002c9e007c0c */ /* 0x000fc6000d701270 */
[----:B-1----:R-:W3:Y:S01]  /*9fee0*/  LDL.LU R22, [R1+0xe58] ;  /* 0x000e580001167983 */ /* 0x002ee20000300800 */
[----:B------:R-:W-:-:S03]  /*9fef0*/  IMAD.WIDE R26, R148, 0x4, R8 ;  /* 0x00000004941a7825 */ /* 0x000fc600078e0208 */
[----:B------:R-:W3:Y:S06]  /*9ff00*/  LDL.LU R148, [R1+0x1044] ;  /* 0x0010440001947983 */ /* 0x000eec0000300800 */
[----:B----4-:R1:W-:Y:S04]  /*9ff10*/  @P0 STG.E desc[UR60][R26.64], R20 ;  /* 0x000000141a000986 */ /* 0x0103e8000c10193c */
        /* <DEDUP_REMOVED lines=8> */
[----:B------:R-:W-:-:S03]  /*9ffa0*/  IMAD.WIDE R26, R146, 0x4, R4 ;  /* 0x00000004921a7825 */ /* 0x000fc600078e0204 */
[----:B------:R-:W4:Y:S06]  /*9ffb0*/  LDL.LU R150, [R1+0xa28] ;  /* 0x000a280001967983 */ /* 0x000f2c0000300800 */
[----:B------:R1:W-:Y:S01]  /*9ffc0*/  @P0 STG.E desc[UR60][R26.64], R147 ;  /* 0x000000931a000986 */ /* 0x0003e2000c10193c */
[----:B------:R-:W-:Y:S01]  /*9ffd0*/  ISETP.LT.AND P0, PT, R157, UR5, !P1 ;  /* 0x000000059d007c0c */ /* 0x000fe2000cf01270 */
[----:B------:R-:W-:Y:S01]  /*9ffe0*/  ULDC UR5, c[0x0][0x228] ;  /* 0x00008a0000057ab9 */ /* 0x000fe20000000800 */
[----:B-1----:R-:W-:-:S11]  /*9fff0*/  IMAD.WIDE R26, R146, 0x4, R6 ;  /* 0x00000004921a7825 */ /* 0x002fd600078e0206 */
        /* <DEDUP_REMOVED lines=9> */
[----:B------:R-:W-:Y:S01]  /*a0090*/  IMAD.WIDE R26, R19, 0x4, R2 ;  /* 0x00000004131a7825 */ /* 0x000fe200078e0202 */
[----:B------:R-:W-:-:S11]  /*a00a0*/  ULDC UR5, c[0x0][0x228] ;  /* 0x00008a0000057ab9 */ /* 0x000fd60000000800 */
        /* <DEDUP_REMOVED lines=19> */
[----:B------:R-:W4:Y:S01]  /*a01e0*/  LDL.LU R147, [R1+0x104c] ;  /* 0x00104c0001937983 */ /* 0x000f220000300800 */
[----:B-1----:R-:W-:-:S09]  /*a01f0*/  IMAD.WIDE R26, R148, 0x4, R2 ;  /* 0x00000004941a7825 */ /* 0x002fd200078e0202 */
        /* <DEDUP_REMOVED lines=14> */
[----:B------:R-:W-:-:S09]  /*a02e0*/  IMAD.WIDE R26, R148, 0x4, R8 ;  /* 0x00000004941a7825 */ /* 0x000fd200078e0208 */
[----:B----4-:R1:W-:Y:S04]  /*a02f0*/  @P0 STG.E desc[UR60][R26.64], R20 ;  /* 0x000000141a000986 */ /* 0x0103e8000c10193c */
[----:B-1----:R-:W4:Y:S01]  /*a0300*/  LDL.LU R20, [R1+0x62c] ;  /* 0x00062c0001147983 */ /* 0x002f220000300800 */
[----:B------:R-:W-:Y:S01]  /*a0310*/  ISETP.LT.AND P0, PT, R153, UR5, !P1 ;  /* 0x0000000599007c0c */ /* 0x000fe2000cf01270 */
[C---:B------:R-:W-:Y:S01]  /*a0320*/  IMAD.WIDE R26, R146.reuse, 0x4, R2 ;  /* 0x00000004921a7825 */ /* 0x040fe200078e0202 */
[----:B------:R-:W-:Y:S01]  /*a0330*/  ULDC UR5, c[0x0][0x228] ;  /* 0x00008a0000057ab9 */ /* 0x000fe20000000800 */
[----:B------:R-:W4:Y:S10]  /*a0340*/  LDL.LU R148, [R1+0x42c] ;  /* 0x00042c0001947983 */ /* 0x000f340000300800 */
[----:B------:R1:W-:Y:S01]  /*a0350*/  @P0 STG.E desc[UR60][R26.64], R21 ;  /* 0x000000151a000986 */ /* 0x0003e2000c10193c */
[----:B------:R-:W-:Y:S01]  /*a0360*/  ISETP.LT.AND P0, PT, R155, UR5, !P1 ;  /* 0x000000059b007c0c */ /* 0x000fe2000cf01270 */
[----:B------:R-:W-:Y:S01]  /*a0370*/  ULDC UR5, c[0x0][0x228] ;  /* 0x00008a0000057ab9 */ /* 0x000fe20000000800 */
[----:B-1----:R-:W-:-:S11]  /*a0380*/  IMAD.WIDE R26, R146, 0x4, R4 ;  /* 0x00000004921a7825 */ /* 0x002fd600078e0204 */
[----:B------:R1:W-:Y:S01]  /*a0390*/  @P0 STG.E desc[UR60][R26.64], R19 ;  /* 0x000000131a000986 */ /* 0x0003e2000c10193c */
[----:B------:R-:W-:Y:S01]  /*a03a0*/  ISETP.LT.AND P0, PT, R157, UR5, !P1 ;  /* 0x000000059d007c0c */ /* 0x000fe2000cf01270 */
[----:B------:R-:W-:Y:S02]  /*a03b0*/  ULDC UR5, c[0x0][0x228] ;  /* 0x00008a0000057ab9 */ /* 0x000fe40000000800 */
[----:B-1----:R-:W4:Y:S01]  /*a03c0*/  LDL.LU R19, [R1+0x22c] ;  /* 0x00022c0001137983 */ /* 0x002f220000300800 */
[----:B------:R-:W-:-:S03]  /*a03d0*/  IMAD.WIDE R26, R146, 0x4, R6 ;  /* 0x00000004921a7825 */ /* 0x000fc600078e0206 */
[----:B------:R-:W4:Y:S06]  /*a03e0*/  LDL.LU R21, [R1+0x1050] ;  /* 0x0010500001157983 */ /* 0x000f2c0000300800 */
[----:B------:R1:W-:Y:S01]  /*a03f0*/  @P0 STG.E desc[UR60][R26.64], R145 ;  /* 0x000000911a000986 */ /* 0x0003e2000c10193c */
[----:B------:R-:W-:-:S03]  /*a0400*/  ISETP.LT.AND P0, PT, R158, UR52, !P1 ;  /* 0x000000349e007c0c */ /* 0x000fc6000cf01270 */
[----:B-1----:R-:W4:Y:S01]  /*a0410*/  LDL.LU R145, [R1+0xe70] ;  /* 0x000e700001917983 */ /* 0x002f220000300800 */
[----:B------:R-:W-:Y:S01]  /*a0420*/  IMAD.WIDE R26, R146, 0x4, R8 ;  /* 0x00000004921a7825 */ /* 0x000fe200078e0208 */
[----:B------:R-:W-:-:S08]  /*a0430*/  LOP3.LUT P3, RZ, R10, 0x800000, RZ, 0xc0, !PT ;  /* 0x008000000aff7812 */ /* 0x000fd0000786c0ff */
        /* <DEDUP_REMOVED lines=15> */
[----:B------:R-:W4:Y:S01]  /*a0530*/  LDL.LU R146, [R1+0x1054] ;  /* 0x0010540001927983 */ /* 0x000f220000300800 */
[----:B------:R-:W-:-:S09]  /*a0540*/  ULDC UR5, c[0x0][0x228] ;  /* 0x00008a0000057ab9 */ /* 0x000fd20000000800 */
[----:B------:R1:W-:Y:S01]  /*a0550*/  @P0 STG.E desc[UR60][R26.64], R148 ;  /* 0x000000941a000986 */ /* 0x0003e2000c10193c */
[----:B------:R-:W-:-:S03]  /*a0560*/  ISETP.LT.AND P0, PT, R158, UR50, !P3 ;  /* 0x000000329e007c0c */ /* 0x000fc6000df01270 */
[----:B-1----:R-:W4:Y:S01]  /*a0570*/  LDL.LU R148, [R1+0x630] ;  /* 0x0006300001947983 */ /* 0x002f220000300800 */
[----:B------:R-:W-:-:S03]  /*a0580*/  IMAD.WIDE R26, R147, 0x4, R8 ;  /* 0x00000004931a7825 */ /* 0x000fc600078e0208 */
[----:B------:R-:W4:Y:S06]  /*a0590*/  LDL.LU R147, [R1+0x430] ;  /* 0x0004300001937983 */ /* 0x000f2c0000300800 */
[----:B------:R1:W-:Y:S01]  /*a05a0*/  @P0 STG.E desc[UR60][R26.64], R19 ;  /* 0x000000131a000986 */ /* 0x0003e2000c10193c */
[----:B------:R-:W-:Y:S01]  /*a05b0*/  ISETP.LT.AND P0, PT, R153, UR5, !P2 ;  /* 0x0000000599007c0c */ /* 0x000fe2000d701270 */
[----:B------:R-:W-:Y:S01]  /*a05c0*/  ULDC UR5, c[0x0][0x228] ;  /* 0x00008a0000057ab9 */ /* 0x000fe20000000800 */
[----:B-1----:R-:W-:Y:S01]  /*a05d0*/  IMAD.WIDE R26, R21, 0x4, R2 ;  /* 0x00000004151a7825 */ /* 0x002fe200078e0202 */
[----:B------:R-:W4:Y:S10]  /*a05e0*/  LDL.LU R19, [R1+0x1058] ;  /* 0x0010580001137983 */ /* 0x000f340000300800 */
[----:B------:R1:W-:Y:S01]  /*a05f0*/  @P0 STG.E desc[UR60][R26.64], R145 ;  /* 0x000000911a000986 */ /* 0x0003e2000c10193c */
[----:B------:R-:W-:Y:S01]  /*a0600*/  ISETP.LT.AND P0, PT, R155, UR5, !P2 ;  /* 0x000000059b007c0c */ /* 0x000fe2000d701270 */
[----:B------:R-:W-:-:S02]  /*a0610*/  ULDC UR5, c[0x0][0x228] ;  /* 0x00008a0000057ab9 */ /* 0x000fc40000000800 */
[----:B-1----:R-:W4:Y:S01]  /*a0620*/  LDL.LU R145, [R1+0x230] ;  /* 0x0002300001917983 */ /* 0x002f220000300800 */
[----:B------:R-:W-:-:S09]  /*a0630*/  IMAD.WIDE R26, R21, 0x4, R4 ;  /* 0x00000004151a7825 */ /* 0x000fd200078e0204 */
[----:B--2---:R1:W-:Y:S04]  /*a0640*/  @P0 STG.E desc[UR60][R26.64], R144 ;  /* 0x000000901a000986 */ /* 0x0043e8000c10193c */
[----:B-1----:R-:W2:Y:S01]  /*a0650*/  LDL.LU R144, [R1+0x30] ;  /* 0x0000300001907983 */ /* 0x002ea20000300800 */
[----:B------:R-:W-:Y:S01]  /*a0660*/  ISETP.LT.AND P0, PT, R157, UR5, !P2 ;  /* 0x000000059d007c0c */ /* 0x000fe2000d701270 */
[----:B------:R-:W-:Y:S01]  /*a0670*/  IMAD.WIDE R26, R21, 0x4, R6 ;  /* 0x00000004151a7825 */ /* 0x000fe200078e0206 */
[----:B------:R-:W-:Y:S01]  /*a0680*/  LOP3.LUT P1, RZ, R10, 0x2000000, RZ, 0xc0, !PT ;  /* 0x020000000aff7812 */ /* 0x000fe2000782c0ff */
[----:B------:R-:W2:Y:S01]  /*a0690*/  LDL.LU R150, [R1+0xe74] ;  /* 0x000e740001967983 */ /* 0x000ea20000300800 */
[----:B------:R-:W-:-:S09]  /*a06a0*/  ULDC UR5, c[0x0][0x228] ;  /* 0x00008a0000057ab9 */ /* 0x000fd20000000800 */
[----:B---3--:R1:W-:Y:S01]  /*a06b0*/  @P0 STG.E desc[UR60][R26.64], R22 ;  /* 0x000000161a000986 */ /* 0x0083e2000c10193c */
[----:B------:R-:W-:Y:S01]  /*a06c0*/  ISETP.LT.AND P0, PT, R158, UR56, !P2 ;  /* 0x000000389e007c0c */ /* 0x000fe2000d701270 */
[----:B-1----:R-:W-:Y:S02]  /*a06d0*/  IMAD.WIDE R26, R21, 0x4, R8 ;  /* 0x00000004151a7825 */ /* 0x002fe400078e0208 */
[----:B------:R-:W3:Y:S04]  /*a06e0*/  LDL.LU R22, [R1+0x105c] ;  /* 0x00105c0001167983 */ /* 0x000ee80000300800 */
        /* <DEDUP_REMOVED lines=17> */
[----:B------:R-:W-:Y:S01]  /*a0800*/  ISETP.LT.AND P0, PT, R158, UR54, !P1 ;  /* 0x000000369e007c0c */ /* 0x000fe2000cf01270 */
[----:B-1----:R-:W-:Y:S02]  /*a0810*/  IMAD.WIDE R26, R146, 0x4, R8 ;  /* 0x00000004921a7825 */ /* 0x002fe400078e0208 */
[----:B------:R-:W4:Y:S04]  /*a0820*/  LDL.LU R146, [R1+0x1060] ;  /* 0x0010600001927983 */ /* 0x000f280000300800 */
[----:B------:R-:W4:Y:S01]  /*a0830*/  LDL.LU R145, [R1+0x434] ;  /* 0x0004340001917983 */ /* 0x000f220000300800 */
[----:B------:R-:W-:-:S05]  /*a0840*/  LOP3.LUT P3, RZ, R10, 0x4000000, RZ, 0xc0, !PT ;  /* 0x040000000aff7812 */ /* 0x000fca000786c0ff */
[----:B--2---:R1:W-:Y:S01]  /*a0850*/  @P0 STG.E desc[UR60][R26.64], R144 ;  /* 0x000000901a000986 */ /* 0x0043e2000c10193c */
[----:B------:R-:W-:Y:S01]  /*a0860*/  ISETP.LT.AND P0, PT, R153, UR5, !P3 ;  /* 0x0000000599007c0c */ /* 0x000fe2000df01270 */
[----:B------:R-:W-:Y:S01]  /*a0870*/  ULDC UR5, c[0x0][0x228] ;  /* 0x00008a0000057ab9 */ /* 0x000fe20000000800 */
[----:B-1----:R-:W-:Y:S01]  /*a0880*/  IMAD.WIDE R26, R19, 0x4, R2 ;  /* 0x00000004131a7825 */ /* 0x002fe200078e0202 */
[----:B------:R-:W2:Y:S10]  /*a0890*/  LDL.LU R144, [R1+0x234] ;  /* 0x0002340001907983 */ /* 0x000eb40000300800 */
[----:B------:R1:W-:Y:S01]  /*a08a0*/  @P0 STG.E desc[UR60][R26.64], R150 ;  /* 0x000000961a000986 */ /* 0x0003e2000c10193c */
[----:B------:R-:W-:Y:S01]  /*a08b0*/  ISETP.LT.AND P0, PT, R155, UR5, !P3 ;  /* 0x000000059b007c0c */ /* 0x000fe2000df01270 */
[----:B------:R-:W-:Y:S01]  /*a08c0*/  ULDC UR5, c[0x0][0x228] ;  /* 0x00008a0000057ab9 */ /* 0x000fe20000000800 */
[----:B-1----:R-:W-:-:S11]  /*a08d0*/  IMAD.WIDE R26, R19, 0x4, R4 ;  /* 0x00000004131a7825 */ /* 0x002fd600078e0204 */
        /* <DEDUP_REMOVED lines=25> */
[----:B------:R-:W-:Y:S01]  /*a0a70*/  MOV R136, UR13 ;  /* 0x0000000d00887c02 */ /* 0x000fe20008000f00 */
[----:B------:R-:W-:Y:S02]  /*a0a80*/  ULDC.64 UR12, c[0x0][0x228] ;  /* 0x00008a00000c7ab9 */ /* 0x000fe40000000a00 */
[----:B------:R-:W-:Y:S01]  /*a0a90*/  UMOV UR5, UR12 ;  /* 0x0000000c00057c82 */ /* 0x000fe20008000000 */
[----:B------:R-:W-:-:S07]  /*a0aa0*/  LOP3.LUT P1, RZ, R10, 0x10000000, RZ, 0xc0, !PT ;  /* 0x100000000aff7812 */ /* 0x000fce000782c0ff */
[----:B--2---:R1:W-:Y:S01]  /*a0ab0*/  @P0 STG.E desc[UR60][R26.64], R144 ;  /* 0x000000901a000986 */ /* 0x0043e2000c10193c */
[----:B------:R-:W-:Y:S01]  /*a0ac0*/  ISETP.LT.AND P0, PT, R158, UR5, !P2 ;  /* 0x000000059e007c0c */ /* 0x000fe2000d701270 */
[----:B------:R-:W-:Y:S01]  /*a0ad0*/  ULDC UR5, c[0x0][0x228] ;  /* 0x00008a0000057ab9 */ /* 0x000fe20000000800 */
[----:B-1----:R-:W-:Y:S02]  /*a0ae0*/  IMAD.WIDE R26, R22, 0x4, R8 ;  /* 0x00000004161a7825 */ /* 0x002fe400078e0208 */
[----:B------:R-:W2:Y:S04]  /*a0af0*/  LDL.LU R22, [R1+0x638] ;  /* 0x0006380001167983 */ /* 0x000ea80000300800 */
[----:B------:R-:W2:Y:S05]  /*a0b00*/  LDL.LU R144, [R1+0x1068] ;  /* 0x0010680001907983 */ /* 0x000eaa0000300800 */
[----:B---3--:R1:W-:Y:S01]  /*a0b10*/  @P0 STG.E desc[UR60][R26.64], R21 ;  /* 0x000000151a000986 */ /* 0x0083e2000c10193c */
[----:B------:R-:W-:Y:S01]  /*a0b20*/  ISETP.LT.AND P0, PT, R153, UR5, !P1 ;  /* 0x0000000599007c0c */ /* 0x000fe2000cf01270 */
[----:B------:R-:W-:-:S02]  /*a0b30*/  ULDC UR5, c[0x0][0x228] ;  /* 0x00008a0000057ab9 */ /* 0x000fc40000000800 */
        /* <DEDUP_REMOVED lines=10> */
[----:B------:R-:W-:Y:S01]  /*a0be0*/  UMOV UR6, UR13 ;  /* 0x0000000d00067c82 */ /* 0x000fe20008000000 */
[----:B------:R-:W-:Y:S01]  /*a0bf0*/  ULDC.64 UR12, c[0x0][0x228] ;  /* 0x00008a00000c7ab9 */ /* 0x000fe20000000a00 */
[----:B-1----:R-:W4:Y:S01]  /*a0c00*/  LDL.LU R148, [R1+0xe7c] ;  /* 0x000e7c0001947983 */ /* 0x002f220000300800 */
[----:B------:R-:W-:Y:S01]  /*a0c10*/  IMAD.WIDE R26, R146, 0x4, R6 ;  /* 0x00000004921a7825 */ /* 0x000fe200078e0206 */
[----:B------:R-:W-:-:S08]  /*a0c20*/  UMOV UR5, UR12 ;  /* 0x0000000c00057c82 */ /* 0x000fd00008000000 */
[----:B------:R1:W-:Y:S01]  /*a0c30*/  @P0 STG.E desc[UR60][R26.64], R147 ;  /* 0x000000931a000986 */ /* 0x0003e2000c10193c */
[----:B------:R-:W-:Y:S01]  /*a0c40*/  ISETP.LT.AND P0, PT, R158, UR5, !P1 ;  /* 0x000000059e007c0c */ /* 0x000fe2000cf01270 */
[----:B------:R-:W-:Y:S01]  /*a0c50*/  ULDC UR5, c[0x0][0x228] ;  /* 0x00008a0000057ab9 */ /* 0x000fe20000000800 */
[----:B-1----:R-:W-:Y:S02]  /*a0c60*/  IMAD.WIDE R26, R146, 0x4, R8 ;  /* 0x00000004921a7825 */ /* 0x002fe400078e0208 */
[----:B------:R-:W4:Y:S04]  /*a0c70*/  LDL.LU R146, [R1+0x106c] ;  /* 0x00106c0001927983 */ /* 0x000f280000300800 */
[----:B------:R-:W4:Y:S05]  /*a0c80*/  LDL.LU R147, [R1+0xe6c] ;  /* 0x000e6c0001937983 */ /* 0x000f2a0000300800 */
[----:B------:R1:W-:Y:S04]  /*a0c90*/  @P0 STG.E desc[UR60][R26.64], R145 ;  /* 0x000000911a000986 */ /* 0x0003e8000c10193c */
[----:B-1----:R-:W4:Y:S01]  /*a0ca0*/  LDL.LU R145, [R1+0xc3c] ;  /* 0x000c3c0001917983 */ /* 0x002f220000300800 */
[----:B------:R-:W-:-:S04]  /*a0cb0*/  LOP3.LUT P3, RZ, R10, 0x20000000, RZ, 0xc0, !PT ;  /* 0x200000000aff7812 */ /* 0x000fc8000786c0ff */
[----:B------:R-:W-:Y:S01]  /*a0cc0*/  ISETP.LT.AND P0, PT, R153, UR5, !P3 ;  /* 0x0000000599007c0c */ /* 0x000fe2000df01270 */
[----:B------:R-:W-:Y:S01]  /*a0cd0*/  IMAD.WIDE R26, R19, 0x4, R2 ;  /* 0x00000004131a7825 */ /* 0x000fe200078e0202 */
[----:B------:R-:W-:-:S11]  /*a0ce0*/  ULDC UR5, c[0x0][0x228] ;  /* 0x00008a0000057ab9 */ /* 0x000fd60000000800 */
[----:B--2---:R1:W-:Y:S01]  /*a0cf0*/  @P0 STG.E desc[UR60][R26.64], R22 ;  /* 0x000000161a000986 */ /* 0x0043e2000c10193c */
[----:B------:R-:W-:Y:S01]  /*a0d00*/  ISETP.LT.AND P0, PT, R155, UR5, !P3 ;  /* 0x000000059b007c0c */ /* 0x000fe2000df01270 */
[----:B------:R-:W-:Y:S02]  /*a0d10*/  ULDC UR5, c[0x0][0x228] ;  /* 0x00008a0000057ab9 */ /* 0x000fe40000000800 */
[----:B-1----:R-:W2:Y:S01]  /*a0d20*/  LDL.LU R22, [R1+0xa3c] ;  /* 0x000a3c0001167983 */ /* 0x002ea20000300800 */
[----:B------:R-:W-:-:S09]  /*a0d30*/  IMAD.WIDE R26, R19, 0x4, R4 ;  /* 0x00000004131a7825 */ /* 0x000fd200078e0204 */
[----:B---3--:R1:W-:Y:S01]  /*a0d40*/  @P0 STG.E desc[UR60][R26.64], R21 ;  /* 0x000000151a000986 */ /* 0x0083e2000c10193c */
[----:B------:R-:W-:-:S03]  /*a0d50*/  ISETP.LT.AND P0, PT, R157, UR5, !P3 ;  /* 0x000000059d007c0c */ /* 0x000fc6000df01270 */
[----:B-1----:R-:W3:Y:S01]  /*a0d60*/  LDL.LU R21, [R1+0x63c] ;  /* 0x00063c0001157983 */ /* 0x002ee20000300800 */
[----:B------:R-:W-:-:S09]  /*a0d70*/  IMAD.WIDE R26, R19, 0x4, R6 ;  /* 0x00000004131a7825 */ /* 0x000fd200078e0206 */
[----:B----4-:R1:W-:Y:S04]  /*a0d80*/  @P0 STG.E desc[UR60][R26.64], R20 ;  /* 0x000000141a000986 */ /* 0x0103e8000c10193c */
[----:B-1----:R-:W4:Y:S01]  /*a0d90*/  LDL.LU R20, [R1+0x43c] ;  /* 0x00043c0001147983 */ /* 0x002f220000300800 */
[----:B------:R-:W-:-:S03]  /*a0da0*/  IMAD.WIDE R26, R19, 0x4, R8 ;  /* 0x00000004131a7825 */ /* 0x000fc600078e0208 */
[----:B------:R-:W4:Y:S01]  /*a0db0*/  LDL.LU R19, [R1+0x23c] ;  /* 0x00023c0001137983 */ /* 0x000f220000300800 */
[----:B------:R-:W-:Y:S01]  /*a0dc0*/  UMOV UR10, UR13 ;  /* 0x0000000d000a7c82 */ /* 0x000fe20008000000 */
[----:B------:R-:W-:Y:S02]  /*a0dd0*/  ULDC.64 UR12, c[0x0][0x228] ;  /* 0x00008a00000c7ab9 */ /* 0x000fe40000000a00 */
[----:B------:R-:W-:Y:S02]  /*a0de0*/  UMOV UR5, UR12 ;  /* 0x0000000c00057c82 */ /* 0x000fe40008000000 */
[----:B------:R-:W-:Y:S01]  /*a0df0*/  ISETP.LT.AND P0, PT, R158, UR5, !P3 ;  /* 0x000000059e007c0c */ /* 0x000fe2000df01270 */
[----:B------:R-:W-:Y:S01]  /*a0e00*/  ULDC UR5, c[0x0][0x228] ;  /* 0x00008a0000057ab9 */ /* 0x000fe20000000800 */
[----:B------:R-:W-:-:S11]  /*a0e10*/  LOP3.LUT P2, RZ, R10, 0x40000000, RZ, 0xc0, !PT ;  /* 0x400000000aff7812 */ /* 0x000fd6000784c0ff */
[----:B------:R1:W-:Y:S01]  /*a0e20*/  @P0 STG.E desc[UR60][R26.64], R150 ;  /* 0x000000961a000986 */ /* 0x0003e2000c10193c */
[----:B------:R-:W-:Y:S01]  /*a0e30*/  ISETP.LT.AND P0, PT, R153, UR5, !P2 ;  /* 0x0000000599007c0c */ /* 0x000fe2000d701270 */
[----:B------:R-:W-:Y:S01]  /*a0e40*/  ULDC UR5, c[0x0][0x228] ;  /* 0x00008a0000057ab9 */ /* 0x000fe20000000800 */
[----:B-1----:R-:W-:-:S11]  /*a0e50*/  IMAD.WIDE R26, R144, 0x4, R2 ;  /* 0x00000004901a7825 */ /* 0x002fd600078e0202 */
[----:B------:R1:W-:Y:S01]  /*a0e60*/  @P0 STG.E desc[UR60][R26.64], R148 ;  /* 0x000000941a000986 */ /* 0x0003e2000c10193c */
[----:B------:R-:W-:Y:S01]  /*a0e70*/  ISETP.LT.AND P0, PT, R155, UR5, !P2 ;  /* 0x000000059b007c0c */ /* 0x000fe2000d701270 */
[----:B------:R-:W-:Y:S01]  /*a0e80*/  ULDC UR5, c[0x0][0x228] ;  /* 0x00008a0000057ab9 */ /* 0x000fe20000000800 */
[----:B-1----:R-:W-:-:S11]  /*a0e90*/  IMAD.WIDE R26, R144, 0x4, R4 ;  /* 0x00000004901a7825 */ /* 0x002fd600078e0204 */
[----:B------:R1:W-:Y:S01]  /*a0ea0*/  @P0 STG.E desc[UR60][R26.64], R147 ;  /* 0x000000931a000986 */ /* 0x0003e2000c10193c */
[----:B------:R-:W-:Y:S01]  /*a0eb0*/  ISETP.LT.AND P0, PT, R157, UR5, !P2 ;  /* 0x000000059d007c0c */ /* 0x000fe2000d701270 */
[----:B-1----:R-:W-:-:S12]  /*a0ec0*/  IMAD.WIDE R26, R144, 0x4, R6 ;  /* 0x00000004901a7825 */ /* 0x002fd800078e0206 */
[----:B------:R1:W-:Y:S02]  /*a0ed0*/  @P0 STG.E desc[UR60][R26.64], R145 ;  /* 0x000000911a000986 */ /* 0x0003e4000c10193c */
[----:B-1----:R-:W-:Y:S02]  /*a0ee0*/  IMAD.WIDE R26, R144, 0x4, R8 ;  /* 0x00000004901a7825 */ /* 0x002fe400078e0208 */
[----:B------:R-:W4:Y:S01]  /*a0ef0*/  LDL.LU R144, [R1+0x3c] ;  /* 0x00003c0001907983 */ /* 0x000f220000300800 */
[----:B------:R-:W-:Y:S01]  /*a0f00*/  UMOV UR8, UR13 ;  /* 0x0000000d00087c82 */ /* 0x000fe20008000000 */
[----:B------:R-:W-:Y:S02]  /*a0f10*/  ULDC.64 UR12, c[0x0][0x228] ;  /* 0x00008a00000c7ab9 */ /* 0x000fe40000000a00 */
[----:B------:R-:W-:Y:S02]  /*a0f20*/  UMOV UR5, UR12 ;  /* 0x0000000c00057c82 */ /* 0x000fe40008000000 */
[----:B------:R-:W-:Y:S01]  /*a0f30*/  ISETP.LT.AND P0, PT, R158, UR5, !P2 ;  /* 0x000000059e007c0c */ /* 0x000fe2000d701270 */
[----:B------:R-:W-:Y:S01]  /*a0f40*/  ULDC UR5, c[0x0][0x228] ;  /* 0x00008a0000057ab9 */ /* 0x000fe20000000800 */
[----:B------:R-:W-:-:S11]  /*a0f50*/  LOP3.LUT P1, RZ, R10, 0x80000000, RZ, 0xc0, !PT ;  /* 0x800000000aff7812 */ /* 0x000fd6000782c0ff */
[----:B--2---:R1:W-:Y:S01]  /*a0f60*/  @P0 STG.E desc[UR60][R26.64], R22 ;  /* 0x000000161a000986 */ /* 0x0043e2000c10193c */
[----:B------:R-:W-:Y:S01]  /*a0f70*/  ISETP.LT.AND P0, PT, R153, UR5, !P1 ;  /* 0x0000000599007c0c */ /* 0x000fe2000cf01270 */
[----:B------:R-:W-:Y:S01]  /*a0f80*/  ULDC UR5, c[0x0][0x228] ;  /* 0x00008a0000057ab9 */ /* 0x000fe20000000800 */
[C---:B-1----:R-:W-:Y:S01]  /*a0f90*/  IMAD.WIDE R26, R146.reuse, 0x4, R2 ;  /* 0x00000004921a7825 */ /* 0x042fe200078e0202 */
[----:B------:R-:W2:Y:S10]  /*a0fa0*/  LDL.LU R22, [R1+0xe90] ;  /* 0x000e900001167983 */ /* 0x000eb40000300800 */
[----:B---3--:R1:W-:Y:S01]  /*a0fb0*/  @P0 STG.E desc[UR60][R26.64], R21 ;  /* 0x000000151a000986 */ /* 0x0083e2000c10193c */
[----:B------:R-:W-:Y:S01]  /*a0fc0*/  ISETP.LT.AND P0, PT, R155, UR5, !P1 ;  /* 0x000000059b007c0c */ /* 0x000fe2000cf01270 */
[----:B------:R-:W-:Y:S01]  /*a0fd0*/  ULDC UR5, c[0x0][0x228] ;  /* 0x00008a0000057ab9 */ /* 0x000fe20000000800 */
[C---:B-1----:R-:W-:Y:S01]  /*a0fe0*/  IMAD.WIDE R26, R146.reuse, 0x4, R4 ;  /* 0x00000004921a7825 */ /* 0x042fe200078e0204 */
[----:B------:R-:W3:Y:S10]  /*a0ff0*/  LDL.LU R21, [R1+0xe80] ;  /* 0x000e800001157983 */ /* 0x000ef40000300800 */
[----:B----4-:R1:W-:Y:S01]  /*a1000*/  @P0 STG.E desc[UR60][R26.64], R20 ;  /* 0x000000141a000986 */ /* 0x0103e2000c10193c */
[----:B------:R-:W-:Y:S01]  /*a1010*/  ISETP.LT.AND P0, PT, R157, UR5, !P1 ;  /* 0x000000059d007c0c */ /* 0x000fe2000cf01270 */
[----:B-1----:R-:W-:-:S02]  /*a1020*/  IMAD.WIDE R26, R146, 0x4, R6 ;  /* 0x00000004921a7825 */ /* 0x002fc400078e0206 */
[----:B------:R-:W4:Y:S10]  /*a1030*/  LDL.LU R20, [R1+0xa40] ;  /* 0x000a400001147983 */ /* 0x000f340000300800 */
[----:B------:R1:W-:Y:S04]  /*a1040*/  @P0 STG.E desc[UR60][R26.64], R19 ;  /* 0x000000131a000986 */ /* 0x0003e8000c10193c */
[----:B-1----:R-:W2:Y:S04]  /*a1050*/  LDL.LU R19, [R1+0x1070] ;  /* 0x0010700001137983 */ /* 0x002ea80000300800 */
[----:B------:R-:W4:Y:S01]  /*a1060*/  LDL.LU R252, [R1+0x830] ;  /* 0x0008300001fc7983 */ /* 0x000f220000300800 */
[----:B------:R-:W-:Y:S01]  /*a1070*/  UMOV UR14, UR13 ;  /* 0x0000000d000e7c82 */ /* 0x000fe20008000000 */
[----:B------:R-:W-:-:S02]  /*a1080*/  ULDC.64 UR12, c[0x0][0x228] ;  /* 0x00008a00000c7ab9 */ /* 0x000fc40000000a00 */
[----:B------:R-:W4:Y:S01]  /*a1090*/  LDL.LU R159, [R1+0x640] ;  /* 0x00064000019f7983 */ /* 0x000f220000300800 */
[----:B------:R-:W-:-:S03]  /*a10a0*/  UMOV UR5, UR12 ;  /* 0x0000000c00057c82 */ /* 0x000fc60008000000 */
[----:B------:R-:W4:Y:S01]  /*a10b0*/  LDL.LU R138, [R1+0x1074] ;  /* 0x00107400018a7983 */ /* 0x000f220000300800 */
[----:B------:R-:W-:Y:S01]  /*a10c0*/  ISETP.LT.AND P0, PT, R158, UR5, !P1 ;  /* 0x000000059e007c0c */ /* 0x000fe2000cf01270 */
[----:B------:R-:W-:Y:S01]  /*a10d0*/  IMAD.WIDE R26, R146, 0x4, R8 ;  /* 0x00000004921a7825 */ /* 0x000fe200078e0208 */
[----:B------:R-:W-:Y:S01]  /*a10e0*/  LOP3.LUT P2, RZ, R0, 0x1, RZ, 0xc0, !PT ;  /* 0x0000000100ff7812 */ /* 0x000fe2000784c0ff */
[----:B------:R-:W4:Y:S01]  /*a10f0*/  LDL.LU R150, [R1+0x1078] ;  /* 0x0010780001967983 */ /* 0x000f220000300800 */
[----:B------:R-:W-:-:S09]  /*a1100*/  ULDC UR5, c[0x0][0x228] ;  /* 0x00008a0000057ab9 */ /* 0x000fd20000000800 */
[----:B------:R1:W-:Y:S04]  /*a1110*/  @P0 STG.E desc[UR60][R26.64], R144 ;  /* 0x000000901a000986 */ /* 0x0003e8000c10193c */
[----:B-1----:R-:W4:Y:S04]  /*a1120*/  LDL.LU R144, [R1+0x107c] ;  /* 0x00107c0001907983 */ /* 0x002f280000300800 */
[----:B------:R-:W4:Y:S04]  /*a1130*/  LDL.LU R25, [R1+0x440] ;  /* 0x0004400001197983 */ /* 0x000f280000300800 */
[----:B------:R-:W4:Y:S04]  /*a1140*/  LDL.LU R137, [R1+0x240] ;  /* 0x0002400001897983 */ /* 0x000f280000300800 */
[----:B------:R-:W4:Y:S04]  /*a1150*/  LDL.LU R139, [R1+0x40] ;  /* 0x00004000018b7983 */ /* 0x000f280000300800 */
[----:B------:R-:W4:Y:S04]  /*a1160*/  LDL.LU R156, [R1+0xe94] ;  /* 0x000e9400019c7983 */ /* 0x000f280000300800 */
[----:B------:R-:W4:Y:S01]  /*a1170*/  LDL.LU R151, [R1+0xe84] ;  /* 0x000e840001977983 */ /* 0x000f220000300800 */
[----:B------:R-:W-:Y:S01]  /*a1180*/  ISETP.LT.AND P0, PT, R153, UR5, !P2 ;  /* 0x0000000599007c0c */ /* 0x000fe2000d701270 */
[----:B------:R-:W-:-:S02]  /*a1190*/  ULDC UR5, c[0x0][0x228] ;  /* 0x00008a0000057ab9 */ /* 0x000fc40000000800 */
[----:B------:R-:W4:Y:S04]  /*a11a0*/  LDL.LU R149, [R1+0xa44] ;  /* 0x000a440001957983 */ /* 0x000f280000300800 */
[----:B------:R-:W4:Y:S01]  /*a11b0*/  LDL.LU R148, [R1+0x834] ;  /* 0x0008340001947983 */ /* 0x000f220000300800 */
[----:B------:R-:W-:-:S03]  /*a11c0*/  LOP3.LUT P1, RZ, R11, 0x20, RZ, 0xc0, !PT ;  /* 0x000000200bff7812 */ /* 0x000fc6000782c0ff */
[----:B------:R-:W4:Y:S04]  /*a11d0*/  LDL.LU R147, [R1+0x644] ;  /* 0x0006440001937983 */ /* 0x000f280000300800 */
[----:B------:R-:W4:Y:S04]  /*a11e0*/  LDL.LU R145, [R1+0x444] ;  /* 0x0004440001917983 */ /* 0x000f280000300800 */
[----:B------:R-:W4:Y:S01]  /*a11f0*/  LDL.LU R146, [R1+0x244] ;  /* 0x0002440001927983 */ /* 0x000f220000300800 */
[----:B------:R-:W-:Y:S02]  /*a1200*/  LOP3.LUT P6, RZ, R11, 0x40000, RZ, 0xc0, !PT ;  /* 0x000400000bff7812 */ /* 0x000fe400078cc0ff */
[----:B------:R-:W-:-:S11]  /*a1210*/  LOP3.LUT R24, R24, 0xffefffff, RZ, 0xc0, !PT ;  /* 0xffefffff18187812 */ /* 0x000fd600078ec0ff */
[----:B------:R-:W-:Y:S02]  /*a1220*/  @P6 LOP3.LUT R24, R24, 0x100000, RZ, 0xfc, !PT ;  /* 0x0010000018186812 */ /* 0x000fe400078efcff */
        /* <DEDUP_REMOVED lines=9> */
[----:B------:R-:W-:Y:S01]  /*a12c0*/  LOP3.LUT P6, RZ, R11, 0x400, RZ, 0xc0, !PT ;  /* 0x000004000bff7812 */ /* 0x000fe200078cc0ff */
[----:B--2---:R-:W-:-:S05]  /*a12d0*/  IMAD.WIDE R26, R19, 0x4, R2 ;  /* 0x00000004131a7825 */ /* 0x004fca00078e0202 */
[----:B------:R1:W-:Y:S01]  /*a12e0*/  @P0 STG.E desc[UR60][R26.64], R22 ;  /* 0x000000161a000986 */ /* 0x0003e2000c10193c */
[----:B------:R-:W-:Y:S02]  /*a12f0*/  ISETP.LT.AND P0, PT, R155, UR5, !P2 ;  /* 0x000000059b007c0c */ /* 0x000fe4000d701270 */
[C---:B------:R-:W-:Y:S02]  /*a1300*/  LOP3.LUT P5, RZ, R11.reuse, 0x80000, RZ, 0xc0, !PT ;  /* 0x000800000bff7812 */ /* 0x040fe400078ac0ff */
[C---:B------:R-:W-:Y:S02]  /*a1310*/  LOP3.LUT P4, RZ, R11.reuse, 0x100000, RZ, 0xc0, !PT ;  /* 0x001000000bff7812 */ /* 0x040fe4000788c0ff */
[----:B------:R-:W-:Y:S01]  /*a1320*/  LOP3.LUT P3, RZ, R11, 0x200000, RZ, 0xc0, !PT ;  /* 0x002000000bff7812 */ /* 0x000fe2000786c0ff */
[----:B------:R-:W-:Y:S01]  /*a1330*/  UMOV UR12, UR13 ;  /* 0x0000000d000c7c82 */ /* 0x000fe20008000000 */
[----:B-1----:R-:W-:Y:S01]  /*a1340*/  IMAD.WIDE R26, R19, 0x4, R4 ;  /* 0x00000004131a7825 */ /* 0x002fe200078e0204 */
[----:B------:R-:W-:Y:S01]  /*a1350*/  LOP3.LUT R24, R24, 0xfeffffff, RZ, 0xc0, !PT ;  /* 0xfeffffff18187812 */ /* 0x000fe200078ec0ff */
[----:B------:R-:W-:-:S03]  /*a1360*/  ULDC UR5, c[0x0][0x22c] ;  /* 0x00008b0000057ab9 */ /* 0x000fc60000000800 */
[----:B---3--:R1:W-:Y:S02]  /*a1370*/  @P0 STG.E desc[UR60][R26.64], R21 ;  /* 0x000000151a000986 */ /* 0x0083e4000c10193c */
[C---:B-1----:R-:W-:Y:S02]  /*a1380*/  IMAD.WIDE R26, R19.reuse, 0x4, R6 ;  /* 0x00000004131a7825 */ /* 0x042fe400078e0206 */
[----:B------:R-:W2:Y:S04]  /*a1390*/  LDL.LU R21, [R1+0x44] ;  /* 0x0000440001157983 */ /* 0x000ea80000300800 */
[----:B----4-:R1:W-:Y:S02]  /*a13a0*/  @P1 STG.E desc[UR60][R26.64], R20 ;  /* 0x000000141a001986 */ /* 0x0103e4000c10193c */
[----:B-1----:R-:W-:-:S02]  /*a13b0*/  IMAD.WIDE R26, R19, 0x4, R8 ;  /* 0x00000004131a7825 */ /* 0x002fc400078e0208 */
[----:B------:R-:W3:Y:S04]  /*a13c0*/  LDL.LU R20, [R1+0xe98] ;  /* 0x000e980001147983 */ /* 0x000ee80000300800 */
[----:B------:R-:W4:Y:S04]  /*a13d0*/  LDL.LU R19, [R1+0xe88] ;  /* 0x000e880001137983 */ /* 0x000f280000300800 */
[----:B------:R-:W3:Y:S01]  /*a13e0*/  LDL.LU R22, [R1+0x1080] ;  /* 0x0010800001167983 */ /* 0x000ee20000300800 */
[----:B------:R-:W-:Y:S02]  /*a13f0*/  @P6 LOP3.LUT R24, R24, 0x1000000, RZ, 0xfc, !PT ;  /* 0x0100000018186812 */ /* 0x000fe400078efcff */
[----:B------:R-:W-:-:S02]  /*a1400*/  LOP3.LUT P6, RZ, R11, 0x200, RZ, 0xc0, !PT ;  /* 0x000002000bff7812 */ /* 0x000fc400078cc0ff */
        /* <DEDUP_REMOVED lines=8> */
[----:B------:R-:W-:-:S13]  /*a1490*/  LOP3.LUT P6, RZ, R11, 0x40, RZ, 0xc0, !PT ;  /* 0x000000400bff7812 */ /* 0x000fda00078cc0ff */
[----:B------:R1:W-:Y:S01]  /*a14a0*/  @P6 STG.E desc[UR60][R26.64], R252 ;  /* 0x000000fc1a006986 */ /* 0x0003e2000c10193c */
[----:B------:R-:W-:Y:S01]  /*a14b0*/  LOP3.LUT P6, RZ, R24, 0x8000000, RZ, 0xc0, !PT ;  /* 0x0800000018ff7812 */ /* 0x000fe200078cc0ff */
[----:B-1----:R-:W-:-:S12]  /*a14c0*/  IMAD.WIDE R26, R138, 0x4, R2 ;  /* 0x000000048a1a7825 */ /* 0x002fd800078e0202 */
        /* <DEDUP_REMOVED lines=11> */
[----:B-1----:R-:W-:Y:S01]  /*a1580*/  IMAD.WIDE R26, R150, 0x4, R2 ;  /* 0x00000004961a7825 */ /* 0x002fe200078e0202 */
[----:B------:R-:W-:Y:S01]  /*a1590*/  LOP3.LUT P0, RZ, R11, 0x20000, RZ, 0xc0, !PT ;  /* 0x000200000bff7812 */ /* 0x000fe2000780c0ff */
[----:B------:R-:W4:Y:S10]  /*a15a0*/  LDL.LU R139, [R1+0x1088] ;  /* 0x00108800018b7983 */ /* 0x000f340000300800 */
        /* <DEDUP_REMOVED lines=8> */
[----:B-1----:R-:W-:-:S05]  /*a1630*/  IMAD.WIDE R26, R150, 0x4, R8 ;  /* 0x00000004961a7825 */ /* 0x002fca00078e0208 */
[----:B------:R1:W-:Y:S02]  /*a1640*/  @P0 STG.E desc[UR60][R26.64], R148 ;  /* 0x000000941a000986 */ /* 0x0003e4000c10193c */
[----:B-1----:R-:W-:-:S05]  /*a1650*/  IMAD.WIDE R26, R144, 0x4, R2 ;  /* 0x00000004901a7825 */ /* 0x002fca00078e0202 */
[----:B------:R1:W-:Y:S01]  /*a1660*/  @P6 STG.E desc[UR60][R26.64], R147 ;  /* 0x000000931a006986 */ /* 0x0003e2000c10193c */
[----:B------:R-:W-:Y:S01]  /*a1670*/  LOP3.LUT P2, RZ, R11, 0x400000, RZ, 0xc0, !PT ;  /* 0x004000000bff7812 */ /* 0x000fe2000784c0ff */
[----:B-1----:R-:W-:-:S05]  /*a1680*/  IMAD.WIDE R26, R144, 0x4, R4 ;  /* 0x00000004901a7825 */ /* 0x002fca00078e0204 */
[----:B------:R1:W-:Y:S01]  /*a1690*/  @P5 STG.E desc[UR60][R26.64], R145 ;  /* 0x000000911a005986 */ /* 0x0003e2000c10193c */
[----:B------:R-:W-:Y:S01]  /*a16a0*/  LOP3.LUT P1, RZ, R11, 0x800000, RZ, 0xc0, !PT ;  /* 0x008000000bff7812 */ /* 0x000fe2000782c0ff */
[----:B-1----:R-:W-:-:S05]  /*a16b0*/  IMAD.WIDE R26, R144, 0x4, R6 ;  /* 0x00000004901a7825 */ /* 0x002fca00078e0206 */
[----:B------:R1:W-:Y:S02]  /*a16c0*/  @P4 STG.E desc[UR60][R26.64], R146 ;  /* 0x000000921a004986 */ /* 0x0003e4000c10193c */
[----:B-1----:R-:W-:-:S05]  /*a16d0*/  IMAD.WIDE R26, R144, 0x4, R8 ;  /* 0x00000004901a7825 */ /* 0x002fca00078e0208 */
[----:B--2---:R3:W-:Y:S02]  /*a16e0*/  @P3 STG.E desc[UR60][R26.64], R21 ;  /* 0x000000151a003986 */ /* 0x0047e4000c10193c */
[----:B---3--:R-:W-:-:S05]  /*a16f0*/  IMAD.WIDE R26, R22, 0x4, R2 ;  /* 0x00000004161a7825 */ /* 0x008fca00078e0202 */
[----:B------:R1:W-:Y:S02]  /*a1700*/  @P2 STG.E desc[UR60][R26.64], R20 ;  /* 0x000000141a002986 */ /* 0x0003e4000c10193c */
[----:B-1----:R-:W-:-:S05]  /*a1710*/  IMAD.WIDE R26, R22, 0x4, R4 ;  /* 0x00000004161a7825 */ /* 0x002fca00078e0204 */
[----:B----4-:R1:W-:Y:S04]  /*a1720*/  @P1 STG.E desc[UR60][R26.64], R19 ;  /* 0x000000131a001986 */ /* 0x0103e8000c10193c */
[----:B-1----:R-:W2:Y:S04]  /*a1730*/  LDL.LU R19, [R1+0xa48] ;  /* 0x000a480001137983 */ /* 0x002ea80000300800 */
[----:B------:R-:W3:Y:S04]  /*a1740*/  LDL.LU R156, [R1+0x838] ;  /* 0x00083800019c7983 */ /* 0x000ee80000300800 */
[----:B------:R-:W4:Y:S04]  /*a1750*/  LDL.LU R145, [R1+0x648] ;  /* 0x0006480001917983 */ /* 0x000f280000300800 */
[----:B------:R-:W4:Y:S04]  /*a1760*/  LDL.LU R146, [R1+0x448] ;  /* 0x0004480001927983 */ /* 0x000f280000300800 */
[----:B------:R-:W4:Y:S04]  /*a1770*/  LDL.LU R144, [R1+0x248] ;  /* 0x0002480001907983 */ /* 0x000f280000300800 */
[----:B------:R-:W4:Y:S01]  /*a1780*/  LDL.LU R21, [R1+0x1084] ;  /* 0x0010840001157983 */ /* 0x000f220000300800 */
[----:B------:R-:W-:-:S03]  /*a1790*/  LOP3.LUT P4, RZ, R11, 0x1000000, RZ, 0xc0, !PT ;  /* 0x010000000bff7812 */ /* 0x000fc6000788c0ff */
[----:B------:R-:W4:Y:S01]  /*a17a0*/  LDL.LU R20, [R1+0x48] ;  /* 0x0000480001147983 */ /* 0x000f220000300800 */
[----:B------:R-:W-:Y:S01]  /*a17b0*/  IMAD.WIDE R26, R22, 0x4, R6 ;  /* 0x00000004161a7825 */ /* 0x000fe200078e0206 */
        /* <DEDUP_REMOVED lines=13> */
[----:B--2---:R1:W-:Y:S04]  /*a1890*/  @P4 STG.E desc[UR60][R26.64], R19 ;  /* 0x000000131a004986 */ /* 0x0043e8000c10193c */
[----:B-1----:R-:W2:Y:S04]  /*a18a0*/  LDL.LU R19, [R1+0xe9c] ;  /* 0x000e9c0001137983 */ /* 0x002ea80000300800 */
[----:B------:R-:W2:Y:S01]  /*a18b0*/  LDL.LU R137, [R1+0xe8c] ;  /* 0x000e8c0001897983 */ /* 0x000ea20000300800 */
[----:B------:R-:W-:-:S02]  /*a18c0*/  LOP3.LUT R24, R24, 0xfffeffff, RZ, 0xc0, !PT ;  /* 0xfffeffff18187812 */ /* 0x000fc400078ec0ff */
[C---:B------:R-:W-:Y:S01]  /*a18d0*/  LOP3.LUT P3, RZ, R11.reuse, 0x2000000, RZ, 0xc0, !PT ;  /* 0x020000000bff7812 */ /* 0x040fe2000786c0ff */
[----:B------:R-:W2:Y:S01]  /*a18e0*/  LDL.LU R138, [R1+0xa4c] ;  /* 0x000a4c00018a7983 */ /* 0x000ea20000300800 */
[----:B------:R-:W-:Y:S02]  /*a18f0*/  @P0 LOP3.LUT R24, R24, 0x10000, RZ, 0xfc, !PT ;  /* 0x0001000018180812 */ /* 0x000fe400078efcff */
[----:B------:R-:W-:Y:S01]  /*a1900*/  LOP3.LUT P0, RZ, R11, 0x80000000, RZ, 0xc0, !PT ;  /* 0x800000000bff7812 */ /* 0x000fe2000780c0ff */
[----:B------:R-:W-:Y:S01]  /*a1910*/  IMAD.WIDE R26, R22, 0x4, R8 ;  /* 0x00000004161a7825 */ /* 0x000fe200078e0208 */
[----:B------:R-:W2:Y:S01]  /*a1920*/  LDL.LU R151, [R1+0x64c] ;  /* 0x00064c0001977983 */ /* 0x000ea20000300800 */
[----:B------:R-:W-:-:S03]  /*a1930*/  LOP3.LUT R24, R24, 0xfffdffff, RZ, 0xc0, !PT ;  /* 0xfffdffff18187812 */ /* 0x000fc600078ec0ff */
[----:B------:R-:W2:Y:S04]  /*a1940*/  LDL.LU R149, [R1+0x44c] ;  /* 0x00044c0001957983 */ /* 0x000ea80000300800 */
[----:B------:R-:W2:Y:S04]  /*a1950*/  LDL.LU R150, [R1+0x24c] ;  /* 0x00024c0001967983 */ /* 0x000ea80000300800 */
[----:B------:R-:W2:Y:S01]  /*a1960*/  LDL.LU R148, [R1+0x108c] ;  /* 0x00108c0001947983 */ /* 0x000ea20000300800 */
[----:B------:R-:W-:-:S03]  /*a1970*/  @P0 LOP3.LUT R24, R24, 0x20000, RZ, 0xfc, !PT ;  /* 0x0002000018180812 */ /* 0x000fc600078efcff */
[----:B------:R-:W2:Y:S01]  /*a1980*/  LDL.LU R147, [R1+0x4c] ;  /* 0x00004c0001937983 */ /* 0x000ea20000300800 */
[----:B------:R-:W-:-:S03]  /*a1990*/  LOP3.LUT P0, RZ, R11, 0x40000000, RZ, 0xc0, !PT ;  /* 0x400000000bff7812 */ /* 0x000fc6000780c0ff */
[----:B------:R-:W2:Y:S04]  /*a19a0*/  LDL.LU R22, [R1+0x1090] ;  /* 0x0010900001167983 */ /* 0x000ea80000300800 */
[----:B---3--:R1:W-:Y:S01]  /*a19b0*/  @P3 STG.E desc[UR60][R26.64], R156 ;  /* 0x0000009c1a003986 */ /* 0x0083e2000c10193c */
[----:B------:R-:W-:-:S03]  /*a19c0*/  LOP3.LUT R24, R24, 0xfffbffff, RZ, 0xc0, !PT ;  /* 0xfffbffff18187812 */ /* 0x000fc600078ec0ff */
[----:B-1----:R-:W3:Y:S02]  /*a19d0*/  LDL.LU R156, [R1+0x83c] ;  /* 0x00083c00019c7983 */ /* 0x002ee40000300800 */
[----:B------:R-:W-:Y:S02]  /*a19e0*/  @P0 LOP3.LUT R24, R24, 0x40000, RZ, 0xfc, !PT ;  /* 0x0004000018180812 */ /* 0x000fe400078efcff */
[C---:B------:R-:W-:Y:S02]  /*a19f0*/  LOP3.LUT P0, RZ, R11.reuse, 0x20000000, RZ, 0xc0, !PT ;  /* 0x200000000bff7812 */ /* 0x040fe4000780c0ff */
[C---:B------:R-:W-:Y:S02]  /*a1a00*/  LOP3.LUT P2, RZ, R11.reuse, 0x4000000, RZ, 0xc0, !PT ;  /* 0x040000000bff7812 */ /* 0x040fe4000784c0ff */
[----:B------:R-:W-:Y:S01]  /*a1a10*/  LOP3.LUT P1, RZ, R11, 0x8000000, RZ, 0xc0, !PT ;  /* 0x080000000bff7812 */ /* 0x000fe2000782c0ff */
[----:B----4-:R-:W-:Y:S01]  /*a1a20*/  IMAD.WIDE R26, R21, 0x4, R2 ;  /* 0x00000004151a7825 */ /* 0x010fe200078e0202 */
[----:B------:R-:W-:-:S07]  /*a1a30*/  LOP3.LUT R24, R24, 0xfff7ffff, RZ, 0xc0, !PT ;  /* 0xfff7ffff18187812 */ /* 0x000fce00078ec0ff */
[----:B------:R-:W-:Y:S02]  /*a1a40*/  @P0 LOP3.LUT R24, R24, 0x80000, RZ, 0xfc, !PT ;  /* 0x0008000018180812 */ /* 0x000fe400078efcff */
[----:B------:R-:W-:Y:S01]  /*a1a50*/  LOP3.LUT P0, RZ, R11, 0x10000000, RZ, 0xc0, !PT ;  /* 0x100000000bff7812 */ /* 0x000fe2000780c0ff */
[----:B------:R1:W-:Y:S02]  /*a1a60*/  @P2 STG.E desc[UR60][R26.64], R145 ;  /* 0x000000911a002986 */ /* 0x0003e4000c10193c */
[C---:B-1----:R-:W-:Y:S02]  /*a1a70*/  IMAD.WIDE R26, R21.reuse, 0x4, R4 ;  /* 0x00000004151a7825 */ /* 0x042fe400078e0204 */
[----:B------:R-:W4:Y:S04]  /*a1a80*/  LDL.LU R145, [R1+0xeb0] ;  /* 0x000eb00001917983 */ /* 0x000f280000300800 */
[----:B------:R1:W-:Y:S02]  /*a1a90*/  @P1 STG.E desc[UR60][R26.64], R146 ;  /* 0x000000921a001986 */ /* 0x0003e4000c10193c */
[----:B-1----:R-:W-:-:S02]  /*a1aa0*/  IMAD.WIDE R26, R21, 0x4, R6 ;  /* 0x00000004151a7825 */ /* 0x002fc400078e0206 */
[----:B------:R-:W4:Y:S04]  /*a1ab0*/  LDL.LU R146, [R1+0xea0] ;  /* 0x000ea00001927983 */ /* 0x000f280000300800 */
[----:B------:R1:W-:Y:S01]  /*a1ac0*/  @P0 STG.E desc[UR60][R26.64], R144 ;  /* 0x000000901a000986 */ /* 0x0003e2000c10193c */
[C---:B------:R-:W-:Y:S01]  /*a1ad0*/  LOP3.LUT P0, RZ, R24.reuse, 0x80000, RZ, 0xc0, !PT ;  /* 0x0008000018ff7812 */ /* 0x040fe2000780c0ff */
[----:B-1----:R-:W-:Y:S02]  /*a1ae0*/  IMAD.WIDE R26, R21, 0x4, R8 ;  /* 0x00000004151a7825 */ /* 0x002fe400078e0208 */
[----:B------:R-:W4:Y:S10]  /*a1af0*/  LDL.LU R144, [R1+0xc40] ;  /* 0x000c400001907983 */ /* 0x000f340000300800 */
[----:B------:R1:W-:Y:S01]  /*a1b00*/  @P0 STG.E desc[UR60][R26.64], R20 ;  /* 0x000000141a000986 */ /* 0x0003e2000c10193c */
[----:B------:R-:W-:Y:S01]  /*a1b10*/  LOP3.LUT P0, RZ, R24, 0x40000, RZ, 0xc0, !PT ;  /* 0x0004000018ff7812 */ /* 0x000fe2000780c0ff */
[----:B-1----:R-:W-:-:S02]  /*a1b20*/  IMAD.WIDE R26, R139, 0x4, R2 ;  /* 0x000000048b1a7825 */ /* 0x002fc400078e0202 */
[----:B------:R-:W4:Y:S10]  /*a1b30*/  LDL.LU R20, [R1+0xa50] ;  /* 0x000a500001147983 */ /* 0x000f340000300800 */
[----:B--2---:R1:W-:Y:S04]  /*a1b40*/  @P0 STG.E desc[UR60][R26.64], R19 ;  /* 0x000000131a000986 */ /* 0x0043e8000c10193c */
[----:B-1----:R-:W2:Y:S04]  /*a1b50*/  LDL.LU R19, [R1+0x840] ;  /* 0x0008400001137983 */ /* 0x002ea80000300800 */
[----:B------:R-:W2:Y:S01]  /*a1b60*/  LDL.LU R21, [R1+0x1094] ;  /* 0x0010940001157983 */ /* 0x000ea20000300800 */
[----:B------:R-:W-:Y:S01]  /*a1b70*/  LOP3.LUT P0, RZ, R24, 0x20000, RZ, 0xc0, !PT ;  /* 0x0002000018ff7812 */ /* 0x000fe2000780c0ff */
[----:B------:R-:W-:-:S12]  /*a1b80*/  IMAD.WIDE R26, R139, 0x4, R4 ;  /* 0x000000048b1a7825 */ /* 0x000fd800078e0204 */
[----:B------:R1:W-:Y:S01]  /*a1b90*/  @P0 STG.E desc[UR60][R26.64], R137 ;  /* 0x000000891a000986 */ /* 0x0003e2000c10193c */
[----:B------:R-:W-:Y:S01]  /*a1ba0*/  LOP3.LUT P0, RZ, R24, 0x10000, RZ, 0xc0, !PT ;  /* 0x0001000018ff7812 */ /* 0x000fe2000780c0ff */
[----:B-1----:R-:W-:-:S12]  /*a1bb0*/  IMAD.WIDE R26, R139, 0x4, R6 ;  /* 0x000000048b1a7825 */ /* 0x002fd800078e0206 */
[----:B------:R1:W-:Y:S01]  /*a1bc0*/  @P0 STG.E desc[UR60][R26.64], R138 ;  /* 0x0000008a1a000986 */ /* 0x0003e2000c10193c */
[----:B------:R-:W-:Y:S01]  /*a1bd0*/  LOP3.LUT P0, RZ, R24, 0x8000, RZ, 0xc0, !PT ;  /* 0x0000800018ff7812 */ /* 0x000fe2000780c0ff */
[----:B-1----:R-:W-:-:S12]  /*a1be0*/  IMAD.WIDE R26, R139, 0x4, R8 ;  /* 0x000000048b1a7825 */ /* 0x002fd800078e0208 */
[----:B---3--:R1:W-:Y:S01]  /*a1bf0*/  @P0 STG.E desc[UR60][R26.64], R156 ;  /* 0x0000009c1a000986 */ /* 0x0083e2000c10193c */
[----:B------:R-:W-:Y:S01]  /*a1c00*/  LOP3.LUT P0, RZ, R24, 0x4000, RZ, 0xc0, !PT ;  /* 0x0000400018ff7812 */ /* 0x000fe2000780c0ff */
[----:B-1----:R-:W-:Y:S01]  /*a1c10*/  IMAD.WIDE R26, R148, 0x4, R2 ;  /* 0x00000004941a7825 */ /* 0x002fe200078e0202 */
[----:B------:R-:W-:Y:S01]  /*a1c20*/  LOP3.LUT P6, RZ, R12, 0x20, RZ, 0xc0, !PT ;  /* 0x000000200cff7812 */ /* 0x000fe200078cc0ff */
[----:B------:R-:W3:Y:S10]  /*a1c30*/  LDL.LU R156, [R1+0x109c] ;  /* 0x00109c00019c7983 */ /* 0x000ef40000300800 */
[----:B------:R1:W-:Y:S01]  /*a1c40*/  @P0 STG.E desc[UR60][R26.64], R151 ;  /* 0x000000971a000986 */ /* 0x0003e2000c10193c */
[----:B------:R-:W-:Y:S01]  /*a1c50*/  LOP3.LUT P0, RZ, R24, 0x2000, RZ, 0xc0, !PT ;  /* 0x0000200018ff7812 */ /* 0x000fe2000780c0ff */
[----:B-1----:R-:W-:-:S12]  /*a1c60*/  IMAD.WIDE R26, R148, 0x4, R4 ;  /* 0x00000004941a7825 */ /* 0x002fd800078e0204 */
[----:B------:R1:W-:Y:S01]  /*a1c70*/  @P0 STG.E desc[UR60][R26.64], R149 ;  /* 0x000000951a000986 */ /* 0x0003e2000c10193c */
[----:B------:R-:W-:Y:S02]  /*a1c80*/  LOP3.LUT P0, RZ, R24, 0x1000, RZ, 0xc0, !PT ;  /* 0x0000100018ff7812 */ /* 0x000fe4000780c0ff */
[----:B------:R-:W-:Y:S01]  /*a1c90*/  LOP3.LUT P5, RZ, R12, 0x40, RZ, 0xc0, !PT ;  /* 0x000000400cff7812 */ /* 0x000fe200078ac0ff */
[----:B-1----:R-:W-:-:S10]  /*a1ca0*/  IMAD.WIDE R26, R148, 0x4, R6 ;  /* 0x00000004941a7825 */ /* 0x002fd400078e0206 */
[----:B------:R1:W-:Y:S01]  /*a1cb0*/  @P0 STG.E desc[UR60][R26.64], R150 ;  /* 0x000000961a000986 */ /* 0x0003e2000c10193c */
[----:B------:R-:W-:Y:S01]  /*a1cc0*/  LOP3.LUT P4, RZ, R12, 0x80, RZ, 0xc0, !PT ;  /* 0x000000800cff7812 */ /* 0x000fe2000788c0ff */
[----:B-1----:R-:W-:-:S05]  /*a1cd0*/  IMAD.WIDE R26, R148, 0x4, R8 ;  /* 0x00000004941a7825 */ /* 0x002fca00078e0208 */
[----:B------:R1:W-:Y:S01]  /*a1ce0*/  @P6 STG.E desc[UR60][R26.64], R147 ;  /* 0x000000931a006986 */ /* 0x0003e2000c10193c */
[----:B------:R-:W-:Y:S01]  /*a1cf0*/  LOP3.LUT P3, RZ, R12, 0x100, RZ, 0xc0, !PT ;  /* 0x000001000cff7812 */ /* 0x000fe2000786c0ff */
[----:B-1----:R-:W-:-:S05]  /*a1d00*/  IMAD.WIDE R26, R22, 0x4, R2 ;  /* 0x00000004161a7825 */ /* 0x002fca00078e0202 */
[----:B----4-:R1:W-:Y:S01]  /*a1d10*/  @P5 STG.E desc[UR60][R26.64], R145 ;  /* 0x000000911a005986 */ /* 0x0103e2000c10193c */
[----:B------:R-:W-:Y:S01]  /*a1d20*/  LOP3.LUT P2, RZ, R12, 0x200, RZ, 0xc0, !PT ;  /* 0x000002000cff7812 */ /* 0x000fe2000784c0ff */
[----:B-1----:R-:W-:-:S05]  /*a1d30*/  IMAD.WIDE R26, R22, 0x4, R4 ;  /* 0x00000004161a7825 */ /* 0x002fca00078e0204 */
[----:B------:R1:W-:Y:S01]  /*a1d40*/  @P4 STG.E desc[UR60][R26.64], R146 ;  /* 0x000000921a004986 */ /* 0x0003e2000c10193c */
[----:B------:R-:W-:Y:S01]  /*a1d50*/  LOP3.LUT P1, RZ, R12, 0x400, RZ, 0xc0, !PT ;  /* 0x000004000cff7812 */ /* 0x000fe2000782c0ff */
[----:B-1----:R-:W-:-:S05]  /*a1d60*/  IMAD.WIDE R26, R22, 0x4, R6 ;  /* 0x00000004161a7825 */ /* 0x002fca00078e0206 */
[----:B------:R1:W-:Y:S02]  /*a1d70*/  @P3 STG.E desc[UR60][R26.64], R144 ;  /* 0x000000901a003986 */ /* 0x0003e4000c10193c */
[----:B-1----:R-:W-:Y:S02]  /*a1d80*/  IMAD.WIDE R26, R22, 0x4, R8 ;  /* 0x00000004161a7825 */ /* 0x002fe400078e0208 */
[----:B------:R-:W4:Y:S04]  /*a1d90*/  LDL.LU R144, [R1+0x650] ;  /* 0x0006500001907983 */ /* 0x000f280000300800 */
[----:B------:R2:W-:Y:S04]  /*a1da0*/  @P2 STG.E desc[UR60][R26.64], R20 ;  /* 0x000000141a002986 */ /* 0x0005e8000c10193c */
[----:B------:R-:W3:Y:S01]  /*a1db0*/  LDL.LU R22, [R1+0x450] ;  /* 0x0004500001167983 */ /* 0x000ee20000300800 */
[----:B------:R-:W-:Y:S01]  /*a1dc0*/  R2UR UR13, R136 ;  /* 0x00000000880d72ca */ /* 0x000fe200000e0000 */
[----:B--2---:R-:W-:-:S05]  /*a1dd0*/  IMAD.WIDE R26, R21, 0x4, R2 ;  /* 0x00000004151a7825 */ /* 0x004fca00078e0202 */
[----:B------:R1:W-:Y:S04]  /*a1de0*/  @P1 STG.E desc[UR60][R26.64], R19 ;  /* 0x000000131a001986 */ /* 0x0003e8000c10193c */
[----:B-1----:R-:W2:Y:S04]  /*a1df0*/  LDL.LU R19, [R1+0x250] ;  /* 0x0002500001137983 */ /* 0x002ea80000300800 */
[----:B------:R-:W2:Y:S04]  /*a1e00*/  LDL.LU R136, [R1+0xeb4] ;  /* 0x000eb40001887983 */ /* 0x000ea80000300800 */
[----:B------:R-:W2:Y:S04]  /*a1e10*/  LDL.LU R252, [R1+0xea4] ;  /* 0x000ea40001fc7983 */ /* 0x000ea80000300800 */
[----:B------:R-:W2:Y:S04]  /*a1e20*/  LDL.LU R20, [R1+0x1098] ;  /* 0x0010980001147983 */ /* 0x000ea80000300800 */
[----:B------:R-:W2:Y:S01]  /*a1e30*/  LDL.LU R159, [R1+0xc44] ;  /* 0x000c4400019f7983 */ /* 0x000ea20000300800 */
[----:B------:R-:W-:-:S02]  /*a1e40*/  LOP3.LUT P0, RZ, R12, 0x800000, RZ, 0xc0, !PT ;  /* 0x008000000cff7812 */ /* 0x000fc4000780c0ff */
[----:B------:R-:W-:Y:S01]  /*a1e50*/  LOP3.LUT R24, R24, 0xffffffef, RZ, 0xc0, !PT ;  /* 0xffffffef18187812 */ /* 0x000fe200078ec0ff */
[----:B------:R-:W2:Y:S04]  /*a1e60*/  LDL.LU R25, [R1+0xa54] ;  /* 0x000a540001197983 */ /* 0x000ea80000300800 */
[----:B------:R-:W2:Y:S04]  /*a1e70*/  LDL.LU R137, [R1+0x844] ;  /* 0x0008440001897983 */ /* 0x000ea80000300800 */
[----:B------:R-:W2:Y:S02]  /*a1e80*/  LDL.LU R138, [R1+0x654] ;  /* 0x00065400018a7983 */ /* 0x000ea40000300800 */
[----:B------:R-:W-:-:S02]  /*a1e90*/  @P0 LOP3.LUT R24, R24, 0x10, RZ, 0xfc, !PT ;  /* 0x0000001018180812 */ /* 0x000fc400078efcff */
[----:B------:R-:W-:Y:S01]  /*a1ea0*/  LOP3.LUT P0, RZ, R12, 0x400000, RZ, 0xc0, !PT ;  /* 0x004000000cff7812 */ /* 0x000fe2000780c0ff */
[----:B------:R-:W2:Y:S01]  /*a1eb0*/  LDL.LU R139, [R1+0x454] ;  /* 0x00045400018b7983 */ /* 0x000ea20000300800 */
[----:B------:R-:W-:-:S03]  /*a1ec0*/  LOP3.LUT R24, R24, 0xffffffdf, RZ, 0xc0, !PT ;  /* 0xffffffdf18187812 */ /* 0x000fc600078ec0ff */
[----:B------:R-:W2:Y:S04]  /*a1ed0*/  LDL.LU R151, [R1+0x254] ;  /* 0x0002540001977983 */ /* 0x000ea80000300800 */
[----:B------:R-:W2:Y:S04]  /*a1ee0*/  LDL.LU R149, [R1+0xeb8] ;  /* 0x000eb80001957983 */ /* 0x000ea80000300800 */
[----:B------:R-:W-:Y:S01]  /*a1ef0*/  @P0 LOP3.LUT R24, R24, 0x20, RZ, 0xfc, !PT ;  /* 0x0000002018180812 */ /* 0x000fe200078efcff */
[----:B------:R-:W2:Y:S01]  /*a1f00*/  LDL.LU R150, [R1+0xea8] ;  /* 0x000ea80001967983 */ /* 0x000ea20000300800 */
[----:B------:R-:W-:-:S02]  /*a1f10*/  LOP3.LUT P0, RZ, R12, 0x200000, RZ, 0xc0, !PT ;  /* 0x002000000cff7812 */ /* 0x000fc4000780c0ff */
[----:B------:R-:W-:Y:S01]  /*a1f20*/  LOP3.LUT R24, R24, 0xffffffbf, RZ, 0xc0, !PT ;  /* 0xffffffbf18187812 */ /* 0x000fe200078ec0ff */
[----:B------:R-:W2:Y:S01]  /*a1f30*/  LDL.LU R148, [R1+0xc48] ;  /* 0x000c480001947983 */ /* 0x000ea20000300800 */
[----:B------:R-:W-:-:S03]  /*a1f40*/  LOP3.LUT P4, RZ, R12, 0x800, RZ, 0xc0, !PT ;  /* 0x000008000cff7812 */ /* 0x000fc6000788c0ff */
[----:B------:R-:W2:Y:S01]  /*a1f50*/  LDL.LU R147, [R1+0x10a0] ;  /* 0x0010a00001937983 */ /* 0x000ea20000300800 */
[C---:B------:R-:W-:Y:S01]  /*a1f60*/  LOP3.LUT P3, RZ, R12.reuse, 0x1000, RZ, 0xc0, !PT ;  /* 0x000010000cff7812 */ /* 0x040fe2000786c0ff */
[----:B------:R-:W-:Y:S01]  /*a1f70*/  IMAD.WIDE R26, R21, 0x4, R4 ;  /* 0x00000004151a7825 */ /* 0x000fe200078e0204 */
[----:B------:R-:W-:Y:S01]  /*a1f80*/  LOP3.LUT P2, RZ, R12, 0x2000, RZ, 0xc0, !PT ;  /* 0x000020000cff7812 */ /* 0x000fe2000784c0ff */
[----:B------:R-:W2:Y:S02]  /*a1f90*/  LDL.LU R145, [R1+0xa58] ;  /* 0x000a580001917983 */ /* 0x000ea40000300800 */
[----:B------:R-:W-:Y:S02]  /*a1fa0*/  @P0 LOP3.LUT R24, R24, 0x40, RZ, 0xfc, !PT ;  /* 0x0000004018180812 */ /* 0x000fe400078efcff */
[----:B------:R-:W-:Y:S01]  /*a1fb0*/  LOP3.LUT P0, RZ, R12, 0x100000, RZ, 0xc0, !PT ;  /* 0x001000000cff7812 */ /* 0x000fe2000780c0ff */
[----:B------:R-:W2:Y:S01]  /*a1fc0*/  LDL.LU R146, [R1+0x848] ;  /* 0x0008480001927983 */ /* 0x000ea20000300800 */
        /* <DEDUP_REMOVED lines=9> */
[----:B------:R-:W-:Y:S02]  /*a2060*/  LOP3.LUT R24, R24, 0xfffffbff, RZ, 0xc0, !PT ;  /* 0xfffffbff18187812 */ /* 0x000fe400078ec0ff */
[----:B------:R-:W-:-:S09]  /*a2070*/  LOP3.LUT P1, RZ, R12, 0x4000, RZ, 0xc0, !PT ;  /* 0x000040000cff7812 */ /* 0x000fd2000782c0ff */
[----:B------:R-:W-:Y:S02]  /*a2080*/  @P0 LOP3.LUT R24, R24, 0x400, RZ, 0xfc, !PT ;  /* 0x0000040018180812 */ /* 0x000fe400078efcff */
[----:B------:R-:W-:Y:S02]  /*a2090*/  LOP3.LUT P0, RZ, R12, 0x10000, RZ, 0xc0, !PT ;  /* 0x000100000cff7812 */ /* 0x000fe4000780c0ff */
[----:B------:R-:W-:-:S11]  /*a20a0*/  LOP3.LUT R24, R24, 0xfffff7ff, RZ, 0xc0, !PT ;  /* 0xfffff7ff18187812 */ /* 0x000fd600078ec0ff */
[----:B------:R-:W-:Y:S02]  /*a20b0*/  @P0 LOP3.LUT R24, R24, 0x800, RZ, 0xfc, !PT ;  /* 0x0000080018180812 */ /* 0x000fe400078efcff */
[----:B------:R-:W-:Y:S01]  /*a20c0*/  LOP3.LUT P0, RZ, R12, 0x8000, RZ, 0xc0, !PT ;  /* 0x000080000cff7812 */ /* 0x000fe2000780c0ff */
[----:B----4-:R1:W-:Y:S02]  /*a20d0*/  @P4 STG.E desc[UR60][R26.64], R144 ;  /* 0x000000901a004986 */ /* 0x0103e4000c10193c */
[C---:B-1----:R-:W-:Y:S02]  /*a20e0*/  IMAD.WIDE R26, R21.reuse, 0x4, R6 ;  /* 0x00000004151a7825 */ /* 0x042fe400078e0206 */
[----:B------:R-:W4:Y:S04]  /*a20f0*/  LDL.LU R144, [R1+0x658] ;  /* 0x0006580001907983 */ /* 0x000f280000300800 */
[----:B---3--:R1:W-:Y:S02]  /*a2100*/  @P3 STG.E desc[UR60][R26.64], R22 ;  /* 0x000000161a003986 */ /* 0x0083e4000c10193c */
[----:B-1----:R-:W-:-:S02]  /*a2110*/  IMAD.WIDE R26, R21, 0x4, R8 ;  /* 0x00000004151a7825 */ /* 0x002fc400078e0208 */
[----:B------:R-:W3:Y:S04]  /*a2120*/  LDL.LU R22, [R1+0x458] ;  /* 0x0004580001167983 */ /* 0x000ee80000300800 */
[----:B------:R-:W4:Y:S04]  /*a2130*/  LDL.LU R21, [R1+0x10a4] ;  /* 0x0010a40001157983 */ /* 0x000f280000300800 */
[----:B--2---:R1:W-:Y:S02]  /*a2140*/  @P2 STG.E desc[UR60][R26.64], R19 ;  /* 0x000000131a002986 */ /* 0x0043e4000c10193c */
[----:B-1----:R-:W-:-:S02]  /*a2150*/  IMAD.WIDE R26, R20, 0x4, R2 ;  /* 0x00000004141a7825 */ /* 0x002fc400078e0202 */
[----:B------:R-:W2:Y:S04]  /*a2160*/  LDL.LU R19, [R1+0x2cf4] ;  /* 0x002cf40001137983 */ /* 0x000ea80000300800 */
[----:B------:R1:W-:Y:S02]  /*a2170*/  @P1 STG.E desc[UR60][R26.64], R136 ;  /* 0x000000881a001986 */ /* 0x0003e4000c10193c */
[----:B-1----:R-:W-:-:S05]  /*a2180*/  IMAD.WIDE R26, R20, 0x4, R4 ;  /* 0x00000004141a7825 */ /* 0x002fca00078e0204 */
[----:B------:R1:W-:Y:S01]  /*a2190*/  @P0 STG.E desc[UR60][R26.64], R252 ;  /* 0x000000fc1a000986 */ /* 0x0003e2000c10193c */
[----:B------:R-:W-:Y:S01]  /*a21a0*/  LOP3.LUT P0, RZ, R24, 0x800, RZ, 0xc0, !PT ;  /* 0x0000080018ff7812 */ /* 0x000fe2000780c0ff */
[----:B-1----:R-:W-:-:S12]  /*a21b0*/  IMAD.WIDE R26, R20, 0x4, R6 ;  /* 0x00000004141a7825 */ /* 0x002fd800078e0206 */
[----:B------:R1:W-:Y:S02]  /*a21c0*/  @P0 STG.E desc[UR60][R26.64], R159 ;  /* 0x0000009f1a000986 */ /* 0x0003e4000c10193c */
[----:B-1----:R-:W-:Y:S02]  /*a21d0*/  IMAD.WIDE R26, R20, 0x4, R8 ;  /* 0x00000004141a7825 */ /* 0x002fe400078e0208 */
[----:B------:R-:W2:Y:S01]  /*a21e0*/  LDL.LU R20, [R1+0x258] ;  /* 0x0002580001147983 */ /* 0x000ea20000300800 */
        /* <DEDUP_REMOVED lines=17> */
[----:B------:R-:W-:Y:S02]  /*a2300*/  LOP3.LUT P0, RZ, R24, 0x10, RZ, 0xc0, !PT ;  /* 0x0000001018ff7812 */ /* 0x000fe4000780c0ff */
[C---:B------:R-:W-:Y:S02]  /*a2310*/  LOP3.LUT P6, RZ, R12.reuse, 0x1000000, RZ, 0xc0, !PT ;  /* 0x010000000cff7812 */ /* 0x040fe400078cc0ff */
[----:B------:R-:W-:Y:S01]  /*a2320*/  LOP3.LUT P5, RZ, R12, 0x2000000, RZ, 0xc0, !PT ;  /* 0x020000000cff7812 */ /* 0x000fe200078ac0ff */
[----:B-1----:R-:W-:-:S08]  /*a2330*/  IMAD.WIDE R26, R147, 0x4, R4 ;  /* 0x00000004931a7825 */ /* 0x002fd000078e0204 */
[----:B------:R1:W-:Y:S01]  /*a2340*/  @P0 STG.E desc[UR60][R26.64], R150 ;  /* 0x000000961a000986 */ /* 0x0003e2000c10193c */
[----:B------:R-:W-:Y:S01]  /*a2350*/  LOP3.LUT P4, RZ, R12, 0x4000000, RZ, 0xc0, !PT ;  /* 0x040000000cff7812 */ /* 0x000fe2000788c0ff */
[----:B-1----:R-:W-:-:S05]  /*a2360*/  IMAD.WIDE R26, R147, 0x4, R6 ;  /* 0x00000004931a7825 */ /* 0x002fca00078e0206 */
[----:B------:R1:W-:Y:S01]  /*a2370*/  @P6 STG.E desc[UR60][R26.64], R148 ;  /* 0x000000941a006986 */ /* 0x0003e2000c10193c */
[----:B------:R-:W-:Y:S01]  /*a2380*/  LOP3.LUT P3, RZ, R12, 0x8000000, RZ, 0xc0, !PT ;  /* 0x080000000cff7812 */ /* 0x000fe2000786c0ff */
[----:B-1----:R-:W-:-:S05]  /*a2390*/  IMAD.WIDE R26, R147, 0x4, R8 ;  /* 0x00000004931a7825 */ /* 0x002fca00078e0208 */
[----:B------:R4:W-:Y:S01]  /*a23a0*/  @P5 STG.E desc[UR60][R26.64], R145 ;  /* 0x000000911a005986 */ /* 0x0009e2000c10193c */
[----:B------:R-:W-:Y:S01]  /*a23b0*/  LOP3.LUT P2, RZ, R12, 0x10000000, RZ, 0xc0, !PT ;  /* 0x100000000cff7812 */ /* 0x000fe2000784c0ff */
[----:B----4-:R-:W-:-:S05]  /*a23c0*/  IMAD.WIDE R26, R21, 0x4, R2 ;  /* 0x00000004151a7825 */ /* 0x010fca00078e0202 */
[----:B------:R1:W-:Y:S01]  /*a23d0*/  @P4 STG.E desc[UR60][R26.64], R146 ;  /* 0x000000921a004986 */ /* 0x0003e2000c10193c */
[----:B------:R-:W-:Y:S01]  /*a23e0*/  LOP3.LUT P1, RZ, R12, 0x20000000, RZ, 0xc0, !PT ;  /* 0x200000000cff7812 */ /* 0x000fe2000782c0ff */
[----:B-1----:R-:W-:-:S05]  /*a23f0*/  IMAD.WIDE R26, R21, 0x4, R4 ;  /* 0x00000004151a7825 */ /* 0x002fca00078e0204 */
[----:B------:R1:W-:Y:S02]  /*a2400*/  @P3 STG.E desc[UR60][R26.64], R144 ;  /* 0x000000901a003986 */ /* 0x0003e4000c10193c */
[----:B-1----:R-:W-:-:S05]  /*a2410*/  IMAD.WIDE R26, R21, 0x4, R6 ;  /* 0x00000004151a7825 */ /* 0x002fca00078e0206 */
[----:B---3--:R1:W-:Y:S02]  /*a2420*/  @P2 STG.E desc[UR60][R26.64], R22 ;  /* 0x000000161a002986 */ /* 0x0083e4000c10193c */
[----:B-1----:R-:W-:-:S05]  /*a2430*/  IMAD.WIDE R26, R21, 0x4, R8 ;  /* 0x00000004151a7825 */ /* 0x002fca00078e0208 */
[----:B--2---:R1:W-:Y:S04]  /*a2440*/  @P1 STG.E desc[UR60][R26.64], R20 ;  /* 0x000000141a001986 */ /* 0x0043e8000c10193c */
[----:B-1----:R-:W2:Y:S04]  /*a2450*/  LDL.LU R20, [R1+0xebc] ;  /* 0x000ebc0001147983 */ /* 0x002ea80000300800 */
[----:B------:R-:W3:Y:S04]  /*a2460*/  LDL.LU R147, [R1+0xeac] ;  /* 0x000eac0001937983 */ /* 0x000ee80000300800 */
[----:B------:R-:W4:Y:S04]  /*a2470*/  LDL.LU R145, [R1+0xc4c] ;  /* 0x000c4c0001917983 */ /* 0x000f280000300800 */
[----:B------:R-:W2:Y:S04]  /*a2480*/  LDL.LU R146, [R1+0x10a8] ;  /* 0x0010a80001927983 */ /* 0x000ea80000300800 */
[----:B------:R-:W4:Y:S04]  /*a2490*/  LDL.LU R144, [R1+0xa5c] ;  /* 0x000a5c0001907983 */ /* 0x000f280000300800 */
[----:B------:R-:W4:Y:S04]  /*a24a0*/  LDL.LU R22, [R1+0x84c] ;  /* 0x00084c0001167983 */ /* 0x000f280000300800 */
[----:B------:R-:W4:Y:S04]  /*a24b0*/  LDL.LU R21, [R1+0x65c] ;  /* 0x00065c0001157983 */ /* 0x000f280000300800 */
[----:B------:R-:W4:Y:S01]  /*a24c0*/  LDL.LU R25, [R1+0x10ac] ;  /* 0x0010ac0001197983 */ /* 0x000f220000300800 */
[----:B------:R-:W-:-:S02]  /*a24d0*/  LOP3.LUT P4, RZ, R12, 0x40000000, RZ, 0xc0, !PT ;  /* 0x400000000cff7812 */ /* 0x000fc4000788c0ff */
        /* <DEDUP_REMOVED lines=13> */
[----:B------:R-:W-:Y:S01]  /*a25b0*/  LOP3.LUT R24, R24, 0xfffffffe, RZ, 0xc0, !PT ;  /* 0xfffffffe18187812 */ /* 0x000fe200078ec0ff */
[----:B--2---:R-:W-:-:S05]  /*a25c0*/  IMAD.WIDE R26, R146, 0x4, R2 ;  /* 0x00000004921a7825 */ /* 0x004fca00078e0202 */
[----:B------:R1:W-:Y:S04]  /*a25d0*/  @P4 STG.E desc[UR60][R26.64], R20 ;  /* 0x000000141a004986 */ /* 0x0003e8000c10193c */
[----:B-1----:R-:W2:Y:S04]  /*a25e0*/  LDL.LU R20, [R1+0x45c] ;  /* 0x00045c0001147983 */ /* 0x002ea80000300800 */
[----:B------:R-:W2:Y:S04]  /*a25f0*/  LDL.LU R137, [R1+0x25c] ;  /* 0x00025c0001897983 */ /* 0x000ea80000300800 */
[----:B------:R-:W2:Y:S04]  /*a2600*/  LDL.LU R138, [R1+0xec0] ;  /* 0x000ec000018a7983 */ /* 0x000ea80000300800 */
[----:B------:R-:W2:Y:S01]  /*a2610*/  LDL.LU R151, [R1+0x10b0] ;  /* 0x0010b00001977983 */ /* 0x000ea20000300800 */
[----:B------:R-:W-:-:S02]  /*a2620*/  @P0 LOP3.LUT R24, R24, 0x1, RZ, 0xfc, !PT ;  /* 0x0000000118180812 */ /* 0x000fc400078efcff */
[----:B------:R-:W-:Y:S01]  /*a2630*/  LOP3.LUT P0, RZ, R13, 0x20, RZ, 0xc0, !PT ;  /* 0x000000200dff7812 */ /* 0x000fe2000780c0ff */
[----:B------:R-:W2:Y:S01]  /*a2640*/  LDL.LU R139, [R1+0xc50] ;  /* 0x000c5000018b7983 */ /* 0x000ea20000300800 */
[----:B------:R-:W-:-:S03]  /*a2650*/  LOP3.LUT R24, R24, 0xfffffffd, RZ, 0xc0, !PT ;  /* 0xfffffffd18187812 */ /* 0x000fc600078ec0ff */
[----:B------:R-:W2:Y:S01]  /*a2660*/  LDL.LU R156, [R1+0xa60] ;  /* 0x000a6000019c7983 */ /* 0x000ea20000300800 */
[----:B------:R-:W-:Y:S02]  /*a2670*/  LOP3.LUT P3, RZ, R12, 0x80000000, RZ, 0xc0, !PT ;  /* 0x800000000cff7812 */ /* 0x000fe4000786c0ff */
[C---:B------:R-:W-:Y:S01]  /*a2680*/  LOP3.LUT P2, RZ, R13.reuse, 0x1, RZ, 0xc0, !PT ;  /* 0x000000010dff7812 */ /* 0x040fe2000784c0ff */
[----:B------:R-:W-:Y:S01]  /*a2690*/  IMAD.WIDE R26, R146, 0x4, R4 ;  /* 0x00000004921a7825 */ /* 0x000fe200078e0204 */
[----:B------:R-:W2:Y:S03]  /*a26a0*/  LDL.LU R149, [R1+0x850] ;  /* 0x0008500001957983 */ /* 0x000ea60000300800 */
[----:B------:R-:W-:Y:S02]  /*a26b0*/  @P0 LOP3.LUT R24, R24, 0x2, RZ, 0xfc, !PT ;  /* 0x0000000218180812 */ /* 0x000fe400078efcff */
[----:B------:R-:W-:-:S02]  /*a26c0*/  LOP3.LUT P0, RZ, R13, 0x10, RZ, 0xc0, !PT ;  /* 0x000000100dff7812 */ /* 0x000fc4000780c0ff */
[----:B------:R-:W-:Y:S02]  /*a26d0*/  LOP3.LUT R24, R24, 0xfffffffb, RZ, 0xc0, !PT ;  /* 0xfffffffb18187812 */ /* 0x000fe400078ec0ff */
[----:B------:R-:W-:-:S09]  /*a26e0*/  LOP3.LUT P1, RZ, R13, 0x2, RZ, 0xc0, !PT ;  /* 0x000000020dff7812 */ /* 0x000fd2000782c0ff */
[----:B------:R-:W-:Y:S02]  /*a26f0*/  @P0 LOP3.LUT R24, R24, 0x4, RZ, 0xfc, !PT ;  /* 0x0000000418180812 */ /* 0x000fe400078efcff */
[----:B------:R-:W-:Y:S01]  /*a2700*/  LOP3.LUT P0, RZ, R13, 0x8, RZ, 0xc0, !PT ;  /* 0x000000080dff7812 */ /* 0x000fe2000780c0ff */
[----:B---3--:R1:W-:Y:S01]  /*a2710*/  @P3 STG.E desc[UR60][R26.64], R147 ;  /* 0x000000931a003986 */ /* 0x0083e2000c10193c */
[----:B------:R-:W-:Y:S01]  /*a2720*/  LOP3.LUT R24, R24, 0xfffffff7, RZ, 0xc0, !PT ;  /* 0xfffffff718187812 */ /* 0x000fe200078ec0ff */
[----:B-1----:R-:W-:-:S10]  /*a2730*/  IMAD.WIDE R26, R146, 0x4, R6 ;  /* 0x00000004921a7825 */ /* 0x002fd400078e0206 */
[----:B------:R-:W-:Y:S02]  /*a2740*/  @P0 LOP3.LUT R24, R24, 0x8, RZ, 0xfc, !PT ;  /* 0x0000000818180812 */ /* 0x000fe400078efcff */
[----:B------:R-:W-:Y:S01]  /*a2750*/  LOP3.LUT P0, RZ, R13, 0x4, RZ, 0xc0, !PT ;  /* 0x000000040dff7812 */ /* 0x000fe2000780c0ff */
[----:B----4-:R1:W-:Y:S04]  /*a2760*/  @P2 STG.E desc[UR60][R26.64], R145 ;  /* 0x000000911a002986 */ /* 0x0103e8000c10193c */
[----:B-1----:R-:W3:Y:S01]  /*a2770*/  LDL.LU R145, [R1+0x10b4] ;  /* 0x0010b40001917983 */ /* 0x002ee20000300800 */
[----:B------:R-:W-:-:S03]  /*a2780*/  IMAD.WIDE R26, R146, 0x4, R8 ;  /* 0x00000004921a7825 */ /* 0x000fc600078e0208 */
[----:B------:R-:W4:Y:S04]  /*a2790*/  LDL.LU R150, [R1+0x660] ;  /* 0x0006600001967983 */ /* 0x000f280000300800 */
[----:B------:R1:W-:Y:S04]  /*a27a0*/  @P1 STG.E desc[UR60][R26.64], R144 ;  /* 0x000000901a001986 */ /* 0x0003e8000c10193c */
[----:B------:R-:W4:Y:S04]  /*a27b0*/  LDL.LU R148, [R1+0x460] ;  /* 0x0004600001947983 */ /* 0x000f280000300800 */
[----:B------:R-:W4:Y:S01]  /*a27c0*/  LDL.LU R147, [R1+0x260] ;  /* 0x0002600001937983 */ /* 0x000f220000300800 */
[----:B-1----:R-:W-:-:S03]  /*a27d0*/  IMAD.WIDE R26, R25, 0x4, R2 ;  /* 0x00000004191a7825 */ /* 0x002fc600078e0202 */
[----:B------:R-:W4:Y:S04]  /*a27e0*/  LDL.LU R146, [R1+0x60] ;  /* 0x0000600001927983 */ /* 0x000f280000300800 */
[----:B------:R1:W-:Y:S01]  /*a27f0*/  @P0 STG.E desc[UR60][R26.64], R22 ;  /* 0x000000161a000986 */ /* 0x0003e2000c10193c */
[----:B------:R-:W-:-:S03]  /*a2800*/  LOP3.LUT P0, RZ, R24, 0x8, RZ, 0xc0, !PT ;  /* 0x0000000818ff7812 */ /* 0x000fc6000780c0ff */
[----:B------:R-:W4:Y:S01]  /*a2810*/  LDL.LU R144, [R1+0x10b8] ;  /* 0x0010b80001907983 */ /* 0x000f220000300800 */
[----:B-1----:R-:W-:-:S03]  /*a2820*/  IMAD.WIDE R26, R25, 0x4, R4 ;  /* 0x00000004191a7825 */ /* 0x002fc600078e0204 */
[----:B------:R-:W4:Y:S06]  /*a2830*/  LDL.LU R22, [R1+0xec4] ;  /* 0x000ec40001167983 */ /* 0x000f2c0000300800 */
[----:B------:R1:W-:Y:S01]  /*a2840*/  @P0 STG.E desc[UR60][R26.64], R21 ;  /* 0x000000151a000986 */ /* 0x0003e2000c10193c */
[----:B------:R-:W-:-:S03]  /*a2850*/  LOP3.LUT P0, RZ, R24, 0x4, RZ, 0xc0, !PT ;  /* 0x0000000418ff7812 */ /* 0x000fc6000780c0ff */
[----:B-1----:R-:W4:Y:S01]  /*a2860*/  LDL.LU R21, [R1+0xc54] ;  /* 0x000c540001157983 */ /* 0x002f220000300800 */
[----:B------:R-:W-:-:S09]  /*a2870*/  IMAD.WIDE R26, R25, 0x4, R6 ;  /* 0x00000004191a7825 */ /* 0x000fd200078e0206 */
[----:B--2---:R1:W-:Y:S04]  /*a2880*/  @P0 STG.E desc[UR60][R26.64], R20 ;  /* 0x000000141a000986 */ /* 0x0043e8000c10193c */
[----:B-1----:R-:W2:Y:S01]  /*a2890*/  LDL.LU R20, [R1+0xa64] ;  /* 0x000a640001147983 */ /* 0x002ea20000300800 */
[----:B------:R-:W-:Y:S01]  /*a28a0*/  LOP3.LUT P0, RZ, R24, 0x2, RZ, 0xc0, !PT ;  /* 0x0000000218ff7812 */ /* 0x000fe2000780c0ff */
[----:B------:R-:W-:-:S12]  /*a28b0*/  IMAD.WIDE R26, R25, 0x4, R8 ;  /* 0x00000004191a7825 */ /* 0x000fd800078e0208 */
[----:B------:R-:W-:Y:S01]  /*a28c0*/  @P0 STG.E desc[UR60][R26.64], R137 ;  /* 0x000000891a000986 */ /* 0x000fe2000c10193c */
        /* <DEDUP_REMOVED lines=15> */
[----:B---3--:R-:W-:-:S08]  /*a29c0*/  IMAD.WIDE R24, R145, 0x4, R2 ;  /* 0x0000000491187825 */ /* 0x008fd000078e0202 */
[----:B----4-:R1:W-:Y:S01]  /*a29d0*/  @P0 STG.E desc[UR60][R24.64], R150 ;  /* 0x0000009618000986 */ /* 0x0103e2000c10193c */
[----:B------:R-:W-:Y:S01]  /*a29e0*/  LOP3.LUT P4, RZ, R13, 0x2000, RZ, 0xc0, !PT ;  /* 0x000020000dff7812 */ /* 0x000fe2000788c0ff */
[----:B-1----:R-:W-:-:S05]  /*a29f0*/  IMAD.WIDE R24, R145, 0x4, R4 ;  /* 0x0000000491187825 */ /* 0x002fca00078e0204 */
[----:B------:R1:W-:Y:S01]  /*a2a00*/  @P6 STG.E desc[UR60][R24.64], R148 ;  /* 0x0000009418006986 */ /* 0x0003e2000c10193c */
[----:B------:R-:W-:Y:S01]  /*a2a10*/  LOP3.LUT P3, RZ, R13, 0x4000, RZ, 0xc0, !PT ;  /* 0x000040000dff7812 */ /* 0x000fe2000786c0ff */
[----:B-1----:R-:W-:-:S05]  /*a2a20*/  IMAD.WIDE R24, R145, 0x4, R6 ;  /* 0x0000000491187825 */ /* 0x002fca00078e0206 */
[----:B------:R1:W-:Y:S01]  /*a2a30*/  @P5 STG.E desc[UR60][R24.64], R147 ;  /* 0x0000009318005986 */ /* 0x0003e2000c10193c */
[----:B------:R-:W-:Y:S01]  /*a2a40*/  LOP3.LUT P2, RZ, R13, 0x8000, RZ, 0xc0, !PT ;  /* 0x000080000dff7812 */ /* 0x000fe2000784c0ff */
[----:B-1----:R-:W-:Y:S01]  /*a2a50*/  IMAD.WIDE R24, R145, 0x4, R8 ;  /* 0x0000000491187825 */ /* 0x002fe200078e0208 */
[----:B------:R-:W-:Y:S01]  /*a2a60*/  LOP3.LUT P1, RZ, R13, 0x10000, RZ, 0xc0, !PT ;  /* 0x000100000dff7812 */ /* 0x000fe2000782c0ff */
[----:B------:R-:W3:Y:S04]  /*a2a70*/  LDL.LU R145, [R1+0x854] ;  /* 0x0008540001917983 */ /* 0x000ee80000300800 */
[----:B------:R1:W-:Y:S02]  /*a2a80*/  @P4 STG.E desc[UR60][R24.64], R146 ;  /* 0x0000009218004986 */ /* 0x0003e4000c10193c */
[----:B-1----:R-:W-:-:S02]  /*a2a90*/  IMAD.WIDE R24, R144, 0x4, R2 ;  /* 0x0000000490187825 */ /* 0x002fc400078e0202 */
[----:B------:R-:W4:Y:S04]  /*a2aa0*/  LDL.LU R146, [R1+0x664] ;  /* 0x0006640001927983 */ /* 0x000f280000300800 */
[----:B------:R1:W-:Y:S02]  /*a2ab0*/  @P3 STG.E desc[UR60][R24.64], R22 ;  /* 0x0000001618003986 */ /* 0x0003e4000c10193c */
[C---:B-1----:R-:W-:Y:S02]  /*a2ac0*/  IMAD.WIDE R24, R144.reuse, 0x4, R4 ;  /* 0x0000000490187825 */ /* 0x042fe400078e0204 */
[----:B------:R-:W4:Y:S04]  /*a2ad0*/  LDL.LU R22, [R1+0x464] ;  /* 0x0004640001167983 */ /* 0x000f280000300800 */
[----:B------:R1:W-:Y:S02]  /*a2ae0*/  @P2 STG.E desc[UR60][R24.64], R21 ;  /* 0x0000001518002986 */ /* 0x0003e4000c10193c */
[----:B-1----:R-:W-:-:S02]  /*a2af0*/  IMAD.WIDE R24, R144, 0x4, R6 ;  /* 0x0000000490187825 */ /* 0x002fc400078e0206 */
[----:B------:R-:W4:Y:S04]  /*a2b00*/  LDL.LU R21, [R1+0x264] ;  /* 0x0002640001157983 */ /* 0x000f280000300800 */
[----:B--2---:R1:W-:Y:S04]  /*a2b10*/  @P1 STG.E desc[UR60][R24.64], R20 ;  /* 0x0000001418001986 */ /* 0x0043e8000c10193c */
[----:B-1----:R-:W2:Y:S04]  /*a2b20*/  LDL.LU R20, [R1+0x10bc] ;  /* 0x0010bc0001147983 */ /* 0x002ea80000300800 */
[----:B------:R-:W4:Y:S01]  /*a2b30*/  LDL.LU R27, [R1+0x64] ;  /* 0x00006400011b7983 */ /* 0x000f220000300800 */
[----:B------:R-:W-:-:S03]  /*a2b40*/  IMAD.WIDE R24, R144, 0x4, R8 ;  /* 0x0000000490187825 */ /* 0x000fc600078e0208 */
        /* <DEDUP_REMOVED lines=9> */
[----:B------:R-:W4:Y:S01]  /*a2be0*/  LDL.LU R151, [R1+0x268] ;  /* 0x0002680001977983 */ /* 0x000f220000300800 */
[----:B------:R-:W-:-:S02]  /*a2bf0*/  LOP3.LUT P4, RZ, R13, 0x20000, RZ, 0xc0, !PT ;  /* 0x000200000dff7812 */ /* 0x000fc4000788c0ff */
[C---:B------:R-:W-:Y:S01]  /*a2c00*/  LOP3.LUT P3, RZ, R13.reuse, 0x40000, RZ, 0xc0, !PT ;  /* 0x000400000dff7812 */ /* 0x040fe2000786c0ff */
[----:B------:R-:W4:Y:S01]  /*a2c10*/  LDL.LU R150, [R1+0x68] ;  /* 0x0000680001967983 */ /* 0x000f220000300800 */
[----:B------:R-:W-:-:S03]  /*a2c20*/  LOP3.LUT P2, RZ, R13, 0x80000, RZ, 0xc0, !PT ;  /* 0x000800000dff7812 */ /* 0x000fc6000784c0ff */
[----:B------:R-:W4:Y:S01]  /*a2c30*/  LDL.LU R148, [R1+0xecc] ;  /* 0x000ecc0001947983 */ /* 0x000f220000300800 */
[----:B------:R-:W-:-:S03]  /*a2c40*/  LOP3.LUT P1, RZ, R13, 0x100000, RZ, 0xc0, !PT ;  /* 0x001000000dff7812 */ /* 0x000fc6000782c0ff */
[----:B------:R-:W4:Y:S01]  /*a2c50*/  LDL.LU R147, [R1+0xc5c] ;  /* 0x000c5c0001937983 */ /* 0x000f220000300800 */
[----:B------:R-:W-:Y:S02]  /*a2c60*/  LOP3.LUT P0, RZ, R13, 0x20000000, RZ, 0xc0, !PT ;  /* 0x200000000dff7812 */ /* 0x000fe4000780c0ff */
[----:B------:R-:W-:Y:S01]  /*a2c70*/  LOP3.LUT R10, R10, 0xffefffff, RZ, 0xc0, !PT ;  /* 0xffefffff0a0a7812 */ /* 0x000fe200078ec0ff */
[----:B---3--:R2:W-:Y:S10]  /*a2c80*/  @P4 STG.E desc[UR60][R24.64], R145 ;  /* 0x0000009118004986 */ /* 0x0085f4000c10193c */
[----:B------:R-:W-:-:S02]  /*a2c90*/  @P0 LOP3.LUT R10, R10, 0x100000, RZ, 0xfc, !PT ;  /* 0x001000000a0a0812 */ /* 0x000fc400078efcff */
        /* <DEDUP_REMOVED lines=11> */
[----:B----4-:R1:W-:Y:S02]  /*a2d50*/  @P3 STG.E desc[UR60][R24.64], R146 ;  /* 0x0000009218003986 */ /* 0x0103e4000c10193c */
[C---:B-1----:R-:W-:Y:S02]  /*a2d60*/  IMAD.WIDE R24, R20.reuse, 0x4, R4 ;  /* 0x0000000414187825 */ /* 0x042fe400078e0204 */
[----:B------:R-:W2:Y:S04]  /*a2d70*/  LDL.LU R146, [R1+0xa6c] ;  /* 0x000a6c0001927983 */ /* 0x000ea80000300800 */
[----:B------:R1:W-:Y:S02]  /*a2d80*/  @P2 STG.E desc[UR60][R24.64], R22 ;  /* 0x0000001618002986 */ /* 0x0003e4000c10193c */
[----:B-1----:R-:W-:-:S02]  /*a2d90*/  IMAD.WIDE R24, R20, 0x4, R6 ;  /* 0x0000000414187825 */ /* 0x002fc400078e0206 */
[----:B------:R-:W3:Y:S04]  /*a2da0*/  LDL.LU R22, [R1+0x85c] ;  /* 0x00085c0001167983 */ /* 0x000ee80000300800 */
[----:B------:R1:W-:Y:S02]  /*a2db0*/  @P1 STG.E desc[UR60][R24.64], R21 ;  /* 0x0000001518001986 */ /* 0x0003e4000c10193c */
[----:B-1----:R-:W-:Y:S02]  /*a2dc0*/  IMAD.WIDE R24, R20, 0x4, R8 ;  /* 0x0000000414187825 */ /* 0x002fe400078e0208 */
[----:B------:R-:W4:Y:S04]  /*a2dd0*/  LDL.LU R21, [R1+0x66c] ;  /* 0x00066c0001157983 */ /* 0x000f280000300800 */
[----:B------:R-:W4:Y:S04]  /*a2de0*/  LDL.LU R20, [R1+0x46c] ;  /* 0x00046c0001147983 */ /* 0x000f280000300800 */
[----:B------:R-:W4:Y:S01]  /*a2df0*/  LDL.LU R145, [R1+0x10cc] ;  /* 0x0010cc0001917983 */ /* 0x000f220000300800 */
[----:B------:R-:W-:-:S04]  /*a2e00*/  LOP3.LUT R10, R10, 0xfeffffff, RZ, 0xc0, !PT ;  /* 0xfeffffff0a0a7812 */ /* 0x000fc800078ec0ff */
        /* <DEDUP_REMOVED lines=45> */
[----:B-1----:R-:W-:Y:S02]  /*a30e0*/  IMAD.WIDE R24, R144, 0x4, R6 ;  /* 0x0000000490187825 */ /* 0x002fe400078e0206 */
[----:B------:R-:W4:Y:S01]  /*a30f0*/  LDL.LU R147, [R1+0x26c] ;  /* 0x00026c0001937983 */ /* 0x000f220000300800 */
[----:B------:R-:W-:-:S03]  /*a3100*/  LOP3.LUT P1, RZ, R14, 0x8, RZ, 0xc0, !PT ;  /* 0x000000080eff7812 */ /* 0x000fc6000782c0ff */
[----:B--2---:R1:W-:Y:S02]  /*a3110*/  @P4 STG.E desc[UR60][R24.64], R146 ;  /* 0x0000009218004986 */ /* 0x0043e4000c10193c */
[----:B-1----:R-:W-:Y:S02]  /*a3120*/  IMAD.WIDE R24, R144, 0x4, R8 ;  /* 0x0000000490187825 */ /* 0x002fe400078e0208 */
[----:B------:R-:W2:Y:S04]  /*a3130*/  LDL.LU R144, [R1+0x6c] ;  /* 0x00006c0001907983 */ /* 0x000ea80000300800 */
[----:B---3--:R1:W-:Y:S04]  /*a3140*/  @P3 STG.E desc[UR60][R24.64], R22 ;  /* 0x0000001618003986 */ /* 0x0083e8000c10193c */
[----:B------:R-:W3:Y:S04]  /*a3150*/  LDL.LU R146, [R1+0xed0] ;  /* 0x000ed00001927983 */ /* 0x000ee80000300800 */
[----:B-1----:R-:W3:Y:S01]  /*a3160*/  LDL.LU R22, [R1+0xc60] ;  /* 0x000c600001167983 */ /* 0x002ee20000300800 */
[----:B----4-:R-:W-:-:S05]  /*a3170*/  IMAD.WIDE R24, R145, 0x4, R2 ;  /* 0x0000000491187825 */ /* 0x010fca00078e0202 */
[----:B------:R1:W-:Y:S02]  /*a3180*/  @P2 STG.E desc[UR60][R24.64], R21 ;  /* 0x0000001518002986 */ /* 0x0003e4000c10193c */
[----:B-1----:R-:W-:Y:S02]  /*a3190*/  IMAD.WIDE R24, R145, 0x4, R4 ;  /* 0x0000000491187825 */ /* 0x002fe400078e0204 */
[----:B------:R-:W4:Y:S04]  /*a31a0*/  LDL.LU R21, [R1+0xa70] ;  /* 0x000a700001157983 */ /* 0x000f280000300800 */
[----:B------:R1:W-:Y:S04]  /*a31b0*/  @P1 STG.E desc[UR60][R24.64], R20 ;  /* 0x0000001418001986 */ /* 0x0003e8000c10193c */
[----:B-1----:R-:W3:Y:S04]  /*a31c0*/  LDL.LU R20, [R1+0x10d0] ;  /* 0x0010d00001147983 */ /* 0x002ee80000300800 */
        /* <DEDUP_REMOVED lines=12> */
[----:B------:R-:W-:Y:S01]  /*a3290*/  IMAD.WIDE R24, R145, 0x4, R6 ;  /* 0x0000000491187825 */ /* 0x000fe200078e0206 */
[----:B------:R-:W4:Y:S01]  /*a32a0*/  LDL.LU R148, [R1+0x864] ;  /* 0x0008640001947983 */ /* 0x000f220000300800 */
[C---:B------:R-:W-:Y:S02]  /*a32b0*/  LOP3.LUT P2, RZ, R14.reuse, 0x40, RZ, 0xc0, !PT ;  /* 0x000000400eff7812 */ /* 0x040fe4000784c0ff */
[C---:B------:R-:W-:Y:S02]  /*a32c0*/  LOP3.LUT P1, RZ, R14.reuse, 0x80, RZ, 0xc0, !PT ;  /* 0x000000800eff7812 */ /* 0x040fe4000782c0ff */
        /* <DEDUP_REMOVED lines=11> */
[----:B------:R1:W-:Y:S02]  /*a3380*/  @P4 STG.E desc[UR60][R24.64], R147 ;  /* 0x0000009318004986 */ /* 0x0003e4000c10193c */
[----:B-1----:R-:W-:-:S05]  /*a3390*/  IMAD.WIDE R24, R145, 0x4, R8 ;  /* 0x0000000491187825 */ /* 0x002fca00078e0208 */
[----:B--2---:R1:W-:Y:S04]  /*a33a0*/  @P3 STG.E desc[UR60][R24.64], R144 ;  /* 0x0000009018003986 */ /* 0x0043e8000c10193c */
[----:B-1----:R-:W2:Y:S04]  /*a33b0*/  LDL.LU R144, [R1+0x10dc] ;  /* 0x0010dc0001907983 */ /* 0x002ea80000300800 */
[----:B------:R-:W2:Y:S04]  /*a33c0*/  LDL.LU R147, [R1+0x674] ;  /* 0x0006740001937983 */ /* 0x000ea80000300800 */
[----:B------:R-:W2:Y:S01]  /*a33d0*/  LDL.LU R145, [R1+0x474] ;  /* 0x0004740001917983 */ /* 0x000ea20000300800 */
[----:B---3--:R-:W-:-:S05]  /*a33e0*/  IMAD.WIDE R24, R20, 0x4, R2 ;  /* 0x0000000414187825 */ /* 0x008fca00078e0202 */
[----:B------:R1:W-:Y:S04]  /*a33f0*/  @P2 STG.E desc[UR60][R24.64], R146 ;  /* 0x0000009218002986 */ /* 0x0003e8000c10193c */
[----:B-1----:R-:W3:Y:S01]  /*a3400*/  LDL.LU R146, [R1+0x274] ;  /* 0x0002740001927983 */ /* 0x002ee20000300800 */
[----:B------:R-:W-:-:S05]  /*a3410*/  IMAD.WIDE R24, R20, 0x4, R4 ;  /* 0x0000000414187825 */ /* 0x000fca00078e0204 */
[----:B------:R1:W-:Y:S04]  /*a3420*/  @P1 STG.E desc[UR60][R24.64], R22 ;  /* 0x0000001618001986 */ /* 0x0003e8000c10193c */
[----:B-1----:R-:W3:Y:S01]  /*a3430*/  LDL.LU R22, [R1+0x74] ;  /* 0x0000740001167983 */ /* 0x002ee20000300800 */
        /* <DEDUP_REMOVED lines=12> */
[----:B------:R-:W-:-:S10]  /*a3500*/  IMAD.WIDE R24, R20, 0x4, R6 ;  /* 0x0000000414187825 */ /* 0x000fd400078e0206 */
[----:B------:R-:W-:Y:S02]  /*a3510*/  @P0 LOP3.LUT R10, R10, 0x80000, RZ, 0xfc, !PT ;  /* 0x000800000a0a0812 */ /* 0x000fe400078efcff */
[----:B------:R-:W-:-:S13]  /*a3520*/  LOP3.LUT P0, RZ, R14, 0x100, RZ, 0xc0, !PT ;  /* 0x000001000eff7812 */ /* 0x000fda000780c0ff */
[----:B----4-:R1:W-:Y:S01]  /*a3530*/  @P0 STG.E desc[UR60][R24.64], R21 ;  /* 0x0000001518000986 */ /* 0x0103e2000c10193c */
[----:B------:R-:W-:Y:S01]  /*a3540*/  LOP3.LUT P0, RZ, R10, 0x80000, RZ, 0xc0, !PT ;  /* 0x000800000aff7812 */ /* 0x000fe2000780c0ff */
[----:B-1----:R-:W-:Y:S02]  /*a3550*/  IMAD.WIDE R24, R20, 0x4, R8 ;  /* 0x0000000414187825 */ /* 0x002fe400078e0208 */
[----:B------:R-:W4:Y:S04]  /*a3560*/  LDL.LU R20, [R1+0xed8] ;  /* 0x000ed80001147983 */ /* 0x000f280000300800 */
[----:B------:R-:W4:Y:S06]  /*a3570*/  LDL.LU R21, [R1+0x10e0] ;  /* 0x0010e00001157983 */ /* 0x000f2c0000300800 */
        /* <DEDUP_REMOVED lines=21> */
[----:B------:R-:W-:-:S02]  /*a36d0*/  LOP3.LUT P0, RZ, R10, 0x1000, RZ, 0xc0, !PT ;  /* 0x000010000aff7812 */ /* 0x000fc4000780c0ff */
[----:B------:R-:W-:Y:S01]  /*a36e0*/  LOP3.LUT P5, RZ, R14, 0x40000, RZ, 0xc0, !PT ;  /* 0x000400000eff7812 */ /* 0x000fe200078ac0ff */
[----:B-1----:R-:W-:-:S10]  /*a36f0*/  IMAD.WIDE R24, R150, 0x4, R6 ;  /* 0x0000000496187825 */ /* 0x002fd400078e0206 */
[----:B------:R1:W-:Y:S01]  /*a3700*/  @P0 STG.E desc[UR60][R24.64], R149 ;  /* 0x0000009518000986 */ /* 0x0003e2000c10193c */
[----:B------:R-:W-:Y:S01]  /*a3710*/  LOP3.LUT P4, RZ, R14, 0x80000, RZ, 0xc0, !PT ;  /* 0x000800000eff7812 */ /* 0x000fe2000788c0ff */
[----:B-1----:R-:W-:-:S05]  /*a3720*/  IMAD.WIDE R24, R150, 0x4, R8 ;  /* 0x0000000496187825 */ /* 0x002fca00078e0208 */
[----:B------:R2:W-:Y:S01]  /*a3730*/  @P6 STG.E desc[UR60][R24.64], R148 ;  /* 0x0000009418006986 */ /* 0x0005e2000c10193c */
[----:B------:R-:W-:Y:S01]  /*a3740*/  LOP3.LUT P3, RZ, R14, 0x100000, RZ, 0xc0, !PT ;  /* 0x001000000eff7812 */ /* 0x000fe2000786c0ff */
[----:B--2---:R-:W-:-:S05]  /*a3750*/  IMAD.WIDE R24, R144, 0x4, R2 ;  /* 0x0000000490187825 */ /* 0x004fca00078e0202 */
[----:B------:R1:W-:Y:S01]  /*a3760*/  @P5 STG.E desc[UR60][R24.64], R147 ;  /* 0x0000009318005986 */ /* 0x0003e2000c10193c */
[----:B------:R-:W-:Y:S01]  /*a3770*/  LOP3.LUT P2, RZ, R14, 0x200000, RZ, 0xc0, !PT ;  /* 0x002000000eff7812 */ /* 0x000fe2000784c0ff */
[----:B-1----:R-:W-:-:S05]  /*a3780*/  IMAD.WIDE R24, R144, 0x4, R4 ;  /* 0x0000000490187825 */ /* 0x002fca00078e0204 */
[----:B------:R1:W-:Y:S02]  /*a3790*/  @P4 STG.E desc[UR60][R24.64], R145 ;  /* 0x0000009118004986 */ /* 0x0003e4000c10193c */
[----:B-1----:R-:W-:-:S05]  /*a37a0*/  IMAD.WIDE R24, R144, 0x4, R6 ;  /* 0x0000000490187825 */ /* 0x002fca00078e0206 */
[----:B---3--:R1:W-:Y:S02]  /*a37b0*/  @P3 STG.E desc[UR60][R24.64], R146 ;  /* 0x0000009218003986 */ /* 0x0083e4000c10193c */
[----:B-1----:R-:W-:Y:S02]  /*a37c0*/  IMAD.WIDE R24, R144, 0x4, R8 ;  /* 0x0000000490187825 */ /* 0x002fe400078e0208 */
[----:B------:R-:W2:Y:S04]  /*a37d0*/  LDL.LU R144, [R1+0xc68] ;  /* 0x000c680001907983 */ /* 0x000ea80000300800 */
[----:B------:R1:W-:Y:S04]  /*a37e0*/  @P2 STG.E desc[UR60][R24.64], R22 ;  /* 0x0000001618002986 */ /* 0x0003e8000c10193c */
[----:B-1----:R-:W3:Y:S01]  /*a37f0*/  LDL.LU R22, [R1+0xa78] ;  /* 0x000a780001167983 */ /* 0x002ee20000300800 */
[----:B------:R-:W-:-:S03]  /*a3800*/  LOP3.LUT P1, RZ, R14, 0x400000, RZ, 0xc0, !PT ;  /* 0x004000000eff7812 */ /* 0x000fc6000782c0ff */
[----:B------:R-:W3:Y:S04]  /*a3810*/  LDL.LU R26, [R1+0x868] ;  /* 0x00086800011a7983 */ /* 0x000ee80000300800 */
[----:B------:R-:W3:Y:S04]  /*a3820*/  LDL.LU R27, [R1+0x678] ;  /* 0x00067800011b7983 */ /* 0x000ee80000300800 */
[----:B------:R-:W3:Y:S01]  /*a3830*/  LDL.LU R136, [R1+0x478] ;  /* 0x0004780001887983 */ /* 0x000ee20000300800 */
[----:B----4-:R-:W-:-:S05]  /*a3840*/  IMAD.WIDE R24, R21, 0x4, R2 ;  /* 0x0000000415187825 */ /* 0x010fca00078e0202 */
[----:B------:R1:W-:Y:S04]  /*a3850*/  @P1 STG.E desc[UR60][R24.64], R20 ;  /* 0x0000001418001986 */ /* 0x0003e8000c10193c */
[----:B-1----:R-:W4:Y:S04]  /*a3860*/  LDL.LU R20, [R1+0x10e4] ;  /* 0x0010e40001147983 */ /* 0x002f280000300800 */
        /* <DEDUP_REMOVED lines=11> */
[----:B------:R-:W-:Y:S01]  /*a3920*/  LOP3.LUT P3, RZ, R14, 0x1000000, RZ, 0xc0, !PT ;  /* 0x010000000eff7812 */ /* 0x000fe2000786c0ff */
[----:B------:R-:W-:Y:S01]  /*a3930*/  IMAD.WIDE R24, R21, 0x4, R4 ;  /* 0x0000000415187825 */ /* 0x000fe200078e0204 */
        /* <DEDUP_REMOVED lines=10> */
[----:B--2---:R1:W-:Y:S02]  /*a39e0*/  @P4 STG.E desc[UR60][R24.64], R144 ;  /* 0x0000009018004986 */ /* 0x0043e4000c10193c */
[C---:B-1----:R-:W-:Y:S02]  /*a39f0*/  IMAD.WIDE R24, R21.reuse, 0x4, R6 ;  /* 0x0000000415187825 */ /* 0x042fe400078e0206 */
[----:B------:R-:W2:Y:S04]  /*a3a00*/  LDL.LU R144, [R1+0xc70] ;  /* 0x000c700001907983 */ /* 0x000ea80000300800 */
[----:B---3--:R1:W-:Y:S02]  /*a3a10*/  @P3 STG.E desc[UR60][R24.64], R22 ;  /* 0x0000001618003986 */ /* 0x0083e4000c10193c */
[----:B-1----:R-:W-:-:S02]  /*a3a20*/  IMAD.WIDE R24, R21, 0x4, R8 ;  /* 0x0000000415187825 */ /* 0x002fc400078e0208 */
[----:B------:R-:W3:Y:S04]  /*a3a30*/  LDL.LU R22, [R1+0xa80] ;  /* 0x000a800001167983 */ /* 0x000ee80000300800 */
[----:B------:R-:W2:Y:S01]  /*a3a40*/  LDL.LU R21, [R1+0x10f0] ;  /* 0x0010f00001157983 */ /* 0x000ea20000300800 */
        /* <DEDUP_REMOVED lines=14> */
[C---:B------:R-:W-:Y:S02]  /*a3b30*/  LOP3.LUT P0, RZ, R14.reuse, 0x10000000, RZ, 0xc0, !PT ;  /* 0x100000000eff7812 */ /* 0x040fe4000780c0ff */
[----:B------:R-:W-:Y:S02]  /*a3b40*/  LOP3.LUT P1, RZ, R14, 0x4000000, RZ, 0xc0, !PT ;  /* 0x040000000eff7812 */ /* 0x000fe4000782c0ff */
[----:B------:R-:W-:Y:S01]  /*a3b50*/  LOP3.LUT R10, R10, 0xfffff7ff, RZ, 0xc0, !PT ;  /* 0xfffff7ff0a0a7812 */ /* 0x000fe200078ec0ff */
[----:B------:R4:W-:Y:S08]  /*a3b60*/  @P2 STG.E desc[UR60][R24.64], R26 ;  /* 0x0000001a18002986 */ /* 0x0009f0000c10193c */
[----:B------:R-:W-:-:S02]  /*a3b70*/  @P0 LOP3.LUT R10, R10, 0x800, RZ, 0xfc, !PT ;  /* 0x000008000a0a0812 */ /* 0x000fc400078efcff */
[----:B------:R-:W-:Y:S01]  /*a3b80*/  LOP3.LUT P0, RZ, R14, 0x8000000, RZ, 0xc0, !PT ;  /* 0x080000000eff7812 */ /* 0x000fe2000780c0ff */
[----:B----4-:R-:W-:-:S05]  /*a3b90*/  IMAD.WIDE R24, R20, 0x4, R2 ;  /* 0x0000000414187825 */ /* 0x010fca00078e0202 */
[----:B------:R1:W-:Y:S02]  /*a3ba0*/  @P1 STG.E desc[UR60][R24.64], R27 ;  /* 0x0000001b18001986 */ /* 0x0003e4000c10193c */
[----:B-1----:R-:W-:-:S05]  /*a3bb0*/  IMAD.WIDE R24, R20, 0x4, R4 ;  /* 0x0000000414187825 */ /* 0x002fca00078e0204 */
        /* <DEDUP_REMOVED lines=36> */
[----:B--2---:R-:W-:-:S05]  /*a3e00*/  IMAD.WIDE R24, R21, 0x4, R2 ;  /* 0x0000000415187825 */ /* 0x004fca00078e0202 */
[----:B------:R1:W-:Y:S02]  /*a3e10*/  @P4 STG.E desc[UR60][R24.64], R146 ;  /* 0x0000009218004986 */ /* 0x0003e4000c10193c */
[----:B-1----:R-:W-:-:S05]  /*a3e20*/  IMAD.WIDE R24, R21, 0x4, R4 ;  /* 0x0000000415187825 */ /* 0x002fca00078e0204 */
[----:B------:R1:W-:Y:S02]  /*a3e30*/  @P3 STG.E desc[UR60][R24.64], R144 ;  /* 0x0000009018003986 */ /* 0x0003e4000c10193c */
[----:B-1----:R-:W-:-:S05]  /*a3e40*/  IMAD.WIDE R24, R21, 0x4, R6 ;  /* 0x0000000415187825 */ /* 0x002fca00078e0206 */
[----:B---3--:R1:W-:Y:S04]  /*a3e50*/  @P2 STG.E desc[UR60][R24.64], R22 ;  /* 0x0000001618002986 */ /* 0x0083e8000c10193c */
[----:B-1----:R-:W2:Y:S04]  /*a3e60*/  LDL.LU R22, [R1+0x680] ;  /* 0x0006800001167983 */ /* 0x002ea80000300800 */
[----:B------:R-:W3:Y:S04]  /*a3e70*/  LDL.LU R145, [R1+0x480] ;  /* 0x0004800001917983 */ /* 0x000ee80000300800 */
[----:B------:R-:W3:Y:S04]  /*a3e80*/  LDL.LU R146, [R1+0x280] ;  /* 0x0002800001927983 */ /* 0x000ee80000300800 */
[----:B------:R-:W2:Y:S01]  /*a3e90*/  LDL.LU R144, [R1+0x10f4] ;  /* 0x0010f40001907983 */ /* 0x000ea20000300800 */
[----:B------:R-:W-:Y:S01]  /*a3ea0*/  LOP3.LUT P1, RZ, R15, 0x200, RZ, 0xc0, !PT ;  /* 0x000002000fff7812 */ /* 0x000fe2000782c0ff */
[----:B------:R-:W-:Y:S01]  /*a3eb0*/  IMAD.WIDE R24, R21, 0x4, R8 ;  /* 0x0000000415187825 */ /* 0x000fe200078e0208 */
[----:B------:R-:W-:-:S11]  /*a3ec0*/  LOP3.LUT P4, RZ, R15, 0x400, RZ, 0xc0, !PT ;  /* 0x000004000fff7812 */ /* 0x000fd6000788c0ff */
[----:B----4-:R1:W-:Y:S04]  /*a3ed0*/  @P1 STG.E desc[UR60][R24.64], R20 ;  /* 0x0000001418001986 */ /* 0x0103e8000c10193c */
[----:B-1----:R-:W4:Y:S04]  /*a3ee0*/  LDL.LU R20, [R1+0x80] ;  /* 0x0000800001147983 */ /* 0x002f280000300800 */
[----:B------:R-:W4:Y:S04]  /*a3ef0*/  LDL.LU R21, [R1+0xee4] ;  /* 0x000ee40001157983 */ /* 0x000f280000300800 */
[----:B------:R-:W4:Y:S01]  /*a3f00*/  LDL.LU R27, [R1+0x10f8] ;  /* 0x0010f800011b7983 */ /* 0x000f220000300800 */
[----:B------:R-:W-:-:S02]  /*a3f10*/  LOP3.LUT P3, RZ, R15, 0x800, RZ, 0xc0, !PT ;  /* 0x000008000fff7812 */ /* 0x000fc4000786c0ff */
[C---:B------:R-:W-:Y:S02]  /*a3f20*/  LOP3.LUT P2, RZ, R15.reuse, 0x1000, RZ, 0xc0, !PT ;  /* 0x000010000fff7812 */ /* 0x040fe4000784c0ff */
[----:B------:R-:W-:Y:S02]  /*a3f30*/  LOP3.LUT P0, RZ, R15, 0x400000, RZ, 0xc0, !PT ;  /* 0x004000000fff7812 */ /* 0x000fe4000780c0ff */
[----:B------:R-:W-:-:S11]  /*a3f40*/  LOP3.LUT R12, R12, 0xefffffff, RZ, 0xc0, !PT ;  /* 0xefffffff0c0c7812 */ /* 0x000fd600078ec0ff */
[----:B------:R-:W-:Y:S02]  /*a3f50*/  @P0 LOP3.LUT R12, R12, 0x10000000, RZ, 0xfc, !PT ;  /* 0x100000000c0c0812 */ /* 0x000fe400078efcff */
[----:B------:R-:W-:Y:S01]  /*a3f60*/  LOP3.LUT P0, RZ, R15, 0x200000, RZ, 0xc0, !PT ;  /* 0x002000000fff7812 */ /* 0x000fe2000780c0ff */
[----:B--2---:R-:W-:-:S05]  /*a3f70*/  IMAD.WIDE R24, R144, 0x4, R2 ;  /* 0x0000000490187825 */ /* 0x004fca00078e0202 */
[----:B------:R1:W-:Y:S04]  /*a3f80*/  @P4 STG.E desc[UR60][R24.64], R22 ;  /* 0x0000001618004986 */ /* 0x0003e8000c10193c */
[----:B-1----:R-:W2:Y:S04]  /*a3f90*/  LDL.LU R22, [R1+0xc74] ;  /* 0x000c740001167983 */ /* 0x002ea80000300800 */
        /* <DEDUP_REMOVED lines=9> */
[----:B------:R-:W2:Y:S01]  /*a4030*/  LDL.LU R148, [R1+0x1104] ;  /* 0x0011040001947983 */ /* 0x000ea20000300800 */
[----:B------:R-:W-:-:S03]  /*a4040*/  IMAD.WIDE R24, R144, 0x4, R4 ;  /* 0x0000000490187825 */ /* 0x000fc600078e0204 */
[----:B------:R-:W2:Y:S04]  /*a4050*/  LDL.LU R147, [R1+0x878] ;  /* 0x0008780001937983 */ /* 0x000ea80000300800 */
[----:B---3--:R1:W-:Y:S02]  /*a4060*/  @P3 STG.E desc[UR60][R24.64], R145 ;  /* 0x0000009118003986 */ /* 0x0083e4000c10193c */
[C---:B-1----:R-:W-:Y:S02]  /*a4070*/  IMAD.WIDE R24, R144.reuse, 0x4, R6 ;  /* 0x0000000490187825 */ /* 0x042fe400078e0206 */
[----:B------:R-:W3:Y:S04]  /*a4080*/  LDL.LU R145, [R1+0x688] ;  /* 0x0006880001917983 */ /* 0x000ee80000300800 */
[----:B------:R1:W-:Y:S02]  /*a4090*/  @P2 STG.E desc[UR60][R24.64], R146 ;  /* 0x0000009218002986 */ /* 0x0003e4000c10193c */
[----:B-1----:R-:W-:-:S02]  /*a40a0*/  IMAD.WIDE R24, R144, 0x4, R8 ;  /* 0x0000000490187825 */ /* 0x002fc400078e0208 */
[----:B------:R-:W3:Y:S04]  /*a40b0*/  LDL.LU R146, [R1+0x488] ;  /* 0x0004880001927983 */ /* 0x000ee80000300800 */
[----:B------:R-:W3:Y:S04]  /*a40c0*/  LDL.LU R144, [R1+0x288] ;  /* 0x0002880001907983 */ /* 0x000ee80000300800 */
[----:B------:R-:W3:Y:S01]  /*a40d0*/  LDL.LU R151, [R1+0x1108] ;  /* 0x0011080001977983 */ /* 0x000ee20000300800 */
        /* <DEDUP_REMOVED lines=14> */
[C---:B------:R-:W-:Y:S02]  /*a41c0*/  LOP3.LUT P0, RZ, R15.reuse, 0x10000, RZ, 0xc0, !PT ;  /* 0x000100000fff7812 */ /* 0x040fe4000780c0ff */
[----:B------:R-:W-:Y:S02]  /*a41d0*/  LOP3.LUT R10, R10, 0xfffffffb, RZ, 0xc0, !PT ;  /* 0xfffffffb0a0a7812 */ /* 0x000fe400078ec0ff */
[----:B------:R-:W-:-:S09]  /*a41e0*/  LOP3.LUT P1, RZ, R15, 0x2000, RZ, 0xc0, !PT ;  /* 0x000020000fff7812 */ /* 0x000fd2000782c0ff */
[----:B------:R-:W-:Y:S02]  /*a41f0*/  @P0 LOP3.LUT R10, R10, 0x4, RZ, 0xfc, !PT ;  /* 0x000000040a0a0812 */ /* 0x000fe400078efcff */
[----:B------:R-:W-:Y:S02]  /*a4200*/  LOP3.LUT P0, RZ, R15, 0x8000, RZ, 0xc0, !PT ;  /* 0x000080000fff7812 */ /* 0x000fe4000780c0ff */
[----:B------:R-:W-:Y:S01]  /*a4210*/  LOP3.LUT R10, R10, 0xfffffff7, RZ, 0xc0, !PT ;  /* 0xfffffff70a0a7812 */ /* 0x000fe200078ec0ff */
[----:B----4-:R1:W-:Y:S10]  /*a4220*/  @P1 STG.E desc[UR60][R24.64], R20 ;  /* 0x0000001418001986 */ /* 0x0103f4000c10193c */
[----:B------:R-:W-:-:S02]  /*a4230*/  @P0 LOP3.LUT R10, R10, 0x8, RZ, 0xfc, !PT ;  /* 0x000000080a0a0812 */ /* 0x000fc400078efcff */
[----:B------:R-:W-:Y:S01]  /*a4240*/  LOP3.LUT P0, RZ, R15, 0x4000, RZ, 0xc0, !PT ;  /* 0x000040000fff7812 */ /* 0x000fe2000780c0ff */
[----:B-1----:R-:W-:Y:S01]  /*a4250*/  IMAD.WIDE R24, R27, 0x4, R2 ;  /* 0x000000041b187825 */ /* 0x002fe200078e0202 */
[----:B------:R-:W-:Y:S01]  /*a4260*/  LOP3.LUT P6, RZ, R15, 0x800000, RZ, 0xc0, !PT ;  /* 0x008000000fff7812 */ /* 0x000fe200078cc0ff */
[----:B------:R-:W4:Y:S10]  /*a4270*/  LDL.LU R20, [R1+0x2cf0] ;  /* 0x002cf00001147983 */ /* 0x000f340000300800 */
[----:B------:R1:W-:Y:S01]  /*a4280*/  @P0 STG.E desc[UR60][R24.64], R21 ;  /* 0x0000001518000986 */ /* 0x0003e2000c10193c */
[C---:B------:R-:W-:Y:S01]  /*a4290*/  LOP3.LUT P0, RZ, R10.reuse, 0x8, RZ, 0xc0, !PT ;  /* 0x000000080aff7812 */ /* 0x040fe2000780c0ff */
[----:B-1----:R-:W-:Y:S01]  /*a42a0*/  IMAD.WIDE R24, R27, 0x4, R4 ;  /* 0x000000041b187825 */ /* 0x002fe200078e0204 */
[----:B------:R-:W-:Y:S01]  /*a42b0*/  LOP3.LUT P5, RZ, R15, 0x1000000, RZ, 0xc0, !PT ;  /* 0x010000000fff7812 */ /* 0x000fe200078ac0ff */
[----:B------:R-:W4:Y:S10]  /*a42c0*/  LDL.LU R21, [R1+0x2cec] ;  /* 0x002cec0001157983 */ /* 0x000f340000300800 */
[----:B--2---:R1:W-:Y:S01]  /*a42d0*/  @P0 STG.E desc[UR60][R24.64], R22 ;  /* 0x0000001618000986 */ /* 0x0043e2000c10193c */
[C---:B------:R-:W-:Y:S01]  /*a42e0*/  LOP3.LUT P0, RZ, R10.reuse, 0x4, RZ, 0xc0, !PT ;  /* 0x000000040aff7812 */ /* 0x040fe2000780c0ff */
[----:B-1----:R-:W-:Y:S01]  /*a42f0*/  IMAD.WIDE R24, R27, 0x4, R6 ;  /* 0x000000041b187825 */ /* 0x002fe200078e0206 */
[----:B------:R-:W-:Y:S01]  /*a4300*/  LOP3.LUT P4, RZ, R15, 0x2000000, RZ, 0xc0, !PT ;  /* 0x020000000fff7812 */ /* 0x000fe2000788c0ff */
[----:B------:R-:W2:Y:S10]  /*a4310*/  LDL.LU R22, [R1+0x2ce8] ;  /* 0x002ce80001167983 */ /* 0x000eb40000300800 */
        /* <DEDUP_REMOVED lines=29> */
[----:B---3--:R-:W-:-:S05]  /*a44f0*/  IMAD.WIDE R24, R151, 0x4, R2 ;  /* 0x0000000497187825 */ /* 0x008fca00078e0202 */
[----:B------:R1:W-:Y:S02]  /*a4500*/  @P3 STG.E desc[UR60][R24.64], R145 ;  /* 0x0000009118003986 */ /* 0x0003e4000c10193c */
[----:B-1----:R-:W-:-:S05]  /*a4510*/  IMAD.WIDE R24, R151, 0x4, R4 ;  /* 0x0000000497187825 */ /* 0x002fca00078e0204 */
[----:B------:R1:W-:Y:S02]  /*a4520*/  @P2 STG.E desc[UR60][R24.64], R146 ;  /* 0x0000009218002986 */ /* 0x0003e4000c10193c */
[----:B-1----:R-:W-:-:S05]  /*a4530*/  IMAD.WIDE R24, R151, 0x4, R6 ;  /* 0x0000000497187825 */ /* 0x002fca00078e0206 */
[----:B------:R1:W-:Y:S04]  /*a4540*/  @P1 STG.E desc[UR60][R24.64], R144 ;  /* 0x0000009018001986 */ /* 0x0003e8000c10193c */
[----:B-1----:R-:W3:Y:S04]  /*a4550*/  LDL.LU R144, [R1+0x88] ;  /* 0x0000880001907983 */ /* 0x002ee80000300800 */
[----:B------:R-:W2:Y:S04]  /*a4560*/  LDL.LU R149, [R1+0xeec] ;  /* 0x000eec0001957983 */ /* 0x000ea80000300800 */
[----:B------:R-:W4:Y:S04]  /*a4570*/  LDL.LU R150, [R1+0xc7c] ;  /* 0x000c7c0001967983 */ /* 0x000f280000300800 */
[----:B------:R-:W4:Y:S04]  /*a4580*/  LDL.LU R148, [R1+0xa8c] ;  /* 0x000a8c0001947983 */ /* 0x000f280000300800 */
[----:B------:R-:W2:Y:S04]  /*a4590*/  LDL.LU R147, [R1+0x110c] ;  /* 0x00110c0001937983 */ /* 0x000ea80000300800 */
        /* <DEDUP_REMOVED lines=18> */
[----:B------:R-:W-:Y:S01]  /*a46c0*/  LOP3.LUT P2, RZ, R15, 0x80000000, RZ, 0xc0, !PT ;  /* 0x800000000fff7812 */ /* 0x000fe2000784c0ff */
[----:B---3--:R1:W-:Y:S04]  /*a46d0*/  @P4 STG.E desc[UR60][R24.64], R144 ;  /* 0x0000009018004986 */ /* 0x0083e8000c10193c */
[----:B-1----:R-:W3:Y:S04]  /*a46e0*/  LDL.LU R144, [R1+0x48c] ;  /* 0x00048c0001907983 */ /* 0x002ee80000300800 */
[----:B------:R-:W3:Y:S04]  /*a46f0*/  LDL.LU R27, [R1+0x28c] ;  /* 0x00028c00011b7983 */ /* 0x000ee80000300800 */
[----:B------:R-:W3:Y:S04]  /*a4700*/  LDL.LU R252, [R1+0x8c] ;  /* 0x00008c0001fc7983 */ /* 0x000ee80000300800 */
[----:B------:R-:W3:Y:S04]  /*a4710*/  LDL.LU R139, [R1+0x1114] ;  /* 0x00111400018b7983 */ /* 0x000ee80000300800 */
[----:B------:R-:W3:Y:S04]  /*a4720*/  LDL.LU R159, [R1+0xef0] ;  /* 0x000ef000019f7983 */ /* 0x000ee80000300800 */
[----:B------:R-:W3:Y:S01]  /*a4730*/  LDL.LU R137, [R1+0xc80] ;  /* 0x000c800001897983 */ /* 0x000ee20000300800 */
[----:B------:R-:W-:Y:S01]  /*a4740*/  LOP3.LUT R12, R12, 0xfeffffff, RZ, 0xc0, !PT ;  /* 0xfeffffff0c0c7812 */ /* 0x000fe200078ec0ff */
[----:B--2---:R-:W-:Y:S01]  /*a4750*/  IMAD.WIDE R24, R147, 0x4, R2 ;  /* 0x0000000493187825 */ /* 0x004fe200078e0202 */
[----:B------:R-:W-:Y:S01]  /*a4760*/  LOP3.LUT P1, RZ, R16, 0x1, RZ, 0xc0, !PT ;  /* 0x0000000110ff7812 */ /* 0x000fe2000782c0ff */
[----:B------:R-:W2:Y:S01]  /*a4770*/  LDL.LU R138, [R1+0xa90] ;  /* 0x000a9000018a7983 */ /* 0x000ea20000300800 */
[----:B------:R-:W-:-:S02]  /*a4780*/  @P0 LOP3.LUT R12, R12, 0x1000000, RZ, 0xfc, !PT ;  /* 0x010000000c0c0812 */ /* 0x000fc400078efcff */
[----:B------:R-:W-:Y:S01]  /*a4790*/  LOP3.LUT P0, RZ, R16, 0x10, RZ, 0xc0, !PT ;  /* 0x0000001010ff7812 */ /* 0x000fe2000780c0ff */
[----:B------:R1:W-:Y:S01]  /*a47a0*/  @P3 STG.E desc[UR60][R24.64], R149 ;  /* 0x0000009518003986 */ /* 0x0003e2000c10193c */
[----:B------:R-:W-:Y:S01]  /*a47b0*/  LOP3.LUT R12, R12, 0xfdffffff, RZ, 0xc0, !PT ;  /* 0xfdffffff0c0c7812 */ /* 0x000fe200078ec0ff */
[----:B-1----:R-:W-:-:S05]  /*a47c0*/  IMAD.WIDE R24, R147, 0x4, R4 ;  /* 0x0000000493187825 */ /* 0x002fca00078e0204 */
[----:B----4-:R1:W-:Y:S05]  /*a47d0*/  @P2 STG.E desc[UR60][R24.64], R150 ;  /* 0x0000009618002986 */ /* 0x0103ea000c10193c */
[----:B------:R-:W-:Y:S02]  /*a47e0*/  @P0 LOP3.LUT R12, R12, 0x2000000, RZ, 0xfc, !PT ;  /* 0x020000000c0c0812 */ /* 0x000fe400078efcff */
[----:B------:R-:W-:Y:S01]  /*a47f0*/  LOP3.LUT P0, RZ, R16, 0x8, RZ, 0xc0, !PT ;  /* 0x0000000810ff7812 */ /* 0x000fe2000780c0ff */
[----:B-1----:R-:W-:-:S05]  /*a4800*/  IMAD.WIDE R24, R147, 0x4, R6 ;  /* 0x0000000493187825 */ /* 0x002fca00078e0206 */
[----:B------:R1:W-:Y:S01]  /*a4810*/  @P1 STG.E desc[UR60][R24.64], R148 ;  /* 0x0000009418001986 */ /* 0x0003e2000c10193c */
[----:B------:R-:W-:-:S03]  /*a4820*/  LOP3.LUT R12, R12, 0xfbffffff, RZ, 0xc0, !PT ;  /* 0xfbffffff0c0c7812 */ /* 0x000fc600078ec0ff */
[----:B-1----:R-:W4:Y:S04]  /*a4830*/  LDL.LU R148, [R1+0x1118] ;  /* 0x0011180001947983 */ /* 0x002f280000300800 */
[----:B------:R-:W4:Y:S04]  /*a4840*/  LDL.LU R156, [R1+0x880] ;  /* 0x00088000019c7983 */ /* 0x000f280000300800 */
[----:B------:R-:W4:Y:S01]  /*a4850*/  LDL.LU R151, [R1+0x690] ;  /* 0x0006900001977983 */ /* 0x000f220000300800 */
[----:B------:R-:W-:Y:S02]  /*a4860*/  @P0 LOP3.LUT R12, R12, 0x4000000, RZ, 0xfc, !PT ;  /* 0x040000000c0c0812 */ /* 0x000fe400078efcff */
[----:B------:R-:W-:Y:S01]  /*a4870*/  LOP3.LUT P0, RZ, R16, 0x4, RZ, 0xc0, !PT ;  /* 0x0000000410ff7812 */ /* 0x000fe2000780c0ff */
[----:B------:R-:W4:Y:S01]  /*a4880*/  LDL.LU R149, [R1+0x490] ;  /* 0x0004900001957983 */ /* 0x000f220000300800 */
[----:B------:R-:W-:Y:S01]  /*a4890*/  LOP3.LUT R12, R12, 0xf7ffffff, RZ, 0xc0, !PT ;  /* 0xf7ffffff0c0c7812 */ /* 0x000fe200078ec0ff */
[----:B------:R-:W-:-:S02]  /*a48a0*/  IMAD.WIDE R24, R147, 0x4, R8 ;  /* 0x0000000493187825 */ /* 0x000fc400078e0208 */
[----:B------:R-:W4:Y:S08]  /*a48b0*/  LDL.LU R150, [R1+0x290] ;  /* 0x0002900001967983 */ /* 0x000f300000300800 */
[----:B------:R-:W-:Y:S02]  /*a48c0*/  @P0 LOP3.LUT R12, R12, 0x8000000, RZ, 0xfc, !PT ;  /* 0x080000000c0c0812 */ /* 0x000fe400078efcff */
[----:B------:R-:W-:-:S13]  /*a48d0*/  LOP3.LUT P0, RZ, R16, 0x2, RZ, 0xc0, !PT ;  /* 0x0000000210ff7812 */ /* 0x000fda000780c0ff */
[----:B------:R1:W-:Y:S01]  /*a48e0*/  @P0 STG.E desc[UR60][R24.64], R145 ;  /* 0x0000009118000986 */ /* 0x0003e2000c10193c */
[----:B------:R-:W-:Y:S01]  /*a48f0*/  LOP3.LUT P0, RZ, R12, 0x8000000, RZ, 0xc0, !PT ;  /* 0x080000000cff7812 */ /* 0x000fe2000780c0ff */
[----:B-1----:R-:W-:Y:S02]  /*a4900*/  IMAD.WIDE R24, R136, 0x4, R2 ;  /* 0x0000000488187825 */ /* 0x002fe400078e0202 */
[----:B------:R-:W4:Y:S10]  /*a4910*/  LDL.LU R145, [R1+0x90] ;  /* 0x0000900001917983 */ /* 0x000f340000300800 */
[----:B------:R1:W-:Y:S01]  /*a4920*/  @P0 STG.E desc[UR60][R24.64], R146 ;  /* 0x0000009218000986 */ /* 0x0003e2000c10193c */
[----:B------:R-:W-:-:S03]  /*a4930*/  LOP3.LUT P0, RZ, R12, 0x4000000, RZ, 0xc0, !PT ;  /* 0x040000000cff7812 */ /* 0x000fc6000780c0ff */
[----:B-1----:R-:W4:Y:S04]  /*a4940*/  LDL.LU R146, [R1+0xef4] ;  /* 0x000ef40001927983 */ /* 0x002f280000300800 */
[----:B------:R-:W4:Y:S01]  /*a4950*/  LDL.LU R147, [R1+0x111c] ;  /* 0x00111c0001937983 */ /* 0x000f220000300800 */
[----:B------:R-:W-:-:S05]  /*a4960*/  IMAD.WIDE R24, R136, 0x4, R4 ;  /* 0x0000000488187825 */ /* 0x000fca00078e0204 */
[----:B---3--:R1:W-:Y:S04]  /*a4970*/  @P0 STG.E desc[UR60][R24.64], R144 ;  /* 0x0000009018000986 */ /* 0x0083e8000c10193c */
[----:B-1----:R-:W3:Y:S01]  /*a4980*/  LDL.LU R144, [R1+0xc84] ;  /* 0x000c840001907983 */ /* 0x002ee20000300800 */
[----:B------:R-:W-:Y:S01]  /*a4990*/  LOP3.LUT P0, RZ, R12, 0x2000000, RZ, 0xc0, !PT ;  /* 0x020000000cff7812 */ /* 0x000fe2000780c0ff */
[----:B------:R-:W-:-:S12]  /*a49a0*/  IMAD.WIDE R24, R136, 0x4, R6 ;  /* 0x0000000488187825 */ /* 0x000fd800078e0206 */
[----:B------:R1:W-:Y:S01]  /*a49b0*/  @P0 STG.E desc[UR60][R24.64], R27 ;  /* 0x0000001b18000986 */ /* 0x0003e2000c10193c */
[----:B------:R-:W-:Y:S01]  /*a49c0*/  LOP3.LUT P0, RZ, R12, 0x1000000, RZ, 0xc0, !PT ;  /* 0x010000000cff7812 */ /* 0x000fe2000780c0ff */
[----:B-1----:R-:W-:-:S12]  /*a49d0*/  IMAD.WIDE R24, R136, 0x4, R8 ;  /* 0x0000000488187825 */ /* 0x002fd800078e0208 */
[----:B------:R1:W-:Y:S01]  /*a49e0*/  @P0 STG.E desc[UR60][R24.64], R252 ;  /* 0x000000fc18000986 */ /* 0x0003e2000c10193c */
[----:B------:R-:W-:Y:S01]  /*a49f0*/  LOP3.LUT P0, RZ, R12, 0x800000, RZ, 0xc0, !PT ;  /* 0x008000000cff7812 */ /* 0x000fe2000780c0ff */
[C---:B-1----:R-:W-:Y:S01]  /*a4a00*/  IMAD.WIDE R24, R139.reuse, 0x4, R2 ;  /* 0x000000048b187825 */ /* 0x042fe200078e0202 */
[----:B------:R-:W-:Y:S01]  /*a4a10*/  LOP3.LUT P6, RZ, R16, 0x400, RZ, 0xc0, !PT ;  /* 0x0000040010ff7812 */ /* 0x000fe200078cc0ff */
[----:B------:R-:W3:Y:S10]  /*a4a20*/  LDL.LU R252, [R1+0x1124] ;  /* 0x0011240001fc7983 */ /* 0x000ef40000300800 */
[----:B------:R1:W-:Y:S01]  /*a4a30*/  @P0 STG.E desc[UR60][R24.64], R159 ;  /* 0x0000009f18000986 */ /* 0x0003e2000c10193c */
[----:B------:R-:W-:Y:S01]  /*a4a40*/  LOP3.LUT P0, RZ, R12, 0x400000, RZ, 0xc0, !PT ;  /* 0x004000000cff7812 */ /* 0x000fe2000780c0ff */
[----:B-1----:R-:W-:-:S12]  /*a4a50*/  IMAD.WIDE R24, R139, 0x4, R4 ;  /* 0x000000048b187825 */ /* 0x002fd800078e0204 */
[----:B------:R1:W-:Y:S01]  /*a4a60*/  @P0 STG.E desc[UR60][R24.64], R137 ;  /* 0x0000008918000986 */ /* 0x0003e2000c10193c */
[----:B------:R-:W-:Y:S01]  /*a4a70*/  LOP3.LUT P0, RZ, R12, 0x200000, RZ, 0xc0, !PT ;  /* 0x002000000cff7812 */ /* 0x000fe2000780c0ff */
[----:B-1----:R-:W-:-:S12]  /*a4a80*/  IMAD.WIDE R24, R139, 0x4, R6 ;  /* 0x000000048b187825 */ /* 0x002fd800078e0206 */
[----:B--2---:R1:W-:Y:S01]  /*a4a90*/  @P0 STG.E desc[UR60][R24.64], R138 ;  /* 0x0000008a18000986 */ /* 0x0043e2000c10193c */
[----:B------:R-:W-:Y:S02]  /*a4aa0*/  LOP3.LUT P0, RZ, R12, 0x100000, RZ, 0xc0, !PT ;  /* 0x001000000cff7812 */ /* 0x000fe4000780c0ff */
[----:B------:R-:W-:Y:S01]  /*a4ab0*/  LOP3.LUT P5, RZ, R16, 0x800, RZ, 0xc0, !PT ;  /* 0x0000080010ff7812 */ /* 0x000fe200078ac0ff */
[----:B-1----:R-:W-:-:S10]  /*a4ac0*/  IMAD.WIDE R24, R139, 0x4, R8 ;  /* 0x000000048b187825 */ /* 0x002fd400078e0208 */
[----:B----4-:R1:W-:Y:S02]  /*a4ad0*/  @P0 STG.E desc[UR60][R24.64], R156 ;  /* 0x0000009c18000986 */ /* 0x0103e4000c10193c */
[----:B-1----:R-:W-:-:S05]  /*a4ae0*/  IMAD.WIDE R24, R148, 0x4, R2 ;  /* 0x0000000494187825 */ /* 0x002fca00078e0202 */
[----:B------:R1:W-:Y:S02]  /*a4af0*/  @P6 STG.E desc[UR60][R24.64], R151 ;  /* 0x0000009718006986 */ /* 0x0003e4000c10193c */
[----:B-1----:R-:W-:-:S05]  /*a4b00*/  IMAD.WIDE R24, R148, 0x4, R4 ;  /* 0x0000000494187825 */ /* 0x002fca00078e0204 */
[----:B------:R1:W-:Y:S04]  /*a4b10*/  @P5 STG.E desc[UR60][R24.64], R149 ;  /* 0x0000009518005986 */ /* 0x0003e8000c10193c */
[----:B-1----:R-:W2:Y:S01]  /*a4b20*/  LDL.LU R149, [R1+0xa94] ;  /* 0x000a940001957983 */ /* 0x002ea20000300800 */
[C---:B------:R-:W-:Y:S02]  /*a4b30*/  LOP3.LUT P4, RZ, R16.reuse, 0x1000, RZ, 0xc0, !PT ;  /* 0x0000100010ff7812 */ /* 0x040fe4000788c0ff */
[----:B------:R-:W-:Y:S01]  /*a4b40*/  LOP3.LUT P3, RZ, R16, 0x2000, RZ, 0xc0, !PT ;  /* 0x0000200010ff7812 */ /* 0x000fe2000786c0ff */
[----:B------:R-:W-:Y:S01]  /*a4b50*/  IMAD.WIDE R24, R148, 0x4, R6 ;  /* 0x0000000494187825 */ /* 0x000fe200078e0206 */
[C---:B------:R-:W-:Y:S02]  /*a4b60*/  LOP3.LUT P2, RZ, R16.reuse, 0x4000, RZ, 0xc0, !PT ;  /* 0x0000400010ff7812 */ /* 0x040fe4000784c0ff */
[----:B------:R-:W-:-:S07]  /*a4b70*/  LOP3.LUT P1, RZ, R16, 0x8000, RZ, 0xc0, !PT ;  /* 0x0000800010ff7812 */ /* 0x000fce000782c0ff */
[----:B------:R1:W-:Y:S02]  /*a4b80*/  @P4 STG.E desc[UR60][R24.64], R150 ;  /* 0x0000009618004986 */ /* 0x0003e4000c10193c */
[----:B-1----:R-:W-:Y:S02]  /*a4b90*/  IMAD.WIDE R24, R148, 0x4, R8 ;  /* 0x0000000494187825 */ /* 0x002fe400078e0208 */
[----:B------:R-:W4:Y:S04]  /*a4ba0*/  LDL.LU R150, [R1+0x884] ;  /* 0x0008840001967983 */ /* 0x000f280000300800 */
[----:B------:R1:W-:Y:S04]  /*a4bb0*/  @P3 STG.E desc[UR60][R24.64], R145 ;  /* 0x0000009118003986 */ /* 0x0003e8000c10193c */
[----:B------:R-:W4:Y:S01]  /*a4bc0*/  LDL.LU R148, [R1+0x694] ;  /* 0x0006940001947983 */ /* 0x000f220000300800 */
[----:B-1----:R-:W-:-:S03]  /*a4bd0*/  IMAD.WIDE R24, R147, 0x4, R2 ;  /* 0x0000000493187825 */ /* 0x002fc600078e0202 */
[----:B------:R-:W4:Y:S04]  /*a4be0*/  LDL.LU R145, [R1+0x494] ;  /* 0x0004940001917983 */ /* 0x000f280000300800 */
[----:B------:R1:W-:Y:S02]  /*a4bf0*/  @P2 STG.E desc[UR60][R24.64], R146 ;  /* 0x0000009218002986 */ /* 0x0003e4000c10193c */
[----:B-1----:R-:W-:Y:S02]  /*a4c00*/  IMAD.WIDE R24, R147, 0x4, R4 ;  /* 0x0000000493187825 */ /* 0x002fe400078e0204 */
[----:B------:R-:W4:Y:S04]  /*a4c10*/  LDL.LU R146, [R1+0x294] ;  /* 0x0002940001927983 */ /* 0x000f280000300800 */
[----:B---3--:R1:W-:Y:S04]  /*a4c20*/  @P1 STG.E desc[UR60][R24.64], R144 ;  /* 0x0000009018001986 */ /* 0x0083e8000c10193c */
[----:B-1----:R-:W3:Y:S01]  /*a4c30*/  LDL.LU R144, [R1+0x1120] ;  /* 0x0011200001907983 */ /* 0x002ee20000300800 */
[----:B------:R-:W-:-:S03]  /*a4c40*/  LOP3.LUT P0, RZ, R16, 0x10000000, RZ, 0xc0, !PT ;  /* 0x1000000010ff7812 */ /* 0x000fc6000780c0ff */
[----:B------:R-:W3:Y:S01]  /*a4c50*/  LDL.LU R10, [R1+0x94] ;  /* 0x00009400010a7983 */ /* 0x000ee20000300800 */
[----:B------:R-:W-:-:S03]  /*a4c60*/  LOP3.LUT R12, R12, 0xffffefff, RZ, 0xc0, !PT ;  /* 0xffffefff0c0c7812 */ /* 0x000fc600078ec0ff */
[----:B------:R-:W3:Y:S04]  /*a4c70*/  LDL.LU R26, [R1+0xef8] ;  /* 0x000ef800011a7983 */ /* 0x000ee80000300800 */
[----:B------:R-:W3:Y:S02]  /*a4c80*/  LDL.LU R27, [R1+0xc88] ;  /* 0x000c8800011b7983 */ /* 0x000ee40000300800 */
[----:B------:R-:W-:Y:S02]  /*a4c90*/  @P0 LOP3.LUT R12, R12, 0x1000, RZ, 0xfc, !PT ;  /* 0x000010000c0c0812 */ /* 0x000fe400078efcff */
[----:B------:R-:W-:Y:S01]  /*a4ca0*/  LOP3.LUT P0, RZ, R16, 0x8000000, RZ, 0xc0, !PT ;  /* 0x0800000010ff7812 */ /* 0x000fe2000780c0ff */
[----:B------:R-:W3:Y:S01]  /*a4cb0*/  LDL.LU R136, [R1+0xa98] ;  /* 0x000a980001887983 */ /* 0x000ee20000300800 */
[----:B------:R-:W-:-:S02]  /*a4cc0*/  LOP3.LUT R12, R12, 0xffffdfff, RZ, 0xc0, !PT ;  /* 0xffffdfff0c0c7812 */ /* 0x000fc400078ec0ff */
[----:B------:R-:W-:Y:S01]  /*a4cd0*/  LOP3.LUT P4, RZ, R16, 0x10000, RZ, 0xc0, !PT ;  /* 0x0001000010ff7812 */ /* 0x000fe2000788c0ff */
[----:B------:R-:W-:Y:S01]  /*a4ce0*/  IMAD.WIDE R24, R147, 0x4, R6 ;  /* 0x0000000493187825 */ /* 0x000fe200078e0206 */
[----:B------:R-:W3:Y:S04]  /*a4cf0*/  LDL.LU R137, [R1+0x698] ;  /* 0x0006980001897983 */ /* 0x000ee80000300800 */
[----:B------:R-:W3:Y:S03]  /*a4d00*/  LDL.LU R138, [R1+0x498] ;  /* 0x00049800018a7983 */ /* 0x000ee60000300800 */
[----:B------:R-:W-:Y:S01]  /*a4d10*/  @P0 LOP3.LUT R12, R12, 0x2000, RZ, 0xfc, !PT ;  /* 0x000020000c0c0812 */ /* 0x000fe200078efcff */
[----:B------:R-:W3:Y:S01]  /*a4d20*/  LDL.LU R139, [R1+0x298] ;  /* 0x00029800018b7983 */ /* 0x000ee20000300800 */
[----:B------:R-:W-:-:S02]  /*a4d30*/  LOP3.LUT P0, RZ, R16, 0x4000000, RZ, 0xc0, !PT ;  /* 0x0400000010ff7812 */ /* 0x000fc4000780c0ff */
[----:B------:R-:W-:Y:S01]  /*a4d40*/  LOP3.LUT R12, R12, 0xffffbfff, RZ, 0xc0, !PT ;  /* 0xffffbfff0c0c7812 */ /* 0x000fe200078ec0ff */
[----:B------:R-:W3:Y:S04]  /*a4d50*/  LDL.LU R156, [R1+0x1128] ;  /* 0x00112800019c7983 */ /* 0x000ee80000300800 */
[----:B------:R-:W3:Y:S06]  /*a4d60*/  LDL.LU R151, [R1+0x98] ;  /* 0x0000980001977983 */ /* 0x000eec0000300800 */
        /* <DEDUP_REMOVED lines=11> */
[----:B--2---:R1:W-:Y:S02]  /*a4e20*/  @P4 STG.E desc[UR60][R24.64], R149 ;  /* 0x0000009518004986 */ /* 0x0043e4000c10193c */
[----:B-1----:R-:W-:Y:S02]  /*a4e30*/  IMAD.WIDE R24, R147, 0x4, R8 ;  /* 0x0000000493187825 */ /* 0x002fe400078e0208 */
[----:B------:R-:W2:Y:S04]  /*a4e40*/  LDL.LU R147, [R1+0x112c] ;  /* 0x00112c0001937983 */ /* 0x000ea80000300800 */
[----:B------:R-:W2:Y:S01]  /*a4e50*/  LDL.LU R159, [R1+0x888] ;  /* 0x00088800019f7983 */ /* 0x000ea20000300800 */
[----:B------:R-:W-:-:S02]  /*a4e60*/  LOP3.LUT R12, R12, 0xfffbffff, RZ, 0xc0, !PT ;  /* 0xfffbffff0c0c7812 */ /* 0x000fc400078ec0ff */
[----:B------:R-:W-:Y:S01]  /*a4e70*/  LOP3.LUT P3, RZ, R16, 0x20000, RZ, 0xc0, !PT ;  /* 0x0002000010ff7812 */ /* 0x000fe2000786c0ff */
[----:B------:R-:W2:Y:S01]  /*a4e80*/  LDL.LU R149, [R1+0xefc] ;  /* 0x000efc0001957983 */ /* 0x000ea20000300800 */
[----:B------:R-:W-:Y:S02]  /*a4e90*/  @P0 LOP3.LUT R12, R12, 0x40000, RZ, 0xfc, !PT ;  /* 0x000400000c0c0812 */ /* 0x000fe400078efcff */
[C---:B------:R-:W-:Y:S02]  /*a4ea0*/  LOP3.LUT P0, RZ, R16.reuse, 0x200000, RZ, 0xc0, !PT ;  /* 0x0020000010ff7812 */ /* 0x040fe4000780c0ff */
[C---:B------:R-:W-:Y:S02]  /*a4eb0*/  LOP3.LUT P2, RZ, R16.reuse, 0x40000, RZ, 0xc0, !PT ;  /* 0x0004000010ff7812 */ /* 0x040fe4000784c0ff */
[----:B------:R-:W-:Y:S02]  /*a4ec0*/  LOP3.LUT P1, RZ, R16, 0x80000, RZ, 0xc0, !PT ;  /* 0x0008000010ff7812 */ /* 0x000fe4000782c0ff */
[----:B------:R-:W-:-:S03]  /*a4ed0*/  LOP3.LUT R12, R12, 0xfff7ffff, RZ, 0xc0, !PT ;  /* 0xfff7ffff0c0c7812 */ /* 0x000fc600078ec0ff */
[----:B----4-:R1:W-:Y:S04]  /*a4ee0*/  @P3 STG.E desc[UR60][R24.64], R150 ;  /* 0x0000009618003986 */ /* 0x0103e8000c10193c */
[----:B------:R-:W-:Y:S02]  /*a4ef0*/  @P0 LOP3.LUT R12, R12, 0x80000, RZ, 0xfc, !PT ;  /* 0x000800000c0c0812 */ /* 0x000fe400078efcff */
[----:B------:R-:W-:Y:S01]  /*a4f00*/  LOP3.LUT P0, RZ, R16, 0x100000, RZ, 0xc0, !PT ;  /* 0x0010000010ff7812 */ /* 0x000fe2000780c0ff */
[----:B-1----:R-:W4:Y:S01]  /*a4f10*/  LDL.LU R150, [R1+0xc8c] ;  /* 0x000c8c0001967983 */ /* 0x002f220000300800 */
[----:B---3--:R-:W-:-:S05]  /*a4f20*/  IMAD.WIDE R24, R144, 0x4, R2 ;  /* 0x0000000490187825 */ /* 0x008fca00078e0202 */
[----:B------:R1:W-:Y:S02]  /*a4f30*/  @P2 STG.E desc[UR60][R24.64], R148 ;  /* 0x0000009418002986 */ /* 0x0003e4000c10193c */
[C---:B-1----:R-:W-:Y:S02]  /*a4f40*/  IMAD.WIDE R24, R144.reuse, 0x4, R4 ;  /* 0x0000000490187825 */ /* 0x042fe400078e0204 */
[----:B------:R-:W3:Y:S04]  /*a4f50*/  LDL.LU R148, [R1+0xa9c] ;  /* 0x000a9c0001947983 */ /* 0x000ee80000300800 */
[----:B------:R1:W-:Y:S02]  /*a4f60*/  @P1 STG.E desc[UR60][R24.64], R145 ;  /* 0x0000009118001986 */ /* 0x0003e4000c10193c */
[----:B-1----:R-:W-:-:S05]  /*a4f70*/  IMAD.WIDE R24, R144, 0x4, R6 ;  /* 0x0000000490187825 */ /* 0x002fca00078e0206 */
[----:B------:R1:W-:Y:S02]  /*a4f80*/  @P0 STG.E desc[UR60][R24.64], R146 ;  /* 0x0000009218000986 */ /* 0x0003e4000c10193c */
[----:B-1----:R-:W-:Y:S02]  /*a4f90*/  IMAD.WIDE R24, R144, 0x4, R8 ;  /* 0x0000000490187825 */ /* 0x002fe400078e0208 */
[----:B------:R-:W3:Y:S04]  /*a4fa0*/  LDL.LU R146, [R1+0x88c] ;  /* 0x00088c0001927983 */ /* 0x000ee80000300800 */
[----:B------:R-:W3:Y:S04]  /*a4fb0*/  LDL.LU R144, [R1+0x69c] ;  /* 0x00069c0001907983 */ /* 0x000ee80000300800 */
[----:B------:R-:W3:Y:S01]  /*a4fc0*/  LDL.LU R145, [R1+0x1130] ;  /* 0x0011300001917983 */ /* 0x000ee20000300800 */
        /* <DEDUP_REMOVED lines=13> */
[----:B--2---:R1:W-:Y:S01]  /*a50a0*/  @P0 STG.E desc[UR60][R24.64], R159 ;  /* 0x0000009f18000986 */ /* 0x0043e2000c10193c */
        /* <DEDUP_REMOVED lines=22> */
[----:B---3--:R1:W-:Y:S04]  /*a5210*/  @P3 STG.E desc[UR60][R24.64], R148 ;  /* 0x0000009418003986 */ /* 0x0083e8000c10193c */
[----:B-1----:R-:W2:Y:S01]  /*a5220*/  LDL.LU R148, [R1+0x49c] ;  /* 0x00049c0001947983 */ /* 0x002ea20000300800 */
[----:B------:R-:W-:-:S03]  /*a5230*/  IMAD.WIDE R24, R147, 0x4, R8 ;  /* 0x0000000493187825 */ /* 0x000fc600078e0208 */
[----:B------:R-:W3:Y:S04]  /*a5240*/  LDL.LU R147, [R1+0x29c] ;  /* 0x00029c0001937983 */ /* 0x000ee80000300800 */
[----:B------:R1:W-:Y:S02]  /*a5250*/  @P2 STG.E desc[UR60][R24.64], R146 ;  /* 0x0000009218002986 */ /* 0x0003e4000c10193c */
[----:B-1----:R-:W-:Y:S02]  /*a5260*/  IMAD.WIDE R24, R145, 0x4, R2 ;  /* 0x0000000491187825 */ /* 0x002fe400078e0202 */
[----:B------:R-:W4:Y:S04]  /*a5270*/  LDL.LU R146, [R1+0x9c] ;  /* 0x00009c0001927983 */ /* 0x000f280000300800 */
[----:B------:R-:W4:Y:S04]  /*a5280*/  LDL.LU R15, [R1+0xf00] ;  /* 0x000f0000010f7983 */ /* 0x000f280000300800 */
[----:B------:R1:W-:Y:S04]  /*a5290*/  @P1 STG.E desc[UR60][R24.64], R144 ;  /* 0x0000009018001986 */ /* 0x0003e8000c10193c */
[----:B------:R-:W4:Y:S04]  /*a52a0*/  LDL.LU R10, [R1+0xc90] ;  /* 0x000c9000010a7983 */ /* 0x000f280000300800 */
[----:B-1----:R-:W4:Y:S04]  /*a52b0*/  LDL.LU R144, [R1+0x1134] ;  /* 0x0011340001907983 */ /* 0x002f280000300800 */
[----:B------:R-:W4:Y:S01]  /*a52c0*/  LDL.LU R26, [R1+0xaa0] ;  /* 0x000aa000011a7983 */ /* 0x000f220000300800 */
[----:B------:R-:W-:-:S02]  /*a52d0*/  LOP3.LUT P0, RZ, R17, 0x8000, RZ, 0xc0, !PT ;  /* 0x0000800011ff7812 */ /* 0x000fc4000780c0ff */
[----:B------:R-:W-:Y:S01]  /*a52e0*/  LOP3.LUT R12, R12, 0xffffffef, RZ, 0xc0, !PT ;  /* 0xffffffef0c0c7812 */ /* 0x000fe200078ec0ff */
[----:B------:R-:W4:Y:S04]  /*a52f0*/  LDL.LU R27, [R1+0x890] ;  /* 0x00089000011b7983 */ /* 0x000f280000300800 */
[----:B------:R-:W4:Y:S04]  /*a5300*/  LDL.LU R137, [R1+0x1138] ;  /* 0x0011380001897983 */ /* 0x000f280000300800 */
[----:B------:R-:W4:Y:S02]  /*a5310*/  LDL.LU R136, [R1+0x6a0] ;  /* 0x0006a00001887983 */ /* 0x000f240000300800 */
[----:B------:R-:W-:-:S02]  /*a5320*/  @P0 LOP3.LUT R12, R12, 0x10, RZ, 0xfc, !PT ;  /* 0x000000100c0c0812 */ /* 0x000fc400078efcff */
[----:B------:R-:W-:Y:S01]  /*a5330*/  LOP3.LUT P0, RZ, R17, 0x4000, RZ, 0xc0, !PT ;  /* 0x0000400011ff7812 */ /* 0x000fe2000780c0ff */
[----:B------:R-:W4:Y:S01]  /*a5340*/  LDL.LU R252, [R1+0x4a0] ;  /* 0x0004a00001fc7983 */ /* 0x000f220000300800 */
[----:B------:R-:W-:-:S03]  /*a5350*/  LOP3.LUT R12, R12, 0xffffffdf, RZ, 0xc0, !PT ;  /* 0xffffffdf0c0c7812 */ /* 0x000fc600078ec0ff */
[----:B------:R-:W4:Y:S04]  /*a5360*/  LDL.LU R159, [R1+0x2a0] ;  /* 0x0002a000019f7983 */ /* 0x000f280000300800 */
[----:B------:R-:W4:Y:S04]  /*a5370*/  LDL.LU R138, [R1+0xa0] ;  /* 0x0000a000018a7983 */ /* 0x000f280000300800 */
[----:B------:R-:W-:Y:S01]  /*a5380*/  @P0 LOP3.LUT R12, R12, 0x20, RZ, 0xfc, !PT ;  /* 0x000000200c0c0812 */ /* 0x000fe200078efcff */
[----:B------:R-:W4:Y:S01]  /*a5390*/  LDL.LU R139, [R1+0xf04] ;  /* 0x000f0400018b7983 */ /* 0x000f220000300800 */
[----:B------:R-:W-:-:S02]  /*a53a0*/  LOP3.LUT P0, RZ, R17, 0x2000, RZ, 0xc0, !PT ;  /* 0x0000200011ff7812 */ /* 0x000fc4000780c0ff */
[----:B------:R-:W-:Y:S01]  /*a53b0*/  LOP3.LUT R12, R12, 0xffffffbf, RZ, 0xc0, !PT ;  /* 0xffffffbf0c0c7812 */ /* 0x000fe200078ec0ff */
[----:B------:R-:W4:Y:S01]  /*a53c0*/  LDL.LU R156, [R1+0xc94] ;  /* 0x000c9400019c7983 */ /* 0x000f220000300800 */
[----:B------:R-:W-:-:S03]  /*a53d0*/  LOP3.LUT P4, RZ, R17, 0x8, RZ, 0xc0, !PT ;  /* 0x0000000811ff7812 */ /* 0x000fc6000788c0ff */
[----:B------:R-:W4:Y:S04]  /*a53e0*/  LDL.LU R151, [R1+0xaa4] ;  /* 0x000aa40001977983 */ /* 0x000f280000300800 */
[----:B------:R-:W4:Y:S02]  /*a53f0*/  LDL.LU R149, [R1+0x113c] ;  /* 0x00113c0001957983 */ /* 0x000f240000300800 */
[----:B------:R-:W-:Y:S02]  /*a5400*/  @P0 LOP3.LUT R12, R12, 0x40, RZ, 0xfc, !PT ;  /* 0x000000400c0c0812 */ /* 0x000fe400078efcff */
[C---:B------:R-:W-:Y:S02]  /*a5410*/  LOP3.LUT P0, RZ, R17.reuse, 0x1000, RZ, 0xc0, !PT ;  /* 0x0000100011ff7812 */ /* 0x040fe4000780c0ff */
[----:B------:R-:W-:Y:S01]  /*a5420*/  LOP3.LUT P3, RZ, R17, 0x10, RZ, 0xc0, !PT ;  /* 0x0000001011ff7812 */ /* 0x000fe2000786c0ff */
[----:B------:R-:W-:Y:S01]  /*a5430*/  IMAD.WIDE R24, R145, 0x4, R4 ;  /* 0x0000000491187825 */ /* 0x000fe200078e0204 */
[----:B------:R-:W-:Y:S01]  /*a5440*/  LOP3.LUT R12, R12, 0xffffff7f, RZ, 0xc0, !PT ;  /* 0xffffff7f0c0c7812 */ /* 0x000fe200078ec0ff */
[----:B------:R-:W4:Y:S08]  /*a5450*/  LDL.LU R150, [R1+0x894] ;  /* 0x0008940001967983 */ /* 0x000f300000300800 */
[----:B------:R-:W-:-:S02]  /*a5460*/  @P0 LOP3.LUT R12, R12, 0x80, RZ, 0xfc, !PT ;  /* 0x000000800c0c0812 */ /* 0x000fc400078efcff */
        /* <DEDUP_REMOVED lines=10> */
[C---:B------:R-:W-:Y:S02]  /*a5510*/  LOP3.LUT P0, RZ, R17.reuse, 0x100, RZ, 0xc0, !PT ;  /* 0x0000010011ff7812 */ /* 0x040fe4000780c0ff */
[----:B------:R-:W-:Y:S02]  /*a5520*/  LOP3.LUT P1, RZ, R17, 0x40, RZ, 0xc0, !PT ;  /* 0x0000004011ff7812 */ /* 0x000fe4000782c0ff */
[----:B------:R-:W-:-:S09]  /*a5530*/  LOP3.LUT R12, R12, 0xfffff7ff, RZ, 0xc0, !PT ;  /* 0xfffff7ff0c0c7812 */ /* 0x000fd200078ec0ff */
[----:B------:R-:W-:Y:S02]  /*a5540*/  @P0 LOP3.LUT R12, R12, 0x800, RZ, 0xfc, !PT ;  /* 0x000008000c0c0812 */ /* 0x000fe400078efcff */
[----:B------:R-:W-:Y:S01]  /*a5550*/  LOP3.LUT P0, RZ, R17, 0x80, RZ, 0xc0, !PT ;  /* 0x0000008011ff7812 */ /* 0x000fe2000780c0ff */
[----:B--2---:R1:W-:Y:S02]  /*a5560*/  @P4 STG.E desc[UR60][R24.64], R148 ;  /* 0x0000009418004986 */ /* 0x0043e4000c10193c */
[C---:B-1----:R-:W-:Y:S02]  /*a5570*/  IMAD.WIDE R24, R145.reuse, 0x4, R6 ;  /* 0x0000000491187825 */ /* 0x042fe400078e0206 */
[----:B------:R-:W2:Y:S04]  /*a5580*/  LDL.LU R148, [R1+0x6a4] ;  /* 0x0006a40001947983 */ /* 0x000ea80000300800 */
[----:B---3--:R1:W-:Y:S02]  /*a5590*/  @P3 STG.E desc[UR60][R24.64], R147 ;  /* 0x0000009318003986 */ /* 0x0083e4000c10193c */
[----:B-1----:R-:W-:-:S02]  /*a55a0*/  IMAD.WIDE R24, R145, 0x4, R8 ;  /* 0x0000000491187825 */ /* 0x002fc400078e0208 */
[----:B------:R-:W3:Y:S04]  /*a55b0*/  LDL.LU R147, [R1+0x4a4] ;  /* 0x0004a40001937983 */ /* 0x000ee80000300800 */
[----:B------:R-:W3:Y:S04]  /*a55c0*/  LDL.LU R145, [R1+0x2a4] ;  /* 0x0002a40001917983 */ /* 0x000ee80000300800 */
[----:B----4-:R1:W-:Y:S04]  /*a55d0*/  @P2 STG.E desc[UR60][R24.64], R146 ;  /* 0x0000009218002986 */ /* 0x0103e8000c10193c */
[----:B-1----:R-:W4:Y:S01]  /*a55e0*/  LDL.LU R146, [R1+0x1140] ;  /* 0x0011400001927983 */ /* 0x002f220000300800 */
[----:B------:R-:W-:-:S05]  /*a55f0*/  IMAD.WIDE R24, R144, 0x4, R2 ;  /* 0x0000000490187825 */ /* 0x000fca00078e0202 */
[----:B------:R1:W-:Y:S02]  /*a5600*/  @P1 STG.E desc[UR60][R24.64], R15 ;  /* 0x0000000f18001986 */ /* 0x0003e4000c10193c */
[----:B-1----:R-:W-:-:S05]  /*a5610*/  IMAD.WIDE R24, R144, 0x4, R4 ;  /* 0x0000000490187825 */ /* 0x002fca00078e0204 */
[----:B------:R1:W-:Y:S01]  /*a5620*/  @P0 STG.E desc[UR60][R24.64], R10 ;  /* 0x0000000a18000986 */ /* 0x0003e2000c10193c */
[----:B------:R-:W-:Y:S01]  /*a5630*/  LOP3.LUT P0, RZ, R12, 0x800, RZ, 0xc0, !PT ;  /* 0x000008000cff7812 */ /* 0x000fe2000780c0ff */
[----:B-1----:R-:W-:-:S12]  /*a5640*/  IMAD.WIDE R24, R144, 0x4, R6 ;  /* 0x0000000490187825 */ /* 0x002fd800078e0206 */
[----:B------:R1:W-:Y:S02]  /*a5650*/  @P0 STG.E desc[UR60][R24.64], R26 ;  /* 0x0000001a18000986 */ /* 0x0003e4000c10193c */
[----:B-1----:R-:W-:Y:S02]  /*a5660*/  IMAD.WIDE R24, R144, 0x4, R8 ;  /* 0x0000000490187825 */ /* 0x002fe400078e0208 */
        /* <DEDUP_REMOVED lines=15> */
[C---:B------:R-:W-:Y:S01]  /*a5760*/  LOP3.LUT P0, RZ, R12.reuse, 0x20, RZ, 0xc0, !PT ;  /* 0x000000200cff7812 */ /* 0x040fe2000780c0ff */
[----:B-1----:R-:W-:Y:S01]  /*a5770*/  IMAD.WIDE R24, R149, 0x4, R2 ;  /* 0x0000000495187825 */ /* 0x002fe200078e0202 */
[----:B------:R-:W-:Y:S01]  /*a5780*/  LOP3.LUT P6, RZ, R17, 0x10000, RZ, 0xc0, !PT ;  /* 0x0001000011ff7812 */ /* 0x000fe200078cc0ff */
[----:B------:R-:W3:Y:S10]  /*a5790*/  LDL.LU R138, [R1+0x114c] ;  /* 0x00114c00018a7983 */ /* 0x000ef40000300800 */
        /* <DEDUP_REMOVED lines=10> */
[----:B------:R4:W-:Y:S01]  /*a5840*/  @P5 STG.E desc[UR60][R24.64], R150 ;  /* 0x0000009618005986 */ /* 0x0009e2000c10193c */
[C---:B------:R-:W-:Y:S02]  /*a5850*/  LOP3.LUT P2, RZ, R17.reuse, 0x100000, RZ, 0xc0, !PT ;  /* 0x0010000011ff7812 */ /* 0x040fe4000784c0ff */
[----:B------:R-:W-:Y:S01]  /*a5860*/  LOP3.LUT P1, RZ, R17, 0x200000, RZ, 0xc0, !PT ;  /* 0x0020000011ff7812 */ /* 0x000fe2000782c0ff */
[----:B----4-:R-:W-:-:S05]  /*a5870*/  IMAD.WIDE R24, R146, 0x4, R2 ;  /* 0x0000000492187825 */ /* 0x010fca00078e0202 */
[----:B--2---:R1:W-:Y:S02]  /*a5880*/  @P4 STG.E desc[UR60][R24.64], R148 ;  /* 0x0000009418004986 */ /* 0x0043e4000c10193c */
[----:B-1----:R-:W-:-:S05]  /*a5890*/  IMAD.WIDE R24, R146, 0x4, R4 ;  /* 0x0000000492187825 */ /* 0x002fca00078e0204 */
[----:B---3--:R1:W-:Y:S02]  /*a58a0*/  @P3 STG.E desc[UR60][R24.64], R147 ;  /* 0x0000009318003986 */ /* 0x0083e4000c10193c */
[C---:B-1----:R-:W-:Y:S02]  /*a58b0*/  IMAD.WIDE R24, R146.reuse, 0x4, R6 ;  /* 0x0000000492187825 */ /* 0x042fe400078e0206 */
[----:B------:R-:W2:Y:S04]  /*a58c0*/  LDL.LU R147, [R1+0xf08] ;  /* 0x000f080001937983 */ /* 0x000ea80000300800 */
[----:B------:R1:W-:Y:S02]  /*a58d0*/  @P2 STG.E desc[UR60][R24.64], R145 ;  /* 0x0000009118002986 */ /* 0x0003e4000c10193c */
[----:B-1----:R-:W-:-:S02]  /*a58e0*/  IMAD.WIDE R24, R146, 0x4, R8 ;  /* 0x0000000492187825 */ /* 0x002fc400078e0208 */
[----:B------:R-:W3:Y:S04]  /*a58f0*/  LDL.LU R145, [R1+0xc98] ;  /* 0x000c980001917983 */ /* 0x000ee80000300800 */
[----:B------:R-:W4:Y:S04]  /*a5900*/  LDL.LU R146, [R1+0xaa8] ;  /* 0x000aa80001927983 */ /* 0x000f280000300800 */
[----:B------:R1:W-:Y:S04]  /*a5910*/  @P1 STG.E desc[UR60][R24.64], R144 ;  /* 0x0000009018001986 */ /* 0x0003e8000c10193c */
[----:B-1----:R-:W2:Y:S04]  /*a5920*/  LDL.LU R144, [R1+0x1144] ;  /* 0x0011440001907983 */ /* 0x002ea80000300800 */
[----:B------:R-:W4:Y:S04]  /*a5930*/  LDL.LU R25, [R1+0x898] ;  /* 0x0008980001197983 */ /* 0x000f280000300800 */
[----:B------:R-:W4:Y:S01]  /*a5940*/  LDL.LU R15, [R1+0x6a8] ;  /* 0x0006a800010f7983 */ /* 0x000f220000300800 */
[----:B------:R-:W-:-:S03]  /*a5950*/  LOP3.LUT P0, RZ, R18, 0x4, RZ, 0xc0, !PT ;  /* 0x0000000412ff7812 */ /* 0x000fc6000780c0ff */
[----:B------:R-:W4:Y:S01]  /*a5960*/  LDL.LU R27, [R1+0x1148] ;  /* 0x00114800011b7983 */ /* 0x000f220000300800 */
[----:B------:R-:W-:-:S03]  /*a5970*/  LOP3.LUT R13, R13, 0xefffffff, RZ, 0xc0, !PT ;  /* 0xefffffff0d0d7812 */ /* 0x000fc600078ec0ff */
[----:B------:R-:W4:Y:S04]  /*a5980*/  LDL.LU R10, [R1+0x4a8] ;  /* 0x0004a800010a7983 */ /* 0x000f280000300800 */
[----:B------:R-:W4:Y:S02]  /*a5990*/  LDL.LU R26, [R1+0x2a8] ;  /* 0x0002a800011a7983 */ /* 0x000f240000300800 */
[----:B------:R-:W-:Y:S02]  /*a59a0*/  @P0 LOP3.LUT R13, R13, 0x10000000, RZ, 0xfc, !PT ;  /* 0x100000000d0d0812 */ /* 0x000fe400078efcff */
[----:B------:R-:W-:Y:S01]  /*a59b0*/  LOP3.LUT P0, RZ, R18, 0x2, RZ, 0xc0, !PT ;  /* 0x0000000212ff7812 */ /* 0x000fe2000780c0ff */
[----:B------:R-:W4:Y:S01]  /*a59c0*/  LDL.LU R136, [R1+0xa8] ;  /* 0x0000a80001887983 */ /* 0x000f220000300800 */
[----:B------:R-:W-:-:S03]  /*a59d0*/  LOP3.LUT R13, R13, 0xdfffffff, RZ, 0xc0, !PT ;  /* 0xdfffffff0d0d7812 */ /* 0x000fc600078ec0ff */
[----:B------:R-:W4:Y:S01]  /*a59e0*/  LDL.LU R252, [R1+0xf0c] ;  /* 0x000f0c0001fc7983 */ /* 0x000f220000300800 */
[----:B------:R-:W-:-:S03]  /*a59f0*/  LOP3.LUT R12, R12, 0xfffffffe, RZ, 0xc0, !PT ;  /* 0xfffffffe0c0c7812 */ /* 0x000fc600078ec0ff */
[----:B------:R-:W4:Y:S04]  /*a5a00*/  LDL.LU R159, [R1+0xc9c] ;  /* 0x000c9c00019f7983 */ /* 0x000f280000300800 */
[----:B------:R-:W-:Y:S01]  /*a5a10*/  @P0 LOP3.LUT R13, R13, 0x20000000, RZ, 0xfc, !PT ;  /* 0x200000000d0d0812 */ /* 0x000fe200078efcff */
[----:B------:R-:W4:Y:S01]  /*a5a20*/  LDL.LU R137, [R1+0xaac] ;  /* 0x000aac0001897983 */ /* 0x000f220000300800 */
[----:B------:R-:W-:Y:S02]  /*a5a30*/  LOP3.LUT P0, RZ, R18, 0x1, RZ, 0xc0, !PT ;  /* 0x0000000112ff7812 */ /* 0x000fe4000780c0ff */
[----:B------:R-:W-:Y:S01]  /*a5a40*/  LOP3.LUT R13, R13, 0xbfffffff, RZ, 0xc0, !PT ;  /* 0xbfffffff0d0d7812 */ /* 0x000fe200078ec0ff */
[----:B------:R-:W4:Y:S01]  /*a5a50*/  LDL.LU R139, [R1+0x89c] ;  /* 0x00089c00018b7983 */ /* 0x000f220000300800 */
[----:B------:R-:W-:-:S03]  /*a5a60*/  LOP3.LUT P4, RZ, R17, 0x400000, RZ, 0xc0, !PT ;  /* 0x0040000011ff7812 */ /* 0x000fc6000788c0ff */
[----:B------:R-:W4:Y:S04]  /*a5a70*/  LDL.LU R156, [R1+0x6ac] ;  /* 0x0006ac00019c7983 */ /* 0x000f280000300800 */
[----:B------:R-:W4:Y:S02]  /*a5a80*/  LDL.LU R151, [R1+0x4ac] ;  /* 0x0004ac0001977983 */ /* 0x000f240000300800 */
[----:B------:R-:W-:Y:S02]  /*a5a90*/  @P0 LOP3.LUT R13, R13, 0x40000000, RZ, 0xfc, !PT ;  /* 0x400000000d0d0812 */ /* 0x000fe400078efcff */
[----:B------:R-:W-:Y:S01]  /*a5aa0*/  LOP3.LUT P0, RZ, R17, 0x80000000, RZ, 0xc0, !PT ;  /* 0x8000000011ff7812 */ /* 0x000fe2000780c0ff */
[----:B------:R-:W4:Y:S01]  /*a5ab0*/  LDL.LU R149, [R1+0x2ac] ;  /* 0x0002ac0001957983 */ /* 0x000f220000300800 */
[----:B------:R-:W-:-:S03]  /*a5ac0*/  LOP3.LUT R13, R13, 0x7fffffff, RZ, 0xc0, !PT ;  /* 0x7fffffff0d0d7812 */ /* 0x000fc600078ec0ff */
[----:B------:R-:W4:Y:S01]  /*a5ad0*/  LDL.LU R150, [R1+0x1150] ;  /* 0x0011500001967983 */ /* 0x000f220000300800 */
[C---:B------:R-:W-:Y:S02]  /*a5ae0*/  LOP3.LUT P3, RZ, R17.reuse, 0x800000, RZ, 0xc0, !PT ;  /* 0x0080000011ff7812 */ /* 0x040fe4000786c0ff */
[----:B------:R-:W-:Y:S01]  /*a5af0*/  LOP3.LUT P2, RZ, R17, 0x1000000, RZ, 0xc0, !PT ;  /* 0x0100000011ff7812 */ /* 0x000fe2000784c0ff */
[----:B------:R-:W4:Y:S04]  /*a5b00*/  LDL.LU R148, [R1+0xac] ;  /* 0x0000ac0001947983 */ /* 0x000f280000300800 */
[----:B------:R-:W-:Y:S02]  /*a5b10*/  @P0 LOP3.LUT R13, R13, 0x80000000, RZ, 0xfc, !PT ;  /* 0x800000000d0d0812 */ /* 0x000fe400078efcff */
[----:B------:R-:W-:-:S13]  /*a5b20*/  LOP3.LUT P0, RZ, R17, 0x40000000, RZ, 0xc0, !PT ;  /* 0x4000000011ff7812 */ /* 0x000fda000780c0ff */
        /* <DEDUP_REMOVED lines=11> */
[----:B------:R-:W-:Y:S01]  /*a5be0*/  LOP3.LUT P0, RZ, R17, 0x4000000, RZ, 0xc0, !PT ;  /* 0x0400000011ff7812 */ /* 0x000fe2000780c0ff */
[----:B--2---:R-:W-:-:S05]  /*a5bf0*/  IMAD.WIDE R16, R144, 0x4, R2 ;  /* 0x0000000490107825 */ /* 0x004fca00078e0202 */
[----:B------:R1:W-:Y:S02]  /*a5c00*/  @P4 STG.E desc[UR60][R16.64], R147 ;  /* 0x0000009310004986 */ /* 0x0003e4000c10193c */
[----:B-1----:R-:W-:-:S05]  /*a5c10*/  IMAD.WIDE R16, R144, 0x4, R4 ;  /* 0x0000000490107825 */ /* 0x002fca00078e0204 */
[----:B---3--:R1:W-:Y:S02]  /*a5c20*/  @P3 STG.E desc[UR60][R16.64], R145 ;  /* 0x0000009110003986 */ /* 0x0083e4000c10193c */
[C---:B-1----:R-:W-:Y:S02]  /*a5c30*/  IMAD.WIDE R16, R144.reuse, 0x4, R6 ;  /* 0x0000000490107825 */ /* 0x042fe400078e0206 */
[----:B------:R-:W2:Y:S04]  /*a5c40*/  LDL.LU R145, [R1+0xf10] ;  /* 0x000f100001917983 */ /* 0x000ea80000300800 */
[----:B----4-:R1:W-:Y:S02]  /*a5c50*/  @P2 STG.E desc[UR60][R16.64], R146 ;  /* 0x0000009210002986 */ /* 0x0103e4000c10193c */
[----:B-1----:R-:W-:-:S02]  /*a5c60*/  IMAD.WIDE R16, R144, 0x4, R8 ;  /* 0x0000000490107825 */ /* 0x002fc400078e0208 */
[----:B------:R-:W3:Y:S04]  /*a5c70*/  LDL.LU R146, [R1+0xca0] ;  /* 0x000ca00001927983 */ /* 0x000ee80000300800 */
[----:B------:R-:W4:Y:S04]  /*a5c80*/  LDL.LU R144, [R1+0xab0] ;  /* 0x000ab00001907983 */ /* 0x000f280000300800 */
[----:B------:R-:W2:Y:S04]  /*a5c90*/  LDL.LU R147, [R1+0x1154] ;  /* 0x0011540001937983 */ /* 0x000ea80000300800 */
[----:B------:R1:W-:Y:S02]  /*a5ca0*/  @P1 STG.E desc[UR60][R16.64], R25 ;  /* 0x0000001910001986 */ /* 0x0003e4000c10193c */
[----:B-1----:R-:W-:-:S05]  /*a5cb0*/  IMAD.WIDE R16, R27, 0x4, R2 ;  /* 0x000000041b107825 */ /* 0x002fca00078e0202 */
        /* <DEDUP_REMOVED lines=36> */
[----:B------:R-:W4:Y:S04]  /*a5f00*/  LDL.LU R150, [R1+0x8a0] ;  /* 0x0008a00001967983 */ /* 0x000f280000300800 */
[----:B------:R1:W-:Y:S04]  /*a5f10*/  @P4 STG.E desc[UR60][R16.64], R148 ;  /* 0x0000009410004986 */ /* 0x0003e8000c10193c */
[----:B-1----:R-:W4:Y:S01]  /*a5f20*/  LDL.LU R148, [R1+0x6b0] ;  /* 0x0006b00001947983 */ /* 0x002f220000300800 */
[----:B--2---:R-:W-:-:S05]  /*a5f30*/  IMAD.WIDE R16, R147, 0x4, R2 ;  /* 0x0000000493107825 */ /* 0x004fca00078e0202 */
[----:B------:R1:W-:Y:S02]  /*a5f40*/  @P3 STG.E desc[UR60][R16.64], R145 ;  /* 0x0000009110003986 */ /* 0x0003e4000c10193c */
[C---:B-1----:R-:W-:Y:S02]  /*a5f50*/  IMAD.WIDE R16, R147.reuse, 0x4, R4 ;  /* 0x0000000493107825 */ /* 0x042fe400078e0204 */
[----:B------:R-:W2:Y:S04]  /*a5f60*/  LDL.LU R145, [R1+0x4b0] ;  /* 0x0004b00001917983 */ /* 0x000ea80000300800 */
[----:B---3--:R1:W-:Y:S02]  /*a5f70*/  @P2 STG.E desc[UR60][R16.64], R146 ;  /* 0x0000009210002986 */ /* 0x0083e4000c10193c */
[----:B-1----:R-:W-:-:S02]  /*a5f80*/  IMAD.WIDE R16, R147, 0x4, R6 ;  /* 0x0000000493107825 */ /* 0x002fc400078e0206 */
[----:B------:R-:W3:Y:S04]  /*a5f90*/  LDL.LU R146, [R1+0x2b0] ;  /* 0x0002b00001927983 */ /* 0x000ee80000300800 */
[----:B----4-:R1:W-:Y:S04]  /*a5fa0*/  @P1 STG.E desc[UR60][R16.64], R144 ;  /* 0x0000009010001986 */ /* 0x0103e8000c10193c */
[----:B-1----:R-:W4:Y:S04]  /*a5fb0*/  LDL.LU R144, [R1+0x1158] ;  /* 0x0011580001907983 */ /* 0x002f280000300800 */
[----:B------:R-:W3:Y:S01]  /*a5fc0*/  LDL.LU R15, [R1+0xb0] ;  /* 0x0000b000010f7983 */ /* 0x000ee20000300800 */
[----:B------:R-:W-:-:S03]  /*a5fd0*/  IMAD.WIDE R16, R147, 0x4, R8 ;  /* 0x0000000493107825 */ /* 0x000fc600078e0208 */
        /* <DEDUP_REMOVED lines=9> */
[----:B------:R-:W3:Y:S01]  /*a6070*/  LDL.LU R138, [R1+0x2b4] ;  /* 0x0002b400018a7983 */ /* 0x000ee20000300800 */
[----:B------:R-:W-:-:S02]  /*a6080*/  LOP3.LUT P4, RZ, R18, 0x200, RZ, 0xc0, !PT ;  /* 0x0000020012ff7812 */ /* 0x000fc4000788c0ff */
[C---:B------:R-:W-:Y:S01]  /*a6090*/  LOP3.LUT P3, RZ, R18.reuse, 0x400, RZ, 0xc0, !PT ;  /* 0x0000040012ff7812 */ /* 0x040fe2000786c0ff */
[----:B------:R-:W3:Y:S01]  /*a60a0*/  LDL.LU R156, [R1+0xb4] ;  /* 0x0000b400019c7983 */ /* 0x000ee20000300800 */
[----:B------:R-:W-:-:S03]  /*a60b0*/  LOP3.LUT P2, RZ, R18, 0x800, RZ, 0xc0, !PT ;  /* 0x0000080012ff7812 */ /* 0x000fc6000784c0ff */
[----:B------:R-:W3:Y:S01]  /*a60c0*/  LDL.LU R149, [R1+0xf18] ;  /* 0x000f180001957983 */ /* 0x000ee20000300800 */
[C---:B------:R-:W-:Y:S02]  /*a60d0*/  LOP3.LUT P1, RZ, R18.reuse, 0x1000, RZ, 0xc0, !PT ;  /* 0x0000100012ff7812 */ /* 0x040fe4000782c0ff */
[----:B------:R-:W-:Y:S02]  /*a60e0*/  LOP3.LUT P0, RZ, R18, 0x200000, RZ, 0xc0, !PT ;  /* 0x0020000012ff7812 */ /* 0x000fe4000780c0ff */
[----:B------:R-:W-:-:S11]  /*a60f0*/  LOP3.LUT R13, R13, 0xffefffff, RZ, 0xc0, !PT ;  /* 0xffefffff0d0d7812 */ /* 0x000fd600078ec0ff */
[----:B------:R-:W-:Y:S02]  /*a6100*/  @P0 LOP3.LUT R13, R13, 0x100000, RZ, 0xfc, !PT ;  /* 0x001000000d0d0812 */ /* 0x000fe400078efcff */
[----:B------:R-:W-:Y:S02]  /*a6110*/  LOP3.LUT P0, RZ, R18, 0x100000, RZ, 0xc0, !PT ;  /* 0x0010000012ff7812 */ /* 0x000fe4000780c0ff */
[----:B------:R-:W-:Y:S01]  /*a6120*/  LOP3.LUT R13, R13, 0xffdfffff, RZ, 0xc0, !PT ;  /* 0xffdfffff0d0d7812 */ /* 0x000fe200078ec0ff */
[----:B------:R1:W-:Y:S04]  /*a6130*/  @P4 STG.E desc[UR60][R16.64], R150 ;  /* 0x0000009610004986 */ /* 0x0003e8000c10193c */
[----:B-1----:R-:W3:Y:S06]  /*a6140*/  LDL.LU R150, [R1+0xca8] ;  /* 0x000ca80001967983 */ /* 0x002eec0000300800 */
[----:B------:R-:W-:-:S02]  /*a6150*/  @P0 LOP3.LUT R13, R13, 0x200000, RZ, 0xfc, !PT ;  /* 0x002000000d0d0812 */ /* 0x000fc400078efcff */
[----:B------:R-:W-:Y:S02]  /*a6160*/  LOP3.LUT P0, RZ, R18, 0x80000, RZ, 0xc0, !PT ;  /* 0x0008000012ff7812 */ /* 0x000fe4000780c0ff */
[----:B------:R-:W-:-:S11]  /*a6170*/  LOP3.LUT R13, R13, 0xffbfffff, RZ, 0xc0, !PT ;  /* 0xffbfffff0d0d7812 */ /* 0x000fd600078ec0ff */
[----:B------:R-:W-:Y:S02]  /*a6180*/  @P0 LOP3.LUT R13, R13, 0x400000, RZ, 0xfc, !PT ;  /* 0x004000000d0d0812 */ /* 0x000fe400078efcff */
[----:B------:R-:W-:Y:S02]  /*a6190*/  LOP3.LUT P0, RZ, R18, 0x40000, RZ, 0xc0, !PT ;  /* 0x0004000012ff7812 */ /* 0x000fe4000780c0ff */
[----:B------:R-:W-:Y:S01]  /*a61a0*/  LOP3.LUT R13, R13, 0xff7fffff, RZ, 0xc0, !PT ;  /* 0xff7fffff0d0d7812 */ /* 0x000fe200078ec0ff */
[----:B----4-:R-:W-:-:S05]  /*a61b0*/  IMAD.WIDE R16, R144, 0x4, R2 ;  /* 0x0000000490107825 */ /* 0x010fca00078e0202 */
[----:B------:R1:W-:Y:S02]  /*a61c0*/  @P3 STG.E desc[UR60][R16.64], R148 ;  /* 0x0000009410003986 */ /* 0x0003e4000c10193c */
[C---:B-1----:R-:W-:Y:S02]  /*a61d0*/  IMAD.WIDE R16, R144.reuse, 0x4, R4 ;  /* 0x0000000490107825 */ /* 0x042fe400078e0204 */
[----:B------:R-:W4:Y:S04]  /*a61e0*/  LDL.LU R148, [R1+0xab8] ;  /* 0x000ab80001947983 */ /* 0x000f280000300800 */
[----:B--2---:R1:W-:Y:S02]  /*a61f0*/  @P2 STG.E desc[UR60][R16.64], R145 ;  /* 0x0000009110002986 */ /* 0x0043e4000c10193c */
[----:B-1----:R-:W-:-:S02]  /*a6200*/  IMAD.WIDE R16, R144, 0x4, R6 ;  /* 0x0000000490107825 */ /* 0x002fc400078e0206 */
[----:B------:R-:W2:Y:S04]  /*a6210*/  LDL.LU R145, [R1+0x8a8] ;  /* 0x0008a80001917983 */ /* 0x000ea80000300800 */
[----:B---3--:R1:W-:Y:S02]  /*a6220*/  @P1 STG.E desc[UR60][R16.64], R146 ;  /* 0x0000009210001986 */ /* 0x0083e4000c10193c */
[----:B-1----:R-:W-:Y:S02]  /*a6230*/  IMAD.WIDE R16, R144, 0x4, R8 ;  /* 0x0000000490107825 */ /* 0x002fe400078e0208 */
[----:B------:R-:W3:Y:S04]  /*a6240*/  LDL.LU R146, [R1+0x6b8] ;  /* 0x0006b80001927983 */ /* 0x000ee80000300800 */
[----:B------:R-:W3:Y:S04]  /*a6250*/  LDL.LU R144, [R1+0x4b8] ;  /* 0x0004b80001907983 */ /* 0x000ee80000300800 */
[----:B------:R-:W3:Y:S01]  /*a6260*/  LDL.LU R151, [R1+0x1168] ;  /* 0x0011680001977983 */ /* 0x000ee20000300800 */
        /* <DEDUP_REMOVED lines=53> */
[----:B--2---:R3:W-:Y:S02]  /*a65c0*/  @P3 STG.E desc[UR60][R16.64], R145 ;  /* 0x0000009110003986 */ /* 0x0047e4000c10193c */
[----:B---3--:R-:W-:-:S05]  /*a65d0*/  IMAD.WIDE R16, R151, 0x4, R2 ;  /* 0x0000000497107825 */ /* 0x008fca00078e0202 */
[----:B------:R1:W-:Y:S02]  /*a65e0*/  @P2 STG.E desc[UR60][R16.64], R146 ;  /* 0x0000009210002986 */ /* 0x0003e4000c10193c */
[----:B-1----:R-:W-:-:S05]  /*a65f0*/  IMAD.WIDE R16, R151, 0x4, R4 ;  /* 0x0000000497107825 */ /* 0x002fca00078e0204 */
[----:B------:R1:W-:Y:S04]  /*a6600*/  @P1 STG.E desc[UR60][R16.64], R144 ;  /* 0x0000009010001986 */ /* 0x0003e8000c10193c */
        /* <DEDUP_REMOVED lines=24> */
[----:B------:R-:W2:Y:S04]  /*a6790*/  LDL.LU R27, [R1+0x4bc] ;  /* 0x0004bc00011b7983 */ /* 0x000ea80000300800 */
[----:B------:R-:W2:Y:S01]  /*a67a0*/  LDL.LU R136, [R1+0x2bc] ;  /* 0x0002bc0001887983 */ /* 0x000ea20000300800 */
[----:B------:R-:W-:-:S03]  /*a67b0*/  LOP3.LUT R13, R13, 0xfffeffff, RZ, 0xc0, !PT ;  /* 0xfffeffff0d0d7812 */ /* 0x000fc600078ec0ff */
[----:B------:R-:W2:Y:S01]  /*a67c0*/  LDL.LU R159, [R1+0xbc] ;  /* 0x0000bc00019f7983 */ /* 0x000ea20000300800 */
[----:B------:R-:W-:Y:S02]  /*a67d0*/  @P0 LOP3.LUT R13, R13, 0x10000, RZ, 0xfc, !PT ;  /* 0x000100000d0d0812 */ /* 0x000fe400078efcff */
[----:B------:R-:W-:Y:S01]  /*a67e0*/  LOP3.LUT P0, RZ, R19, 0x8, RZ, 0xc0, !PT ;  /* 0x0000000813ff7812 */ /* 0x000fe2000780c0ff */
[----:B------:R-:W2:Y:S01]  /*a67f0*/  LDL.LU R156, [R1+0x1174] ;  /* 0x00117400019c7983 */ /* 0x000ea20000300800 */
[----:B------:R-:W-:Y:S02]  /*a6800*/  LOP3.LUT R13, R13, 0xfffdffff, RZ, 0xc0, !PT ;  /* 0xfffdffff0d0d7812 */ /* 0x000fe400078ec0ff */
[C---:B------:R-:W-:Y:S01]  /*a6810*/  LOP3.LUT P3, RZ, R18.reuse, 0x20000000, RZ, 0xc0, !PT ;  /* 0x2000000012ff7812 */ /* 0x040fe2000786c0ff */
[----:B------:R-:W2:Y:S01]  /*a6820*/  LDL.LU R137, [R1+0xf20] ;  /* 0x000f200001897983 */ /* 0x000ea20000300800 */
[C---:B------:R-:W-:Y:S01]  /*a6830*/  LOP3.LUT P2, RZ, R18.reuse, 0x40000000, RZ, 0xc0, !PT ;  /* 0x4000000012ff7812 */ /* 0x040fe2000784c0ff */
[----:B------:R-:W-:Y:S01]  /*a6840*/  IMAD.WIDE R16, R151, 0x4, R8 ;  /* 0x0000000497107825 */ /* 0x000fe200078e0208 */
[----:B------:R-:W-:Y:S01]  /*a6850*/  LOP3.LUT P1, RZ, R18, 0x80000000, RZ, 0xc0, !PT ;  /* 0x8000000012ff7812 */ /* 0x000fe2000782c0ff */
[----:B------:R-:W2:Y:S04]  /*a6860*/  LDL.LU R138, [R1+0xcb0] ;  /* 0x000cb000018a7983 */ /* 0x000ea80000300800 */
[----:B------:R-:W-:-:S02]  /*a6870*/  @P0 LOP3.LUT R13, R13, 0x20000, RZ, 0xfc, !PT ;  /* 0x000200000d0d0812 */ /* 0x000fc400078efcff */
[----:B------:R-:W-:Y:S02]  /*a6880*/  LOP3.LUT P0, RZ, R19, 0x4, RZ, 0xc0, !PT ;  /* 0x0000000413ff7812 */ /* 0x000fe4000780c0ff */
[----:B------:R-:W-:Y:S01]  /*a6890*/  LOP3.LUT R13, R13, 0xfffbffff, RZ, 0xc0, !PT ;  /* 0xfffbffff0d0d7812 */ /* 0x000fe200078ec0ff */
[----:B---3--:R4:W-:Y:S10]  /*a68a0*/  @P3 STG.E desc[UR60][R16.64], R149 ;  /* 0x0000009510003986 */ /* 0x0089f4000c10193c */
[----:B------:R-:W-:-:S02]  /*a68b0*/  @P0 LOP3.LUT R13, R13, 0x40000, RZ, 0xfc, !PT ;  /* 0x000400000d0d0812 */ /* 0x000fc400078efcff */
[----:B------:R-:W-:Y:S01]  /*a68c0*/  LOP3.LUT P0, RZ, R19, 0x2, RZ, 0xc0, !PT ;  /* 0x0000000213ff7812 */ /* 0x000fe2000780c0ff */
[----:B----4-:R-:W-:Y:S01]  /*a68d0*/  IMAD.WIDE R16, R145, 0x4, R2 ;  /* 0x0000000491107825 */ /* 0x010fe200078e0202 */
[----:B------:R-:W-:-:S04]  /*a68e0*/  LOP3.LUT R13, R13, 0xfff7ffff, RZ, 0xc0, !PT ;  /* 0xfff7ffff0d0d7812 */ /* 0x000fc800078ec0ff */
[----:B------:R1:W-:Y:S07]  /*a68f0*/  @P2 STG.E desc[UR60][R16.64], R150 ;  /* 0x0000009610002986 */ /* 0x0003ee000c10193c */
[----:B------:R-:W-:Y:S01]  /*a6900*/  @P0 LOP3.LUT R13, R13, 0x80000, RZ, 0xfc, !PT ;  /* 0x000800000d0d0812 */ /* 0x000fe200078efcff */
[----:B-1----:R-:W-:Y:S01]  /*a6910*/  IMAD.WIDE R16, R145, 0x4, R4 ;  /* 0x0000000491107825 */ /* 0x002fe200078e0204 */
[----:B------:R-:W-:-:S04]  /*a6920*/  LOP3.LUT P0, RZ, R19, 0x1, RZ, 0xc0, !PT ;  /* 0x0000000113ff7812 */ /* 0x000fc8000780c0ff */
[----:B------:R1:W-:Y:S04]  /*a6930*/  @P1 STG.E desc[UR60][R16.64], R147 ;  /* 0x0000009310001986 */ /* 0x0003e8000c10193c */
[----:B-1----:R-:W3:Y:S04]  /*a6940*/  LDL.LU R147, [R1+0x1178] ;  /* 0x0011780001937983 */ /* 0x002ee80000300800 */
[----:B------:R-:W4:Y:S01]  /*a6950*/  LDL.LU R139, [R1+0xac0] ;  /* 0x000ac000018b7983 */ /* 0x000f220000300800 */
[----:B------:R-:W-:-:S03]  /*a6960*/  IMAD.WIDE R16, R145, 0x4, R6 ;  /* 0x0000000491107825 */ /* 0x000fc600078e0206 */
[----:B------:R-:W3:Y:S04]  /*a6970*/  LDL.LU R151, [R1+0x8b0] ;  /* 0x0008b00001977983 */ /* 0x000ee80000300800 */
[----:B------:R1:W-:Y:S01]  /*a6980*/  @P0 STG.E desc[UR60][R16.64], R148 ;  /* 0x0000009410000986 */ /* 0x0003e2000c10193c */
[----:B------:R-:W-:-:S03]  /*a6990*/  LOP3.LUT P0, RZ, R13, 0x80000, RZ, 0xc0, !PT ;  /* 0x000800000dff7812 */ /* 0x000fc6000780c0ff */
[----:B------:R-:W3:Y:S04]  /*a69a0*/  LDL.LU R149, [R1+0x6c0] ;  /* 0x0006c00001957983 */ /* 0x000ee80000300800 */
[----:B------:R-:W3:Y:S01]  /*a69b0*/  LDL.LU R150, [R1+0x4c0] ;  /* 0x0004c00001967983 */ /* 0x000ee20000300800 */
[----:B-1----:R-:W-:-:S03]  /*a69c0*/  IMAD.WIDE R16, R145, 0x4, R8 ;  /* 0x0000000491107825 */ /* 0x002fc600078e0208 */
[----:B------:R-:W3:Y:S04]  /*a69d0*/  LDL.LU R148, [R1+0x2c0] ;  /* 0x0002c00001947983 */ /* 0x000ee80000300800 */
[----:B------:R1:W-:Y:S01]  /*a69e0*/  @P0 STG.E desc[UR60][R16.64], R146 ;  /* 0x0000009210000986 */ /* 0x0003e2000c10193c */
[----:B------:R-:W-:-:S03]  /*a69f0*/  LOP3.LUT P0, RZ, R13, 0x40000, RZ, 0xc0, !PT ;  /* 0x000400000dff7812 */ /* 0x000fc6000780c0ff */
[----:B------:R-:W3:Y:S01]  /*a6a00*/  LDL.LU R145, [R1+0xc0] ;  /* 0x0000c00001917983 */ /* 0x000ee20000300800 */
[----:B-1----:R-:W-:-:S09]  /*a6a10*/  IMAD.WIDE R16, R252, 0x4, R2 ;  /* 0x00000004fc107825 */ /* 0x002fd200078e0202 */
        /* <DEDUP_REMOVED lines=18> */
[----:B------:R-:W2:Y:S10]  /*a6b40*/  LDL.LU R137, [R1+0x1184] ;  /* 0x0011840001897983 */ /* 0x000eb40000300800 */
[----:B------:R1:W-:Y:S01]  /*a6b50*/  @P0 STG.E desc[UR60][R16.64], R138 ;  /* 0x0000008a10000986 */ /* 0x0003e2000c10193c */
[----:B------:R-:W-:-:S02]  /*a6b60*/  LOP3.LUT P0, RZ, R13, 0x1000, RZ, 0xc0, !PT ;  /* 0x000010000dff7812 */ /* 0x000fc4000780c0ff */
[----:B------:R-:W-:Y:S01]  /*a6b70*/  LOP3.LUT P5, RZ, R19, 0x400, RZ, 0xc0, !PT ;  /* 0x0000040013ff7812 */ /* 0x000fe200078ac0ff */
[----:B-1----:R-:W-:-:S10]  /*a6b80*/  IMAD.WIDE R16, R156, 0x4, R6 ;  /* 0x000000049c107825 */ /* 0x002fd400078e0206 */
[----:B----4-:R1:W-:Y:S01]  /*a6b90*/  @P0 STG.E desc[UR60][R16.64], R139 ;  /* 0x0000008b10000986 */ /* 0x0103e2000c10193c */
[----:B------:R-:W-:Y:S01]  /*a6ba0*/  LOP3.LUT P4, RZ, R19, 0x800, RZ, 0xc0, !PT ;  /* 0x0000080013ff7812 */ /* 0x000fe2000788c0ff */
[----:B-1----:R-:W-:-:S05]  /*a6bb0*/  IMAD.WIDE R16, R156, 0x4, R8 ;  /* 0x000000049c107825 */ /* 0x002fca00078e0208 */
[----:B---3--:R1:W-:Y:S01]  /*a6bc0*/  @P6 STG.E desc[UR60][R16.64], R151 ;  /* 0x0000009710006986 */ /* 0x0083e2000c10193c */
[----:B------:R-:W-:Y:S01]  /*a6bd0*/  LOP3.LUT P3, RZ, R19, 0x1000, RZ, 0xc0, !PT ;  /* 0x0000100013ff7812 */ /* 0x000fe2000786c0ff */
[----:B-1----:R-:W-:-:S05]  /*a6be0*/  IMAD.WIDE R16, R147, 0x4, R2 ;  /* 0x0000000493107825 */ /* 0x002fca00078e0202 */
[----:B------:R1:W-:Y:S01]  /*a6bf0*/  @P5 STG.E desc[UR60][R16.64], R149 ;  /* 0x0000009510005986 */ /* 0x0003e2000c10193c */
[----:B------:R-:W-:Y:S01]  /*a6c00*/  LOP3.LUT P2, RZ, R19, 0x2000, RZ, 0xc0, !PT ;  /* 0x0000200013ff7812 */ /* 0x000fe2000784c0ff */
[----:B-1----:R-:W-:-:S05]  /*a6c10*/  IMAD.WIDE R16, R147, 0x4, R4 ;  /* 0x0000000493107825 */ /* 0x002fca00078e0204 */
[----:B------:R1:W-:Y:S02]  /*a6c20*/  @P4 STG.E desc[UR60][R16.64], R150 ;  /* 0x0000009610004986 */ /* 0x0003e4000c10193c */
[----:B-1----:R-:W-:-:S05]  /*a6c30*/  IMAD.WIDE R16, R147, 0x4, R6 ;  /* 0x0000000493107825 */ /* 0x002fca00078e0206 */
[----:B------:R1:W-:Y:S01]  /*a6c40*/  @P3 STG.E desc[UR60][R16.64], R148 ;  /* 0x0000009410003986 */ /* 0x0003e2000c10193c */
[----:B------:R-:W-:Y:S01]  /*a6c50*/  LOP3.LUT P1, RZ, R19, 0x4000, RZ, 0xc0, !PT ;  /* 0x0000400013ff7812 */ /* 0x000fe2000782c0ff */
[----:B-1----:R-:W-:Y:S02]  /*a6c60*/  IMAD.WIDE R16, R147, 0x4, R8 ;  /* 0x0000000493107825 */ /* 0x002fe400078e0208 */
[----:B------:R-:W3:Y:S04]  /*a6c70*/  LDL.LU R147, [R1+0xcb4] ;  /* 0x000cb40001937983 */ /* 0x000ee80000300800 */
[----:B------:R1:W-:Y:S04]  /*a6c80*/  @P2 STG.E desc[UR60][R16.64], R145 ;  /* 0x0000009110002986 */ /* 0x0003e8000c10193c */
[----:B-1----:R-:W4:Y:S04]  /*a6c90*/  LDL.LU R145, [R1+0xac4] ;  /* 0x000ac40001917983 */ /* 0x002f280000300800 */
[----:B------:R-:W4:Y:S04]  /*a6ca0*/  LDL.LU R25, [R1+0x8b4] ;  /* 0x0008b40001197983 */ /* 0x000f280000300800 */
[----:B------:R-:W4:Y:S04]  /*a6cb0*/  LDL.LU R15, [R1+0x6c4] ;  /* 0x0006c400010f7983 */ /* 0x000f280000300800 */
[----:B------:R-:W4:Y:S01]  /*a6cc0*/  LDL.LU R10, [R1+0x4c4] ;  /* 0x0004c400010a7983 */ /* 0x000f220000300800 */
[----:B--2---:R-:W-:-:S05]  /*a6cd0*/  IMAD.WIDE R16, R146, 0x4, R2 ;  /* 0x0000000492107825 */ /* 0x004fca00078e0202 */
[----:B------:R1:W-:Y:S04]  /*a6ce0*/  @P1 STG.E desc[UR60][R16.64], R144 ;  /* 0x0000009010001986 */ /* 0x0003e8000c10193c */
[----:B-1----:R-:W2:Y:S04]  /*a6cf0*/  LDL.LU R144, [R1+0x1180] ;  /* 0x0011800001907983 */ /* 0x002ea80000300800 */
[----:B------:R-:W2:Y:S01]  /*a6d00*/  LDL.LU R26, [R1+0x2c4] ;  /* 0x0002c400011a7983 */ /* 0x000ea20000300800 */
[----:B------:R-:W-:-:S03]  /*a6d10*/  LOP3.LUT P0, RZ, R19, 0x8000000, RZ, 0xc0, !PT ;  /* 0x0800000013ff7812 */ /* 0x000fc6000780c0ff */
[----:B------:R-:W2:Y:S01]  /*a6d20*/  LDL.LU R27, [R1+0xc4] ;  /* 0x0000c400011b7983 */ /* 0x000ea20000300800 */
[----:B------:R-:W-:-:S03]  /*a6d30*/  LOP3.LUT R13, R13, 0xffffffef, RZ, 0xc0, !PT ;  /* 0xffffffef0d0d7812 */ /* 0x000fc600078ec0ff */
[----:B------:R-:W2:Y:S04]  /*a6d40*/  LDL.LU R136, [R1+0xf28] ;  /* 0x000f280001887983 */ /* 0x000ea80000300800 */
[----:B------:R-:W2:Y:S02]  /*a6d50*/  LDL.LU R252, [R1+0xcb8] ;  /* 0x000cb80001fc7983 */ /* 0x000ea40000300800 */
[----:B------:R-:W-:Y:S02]  /*a6d60*/  @P0 LOP3.LUT R13, R13, 0x10, RZ, 0xfc, !PT ;  /* 0x000000100d0d0812 */ /* 0x000fe400078efcff */
        /* <DEDUP_REMOVED lines=9> */
[----:B------:R-:W2:Y:S04]  /*a6e00*/  LDL.LU R151, [R1+0x2c8] ;  /* 0x0002c80001977983 */ /* 0x000ea80000300800 */
[----:B------:R-:W2:Y:S01]  /*a6e10*/  LDL.LU R149, [R1+0x1188] ;  /* 0x0011880001957983 */ /* 0x000ea20000300800 */
[C---:B------:R-:W-:Y:S02]  /*a6e20*/  LOP3.LUT P4, RZ, R19.reuse, 0x8000, RZ, 0xc0, !PT ;  /* 0x0000800013ff7812 */ /* 0x040fe4000788c0ff */
[----:B------:R-:W-:Y:S01]  /*a6e30*/  LOP3.LUT P3, RZ, R19, 0x10000, RZ, 0xc0, !PT ;  /* 0x0001000013ff7812 */ /* 0x000fe2000786c0ff */
[----:B------:R-:W-:Y:S01]  /*a6e40*/  IMAD.WIDE R16, R146, 0x4, R4 ;  /* 0x0000000492107825 */ /* 0x000fe200078e0204 */
[----:B------:R-:W2:Y:S01]  /*a6e50*/  LDL.LU R150, [R1+0xc8] ;  /* 0x0000c80001967983 */ /* 0x000ea20000300800 */
[----:B------:R-:W-:-:S02]  /*a6e60*/  @P0 LOP3.LUT R13, R13, 0x40, RZ, 0xfc, !PT ;  /* 0x000000400d0d0812 */ /* 0x000fc400078efcff */
        /* <DEDUP_REMOVED lines=19> */
[----:B---3--:R1:W-:Y:S02]  /*a6fa0*/  @P4 STG.E desc[UR60][R16.64], R147 ;  /* 0x0000009310004986 */ /* 0x0083e4000c10193c */
[C---:B-1----:R-:W-:Y:S02]  /*a6fb0*/  IMAD.WIDE R16, R146.reuse, 0x4, R6 ;  /* 0x0000000492107825 */ /* 0x042fe400078e0206 */
[----:B------:R-:W3:Y:S04]  /*a6fc0*/  LDL.LU R147, [R1+0xcbc] ;  /* 0x000cbc0001937983 */ /* 0x000ee80000300800 */
[----:B----4-:R1:W-:Y:S02]  /*a6fd0*/  @P3 STG.E desc[UR60][R16.64], R145 ;  /* 0x0000009110003986 */ /* 0x0103e4000c10193c */
[----:B-1----:R-:W-:-:S02]  /*a6fe0*/  IMAD.WIDE R16, R146, 0x4, R8 ;  /* 0x0000000492107825 */ /* 0x002fc400078e0208 */
[----:B------:R-:W4:Y:S04]  /*a6ff0*/  LDL.LU R145, [R1+0xacc] ;  /* 0x000acc0001917983 */ /* 0x000f280000300800 */
[----:B------:R-:W3:Y:S04]  /*a7000*/  LDL.LU R146, [R1+0x118c] ;  /* 0x00118c0001927983 */ /* 0x000ee80000300800 */
[----:B------:R2:W-:Y:S02]  /*a7010*/  @P2 STG.E desc[UR60][R16.64], R25 ;  /* 0x0000001910002986 */ /* 0x0005e4000c10193c */
[----:B--2---:R-:W-:-:S05]  /*a7020*/  IMAD.WIDE R16, R144, 0x4, R2 ;  /* 0x0000000490107825 */ /* 0x004fca00078e0202 */
        /* <DEDUP_REMOVED lines=37> */
[----:B---3--:R-:W-:-:S05]  /*a7280*/  IMAD.WIDE R16, R146, 0x4, R2 ;  /* 0x0000000492107825 */ /* 0x008fca00078e0202 */
[----:B------:R1:W-:Y:S02]  /*a7290*/  @P4 STG.E desc[UR60][R16.64], R148 ;  /* 0x0000009410004986 */ /* 0x0003e4000c10193c */
[C---:B-1----:R-:W-:Y:S02]  /*a72a0*/  IMAD.WIDE R16, R146.reuse, 0x4, R4 ;  /* 0x0000000492107825 */ /* 0x042fe400078e0204 */
[----:B------:R-:W3:Y:S04]  /*a72b0*/  LDL.LU R148, [R1+0x6cc] ;  /* 0x0006cc0001947983 */ /* 0x000ee80000300800 */
[----:B------:R1:W-:Y:S02]  /*a72c0*/  @P3 STG.E desc[UR60][R16.64], R147 ;  /* 0x0000009310003986 */ /* 0x0003e4000c10193c */
[----:B-1----:R-:W-:-:S02]  /*a72d0*/  IMAD.WIDE R16, R146, 0x4, R6 ;  /* 0x0000000492107825 */ /* 0x002fc400078e0206 */
[----:B------:R-:W3:Y:S04]  /*a72e0*/  LDL.LU R147, [R1+0x4cc] ;  /* 0x0004cc0001937983 */ /* 0x000ee80000300800 */
[----:B----4-:R1:W-:Y:S01]  /*a72f0*/  @P2 STG.E desc[UR60][R16.64], R145 ;  /* 0x0000009110002986 */ /* 0x0103e2000c10193c */
[----:B------:R-:W-:Y:S01]  /*a7300*/  LOP3.LUT P1, RZ, R20, 0x2, RZ, 0xc0, !PT ;  /* 0x0000000214ff7812 */ /* 0x000fe2000782c0ff */
[----:B-1----:R-:W-:Y:S02]  /*a7310*/  IMAD.WIDE R16, R146, 0x4, R8 ;  /* 0x0000000492107825 */ /* 0x002fe400078e0208 */
[----:B------:R-:W4:Y:S04]  /*a7320*/  LDL.LU R145, [R1+0x2cc] ;  /* 0x0002cc0001917983 */ /* 0x000f280000300800 */
[----:B------:R-:W3:Y:S06]  /*a7330*/  LDL.LU R146, [R1+0x1190] ;  /* 0x0011900001927983 */ /* 0x000eec0000300800 */
[----:B--2---:R1:W-:Y:S04]  /*a7340*/  @P1 STG.E desc[UR60][R16.64], R144 ;  /* 0x0000009010001986 */ /* 0x0043e8000c10193c */
        /* <DEDUP_REMOVED lines=10> */
[----:B------:R-:W-:-:S03]  /*a73f0*/  LOP3.LUT P4, RZ, R20, 0x4, RZ, 0xc0, !PT ;  /* 0x0000000414ff7812 */ /* 0x000fc6000788c0ff */
[----:B------:R-:W2:Y:S01]  /*a7400*/  LDL.LU R139, [R1+0xd0] ;  /* 0x0000d000018b7983 */ /* 0x000ea20000300800 */
[----:B------:R-:W-:-:S03]  /*a7410*/  LOP3.LUT P3, RZ, R20, 0x8, RZ, 0xc0, !PT ;  /* 0x0000000814ff7812 */ /* 0x000fc6000786c0ff */
[----:B------:R-:W2:Y:S04]  /*a7420*/  LDL.LU R156, [R1+0xf34] ;  /* 0x000f3400019c7983 */ /* 0x000ea80000300800 */
[----:B------:R-:W2:Y:S04]  /*a7430*/  LDL.LU R151, [R1+0xcc4] ;  /* 0x000cc40001977983 */ /* 0x000ea80000300800 */
[----:B------:R-:W2:Y:S01]  /*a7440*/  LDL.LU R149, [R1+0xad4] ;  /* 0x000ad40001957983 */ /* 0x000ea20000300800 */
[----:B------:R-:W-:-:S03]  /*a7450*/  LOP3.LUT P2, RZ, R20, 0x10, RZ, 0xc0, !PT ;  /* 0x0000001014ff7812 */ /* 0x000fc6000784c0ff */
[----:B------:R-:W2:Y:S01]  /*a7460*/  LDL.LU R150, [R1+0x119c] ;  /* 0x00119c0001967983 */ /* 0x000ea20000300800 */
        /* <DEDUP_REMOVED lines=9> */
[----:B---3--:R-:W-:-:S05]  /*a7500*/  IMAD.WIDE R16, R146, 0x4, R2 ;  /* 0x0000000492107825 */ /* 0x008fca00078e0202 */
[----:B------:R1:W-:Y:S02]  /*a7510*/  @P4 STG.E desc[UR60][R16.64], R148 ;  /* 0x0000009410004986 */ /* 0x0003e4000c10193c */
[----:B-1----:R-:W-:-:S05]  /*a7520*/  IMAD.WIDE R16, R146, 0x4, R4 ;  /* 0x0000000492107825 */ /* 0x002fca00078e0204 */
[----:B------:R1:W-:Y:S02]  /*a7530*/  @P3 STG.E desc[UR60][R16.64], R147 ;  /* 0x0000009310003986 */ /* 0x0003e4000c10193c */
[C---:B-1----:R-:W-:Y:S02]  /*a7540*/  IMAD.WIDE R16, R146.reuse, 0x4, R6 ;  /* 0x0000000492107825 */ /* 0x042fe400078e0206 */
[----:B------:R-:W3:Y:S04]  /*a7550*/  LDL.LU R147, [R1+0x8c4] ;  /* 0x0008c40001937983 */ /* 0x000ee80000300800 */
[----:B----4-:R1:W-:Y:S02]  /*a7560*/  @P2 STG.E desc[UR60][R16.64], R145 ;  /* 0x0000009110002986 */ /* 0x0103e4000c10193c */
[----:B-1----:R-:W-:-:S02]  /*a7570*/  IMAD.WIDE R16, R146, 0x4, R8 ;  /* 0x0000000492107825 */ /* 0x002fc400078e0208 */
[----:B------:R-:W4:Y:S04]  /*a7580*/  LDL.LU R145, [R1+0x6d4] ;  /* 0x0006d40001917983 */ /* 0x000f280000300800 */
[----:B------:R-:W4:Y:S04]  /*a7590*/  LDL.LU R146, [R1+0x4d4] ;  /* 0x0004d40001927983 */ /* 0x000f280000300800 */
[----:B--2---:R1:W-:Y:S04]  /*a75a0*/  @P1 STG.E desc[UR60][R16.64], R144 ;  /* 0x0000009010001986 */ /* 0x0043e8000c10193c */
[----:B-1----:R-:W2:Y:S04]  /*a75b0*/  LDL.LU R144, [R1+0x2d4] ;  /* 0x0002d40001907983 */ /* 0x002ea80000300800 */
[----:B------:R-:W4:Y:S01]  /*a75c0*/  LDL.LU R148, [R1+0x11a0] ;  /* 0x0011a00001947983 */ /* 0x000f220000300800 */
        /* <DEDUP_REMOVED lines=54> */
[----:B------:R-:W2:Y:S04]  /*a7930*/  LDL.LU R150, [R1+0xd4] ;  /* 0x0000d40001967983 */ /* 0x000ea80000300800 */
[----:B---3--:R1:W-:Y:S04]  /*a7940*/  @P4 STG.E desc[UR60][R12.64], R147 ;  /* 0x000000930c004986 */ /* 0x0083e8000c10193c */
[----:B-1----:R-:W3:Y:S01]  /*a7950*/  LDL.LU R147, [R1+0xf38] ;  /* 0x000f380001937983 */ /* 0x002ee20000300800 */
[----:B----4-:R-:W-:-:S05]  /*a7960*/  IMAD.WIDE R12, R148, 0x4, R2 ;  /* 0x00000004940c7825 */ /* 0x010fca00078e0202 */
        /* <DEDUP_REMOVED lines=24> */
[C---:B------:R-:W-:Y:S02]  /*a7af0*/  LOP3.LUT P3, RZ, R20.reuse, 0x400000, RZ, 0xc0, !PT ;  /* 0x0040000014ff7812 */ /* 0x040fe4000786c0ff */
[C---:B------:R-:W-:Y:S02]  /*a7b00*/  LOP3.LUT P2, RZ, R20.reuse, 0x800000, RZ, 0xc0, !PT ;  /* 0x0080000014ff7812 */ /* 0x040fe4000784c0ff */
[----:B------:R-:W-:Y:S02]  /*a7b10*/  LOP3.LUT P1, RZ, R20, 0x1000000, RZ, 0xc0, !PT ;  /* 0x0100000014ff7812 */ /* 0x000fe4000782c0ff */
        /* <DEDUP_REMOVED lines=14> */
[----:B------:R1:W-:Y:S04]  /*a7c00*/  @P4 STG.E desc[UR60][R12.64], R150 ;  /* 0x000000960c004986 */ /* 0x0003e8000c10193c */
[----:B-1----:R-:W4:Y:S01]  /*a7c10*/  LDL.LU R150, [R1+0x2dc] ;  /* 0x0002dc0001967983 */ /* 0x002f220000300800 */
[----:B--2---:R-:W-:-:S05]  /*a7c20*/  IMAD.WIDE R12, R144, 0x4, R2 ;  /* 0x00000004900c7825 */ /* 0x004fca00078e0202 */
[----:B---3--:R1:W-:Y:S02]  /*a7c30*/  @P3 STG.E desc[UR60][R12.64], R147 ;  /* 0x000000930c003986 */ /* 0x0083e4000c10193c */
[C---:B-1----:R-:W-:Y:S02]  /*a7c40*/  IMAD.WIDE R12, R144.reuse, 0x4, R4 ;  /* 0x00000004900c7825 */ /* 0x042fe400078e0204 */
[----:B------:R-:W2:Y:S04]  /*a7c50*/  LDL.LU R147, [R1+0xdc] ;  /* 0x0000dc0001937983 */ /* 0x000ea80000300800 */
[----:B----4-:R1:W-:Y:S02]  /*a7c60*/  @P2 STG.E desc[UR60][R12.64], R145 ;  /* 0x000000910c002986 */ /* 0x0103e4000c10193c */
[----:B-1----:R-:W-:-:S05]  /*a7c70*/  IMAD.WIDE R12, R144, 0x4, R6 ;  /* 0x00000004900c7825 */ /* 0x002fca00078e0206 */
[----:B------:R1:W-:Y:S02]  /*a7c80*/  @P1 STG.E desc[UR60][R12.64], R146 ;  /* 0x000000920c001986 */ /* 0x0003e4000c10193c */
[----:B-1----:R-:W-:Y:S02]  /*a7c90*/  IMAD.WIDE R12, R144, 0x4, R8 ;  /* 0x00000004900c7825 */ /* 0x002fe400078e0208 */
[----:B------:R-:W3:Y:S04]  /*a7ca0*/  LDL.LU R146, [R1+0xf50] ;  /* 0x000f500001927983 */ /* 0x000ee80000300800 */
[----:B------:R-:W4:Y:S04]  /*a7cb0*/  LDL.LU R144, [R1+0xf40] ;  /* 0x000f400001907983 */ /* 0x000f280000300800 */
        /* <DEDUP_REMOVED lines=39> */
[----:B------:R1:W-:Y:S02]  /*a7f30*/  @P0 STG.E desc[UR60][R12.64], R156 ;  /* 0x0000009c0c000986 */ /* 0x0003e4000c10193c */
[----:B-1----:R-:W-:-:S05]  /*a7f40*/  IMAD.WIDE R12, R148, 0x4, R2 ;  /* 0x00000004940c7825 */ /* 0x002fca00078e0202 */
[----:B------:R1:W-:Y:S02]  /*a7f50*/  @P6 STG.E desc[UR60][R12.64], R151 ;  /* 0x000000970c006986 */ /* 0x0003e4000c10193c */
[----:B-1----:R-:W-:-:S05]  /*a7f60*/  IMAD.WIDE R12, R148, 0x4, R4 ;  /* 0x00000004940c7825 */ /* 0x002fca00078e0204 */
[----:B------:R1:W-:Y:S04]  /*a7f70*/  @P5 STG.E desc[UR60][R12.64], R149 ;  /* 0x000000950c005986 */ /* 0x0003e8000c10193c */
[----:B-1----:R-:W4:Y:S01]  /*a7f80*/  LDL.LU R149, [R1+0xcd0] ;  /* 0x000cd00001957983 */ /* 0x002f220000300800 */
[C---:B------:R-:W-:Y:S02]  /*a7f90*/  LOP3.LUT P4, RZ, R21.reuse, 0x10, RZ, 0xc0, !PT ;  /* 0x0000001015ff7812 */ /* 0x040fe4000788c0ff */
[C---:B------:R-:W-:Y:S01]  /*a7fa0*/  LOP3.LUT P3, RZ, R21.reuse, 0x20, RZ, 0xc0, !PT ;  /* 0x0000002015ff7812 */ /* 0x040fe2000786c0ff */
[----:B------:R-:W-:Y:S01]  /*a7fb0*/  IMAD.WIDE R12, R148, 0x4, R6 ;  /* 0x00000004940c7825 */ /* 0x000fe200078e0206 */
[C---:B------:R-:W-:Y:S02]  /*a7fc0*/  LOP3.LUT P2, RZ, R21.reuse, 0x40, RZ, 0xc0, !PT ;  /* 0x0000004015ff7812 */ /* 0x040fe4000784c0ff */
[----:B------:R-:W-:-:S07]  /*a7fd0*/  LOP3.LUT P1, RZ, R21, 0x80, RZ, 0xc0, !PT ;  /* 0x0000008015ff7812 */ /* 0x000fce000782c0ff */
[----:B------:R1:W-:Y:S02]  /*a7fe0*/  @P4 STG.E desc[UR60][R12.64], R150 ;  /* 0x000000960c004986 */ /* 0x0003e4000c10193c */
[----:B-1----:R-:W-:Y:S02]  /*a7ff0*/  IMAD.WIDE R12, R148, 0x4, R8 ;  /* 0x00000004940c7825 */ /* 0x002fe400078e0208 */
[----:B------:R-:W4:Y:S04]  /*a8000*/  LDL.LU R150, [R1+0xae0] ;  /* 0x000ae00001967983 */ /* 0x000f280000300800 */
[----:B--2---:R1:W-:Y:S04]  /*a8010*/  @P3 STG.E desc[UR60][R12.64], R147 ;  /* 0x000000930c003986 */ /* 0x0043e8000c10193c */
[----:B------:R-:W2:Y:S04]  /*a8020*/  LDL.LU R148, [R1+0x8d0] ;  /* 0x0008d00001947983 */ /* 0x000ea80000300800 */
[----:B-1----:R-:W2:Y:S01]  /*a8030*/  LDL.LU R147, [R1+0x6e0] ;  /* 0x0006e00001937983 */ /* 0x002ea20000300800 */
[----:B---3--:R-:W-:-:S05]  /*a8040*/  IMAD.WIDE R12, R145, 0x4, R2 ;  /* 0x00000004910c7825 */ /* 0x008fca00078e0202 */
[----:B------:R1:W-:Y:S02]  /*a8050*/  @P2 STG.E desc[UR60][R12.64], R146 ;  /* 0x000000920c002986 */ /* 0x0003e4000c10193c */
[----:B-1----:R-:W-:Y:S02]  /*a8060*/  IMAD.WIDE R12, R145, 0x4, R4 ;  /* 0x00000004910c7825 */ /* 0x002fe400078e0204 */
[----:B------:R-:W3:Y:S04]  /*a8070*/  LDL.LU R146, [R1+0x4e0] ;  /* 0x0004e00001927983 */ /* 0x000ee80000300800 */
[----:B----4-:R1:W-:Y:S04]  /*a8080*/  @P1 STG.E desc[UR60][R12.64], R144 ;  /* 0x000000900c001986 */ /* 0x0103e8000c10193c */
[----:B-1----:R-:W4:Y:S01]  /*a8090*/  LDL.LU R144, [R1+0x11b8] ;  /* 0x0011b80001907983 */ /* 0x002f220000300800 */
        /* <DEDUP_REMOVED lines=31> */
[C---:B------:R-:W-:Y:S02]  /*a8290*/  LOP3.LUT P3, RZ, R21.reuse, 0x200, RZ, 0xc0, !PT ;  /* 0x0000020015ff7812 */ /* 0x040fe4000786c0ff */
[----:B------:R-:W-:-:S07]  /*a82a0*/  LOP3.LUT P2, RZ, R21, 0x400, RZ, 0xc0, !PT ;  /* 0x0000040015ff7812 */ /* 0x000fce000784c0ff */
[----:B------:R-:W-:Y:S02]  /*a82b0*/  @P0 LOP3.LUT R14, R14, 0x40000, RZ, 0xfc, !PT ;  /* 0x000400000e0e0812 */ /* 0x000fe400078efcff */
[C---:B------:R-:W-:Y:S02]  /*a82c0*/  LOP3.LUT P0, RZ, R21.reuse, 0x2000, RZ, 0xc0, !PT ;  /* 0x0000200015ff7812 */ /* 0x040fe4000780c0ff */
[----:B------:R-:W-:Y:S02]  /*a82d0*/  LOP3.LUT P1, RZ, R21, 0x800, RZ, 0xc0, !PT ;  /* 0x0000080015ff7812 */ /* 0x000fe4000782c0ff */
[----:B------:R-:W-:-:S09]  /*a82e0*/  LOP3.LUT R14, R14, 0xfff7ffff, RZ, 0xc0, !PT ;  /* 0xfff7ffff0e0e7812 */ /* 0x000fd200078ec0ff */
[----:B------:R-:W-:Y:S02]  /*a82f0*/  @P0 LOP3.LUT R14, R14, 0x80000, RZ, 0xfc, !PT ;  /* 0x000800000e0e0812 */ /* 0x000fe400078efcff */
[----:B------:R-:W-:Y:S01]  /*a8300*/  LOP3.LUT P0, RZ, R21, 0x1000, RZ, 0xc0, !PT ;  /* 0x0000100015ff7812 */ /* 0x000fe2000780c0ff */
[----:B------:R1:W-:Y:S02]  /*a8310*/  @P4 STG.E desc[UR60][R12.64], R149 ;  /* 0x000000950c004986 */ /* 0x0003e4000c10193c */
[----:B-1----:R-:W-:Y:S02]  /*a8320*/  IMAD.WIDE R12, R145, 0x4, R8 ;  /* 0x00000004910c7825 */ /* 0x002fe400078e0208 */
[----:B------:R-:W3:Y:S04]  /*a8330*/  LDL.LU R145, [R1+0x11c8] ;  /* 0x0011c80001917983 */ /* 0x000ee80000300800 */
[----:B------:R-:W3:Y:S04]  /*a8340*/  LDL.LU R159, [R1+0xae4] ;  /* 0x000ae400019f7983 */ /* 0x000ee80000300800 */
[----:B------:R-:W3:Y:S04]  /*a8350*/  LDL.LU R149, [R1+0xf58] ;  /* 0x000f580001957983 */ /* 0x000ee80000300800 */
[----:B------:R4:W-:Y:S02]  /*a8360*/  @P3 STG.E desc[UR60][R12.64], R150 ;  /* 0x000000960c003986 */ /* 0x0009e4000c10193c */
[----:B----4-:R-:W-:-:S05]  /*a8370*/  IMAD.WIDE R12, R144, 0x4, R2 ;  /* 0x00000004900c7825 */ /* 0x010fca00078e0202 */
[----:B--2---:R1:W-:Y:S02]  /*a8380*/  @P2 STG.E desc[UR60][R12.64], R148 ;  /* 0x000000940c002986 */ /* 0x0043e4000c10193c */
[C---:B-1----:R-:W-:Y:S02]  /*a8390*/  IMAD.WIDE R12, R144.reuse, 0x4, R4 ;  /* 0x00000004900c7825 */ /* 0x042fe400078e0204 */
[----:B------:R-:W2:Y:S04]  /*a83a0*/  LDL.LU R148, [R1+0xf48] ;  /* 0x000f480001947983 */ /* 0x000ea80000300800 */
[----:B------:R1:W-:Y:S02]  /*a83b0*/  @P1 STG.E desc[UR60][R12.64], R147 ;  /* 0x000000930c001986 */ /* 0x0003e4000c10193c */
[----:B-1----:R-:W-:-:S02]  /*a83c0*/  IMAD.WIDE R12, R144, 0x4, R6 ;  /* 0x00000004900c7825 */ /* 0x002fc400078e0206 */
[----:B------:R-:W4:Y:S04]  /*a83d0*/  LDL.LU R147, [R1+0xcd8] ;  /* 0x000cd80001937983 */ /* 0x000f280000300800 */
[----:B---3--:R1:W-:Y:S02]  /*a83e0*/  @P0 STG.E desc[UR60][R12.64], R146 ;  /* 0x000000920c000986 */ /* 0x0083e4000c10193c */
        /* <DEDUP_REMOVED lines=17> */
[C---:B------:R-:W-:Y:S02]  /*a8500*/  LOP3.LUT P6, RZ, R21.reuse, 0x200000, RZ, 0xc0, !PT ;  /* 0x0020000015ff7812 */ /* 0x040fe400078cc0ff */
[C---:B------:R-:W-:Y:S02]  /*a8510*/  LOP3.LUT P5, RZ, R21.reuse, 0x400000, RZ, 0xc0, !PT ;  /* 0x0040000015ff7812 */ /* 0x040fe400078ac0ff */
[C---:B------:R-:W-:Y:S02]  /*a8520*/  LOP3.LUT P4, RZ, R21.reuse, 0x800000, RZ, 0xc0, !PT ;  /* 0x0080000015ff7812 */ /* 0x040fe4000788c0ff */
[C---:B------:R-:W-:Y:S02]  /*a8530*/  LOP3.LUT P3, RZ, R21.reuse, 0x1000000, RZ, 0xc0, !PT ;  /* 0x0100000015ff7812 */ /* 0x040fe4000786c0ff */
[----:B------:R-:W-:-:S02]  /*a8540*/  LOP3.LUT P2, RZ, R21, 0x2000000, RZ, 0xc0, !PT ;  /* 0x0200000015ff7812 */ /* 0x000fc4000784c0ff */
[----:B------:R-:W-:Y:S01]  /*a8550*/  LOP3.LUT P1, RZ, R21, 0x4000000, RZ, 0xc0, !PT ;  /* 0x0400000015ff7812 */ /* 0x000fe2000782c0ff */
[----:B------:R1:W-:Y:S01]  /*a8560*/  @P0 STG.E desc[UR60][R12.64], R159 ;  /* 0x0000009f0c000986 */ /* 0x0003e2000c10193c */
[----:B------:R-:W-:Y:S01]  /*a8570*/  LOP3.LUT P0, RZ, R14, 0x4000, RZ, 0xc0, !PT ;  /* 0x000040000eff7812 */ /* 0x000fe2000780c0ff */
[----:B-1----:R-:W-:-:S12]  /*a8580*/  IMAD.WIDE R12, R156, 0x4, R2 ;  /* 0x000000049c0c7825 */ /* 0x002fd800078e0202 */
[----:B------:R1:W-:Y:S01]  /*a8590*/  @P0 STG.E desc[UR60][R12.64], R137 ;  /* 0x000000890c000986 */ /* 0x0003e2000c10193c */
[----:B------:R-:W-:Y:S01]  /*a85a0*/  LOP3.LUT P0, RZ, R14, 0x2000, RZ, 0xc0, !PT ;  /* 0x000020000eff7812 */ /* 0x000fe2000780c0ff */
[----:B-1----:R-:W-:Y:S02]  /*a85b0*/  IMAD.WIDE R12, R156, 0x4, R4 ;  /* 0x000000049c0c7825 */ /* 0x002fe400078e0204 */
[----:B------:R-:W3:Y:S10]  /*a85c0*/  LDL.LU R137, [R1+0x11d4] ;  /* 0x0011d40001897983 */ /* 0x000ef40000300800 */
[----:B------:R1:W-:Y:S01]  /*a85d0*/  @P0 STG.E desc[UR60][R12.64], R138 ;  /* 0x0000008a0c000986 */ /* 0x0003e2000c10193c */
[----:B------:R-:W-:Y:S01]  /*a85e0*/  LOP3.LUT P0, RZ, R14, 0x1000, RZ, 0xc0, !PT ;  /* 0x000010000eff7812 */ /* 0x000fe2000780c0ff */
[----:B-1----:R-:W-:-:S12]  /*a85f0*/  IMAD.WIDE R12, R156, 0x4, R6 ;  /* 0x000000049c0c7825 */ /* 0x002fd800078e0206 */
[----:B------:R1:W-:Y:S02]  /*a8600*/  @P0 STG.E desc[UR60][R12.64], R139 ;  /* 0x0000008b0c000986 */ /* 0x0003e4000c10193c */
[----:B-1----:R-:W-:-:S05]  /*a8610*/  IMAD.WIDE R12, R156, 0x4, R8 ;  /* 0x000000049c0c7825 */ /* 0x002fca00078e0208 */
[----:B------:R1:W-:Y:S02]  /*a8620*/  @P6 STG.E desc[UR60][R12.64], R151 ;  /* 0x000000970c006986 */ /* 0x0003e4000c10193c */
[----:B-1----:R-:W-:-:S05]  /*a8630*/  IMAD.WIDE R12, R145, 0x4, R2 ;  /* 0x00000004910c7825 */ /* 0x002fca00078e0202 */
[----:B------:R1:W-:Y:S02]  /*a8640*/  @P5 STG.E desc[UR60][R12.64], R149 ;  /* 0x000000950c005986 */ /* 0x0003e4000c10193c */
[----:B-1----:R-:W-:-:S05]  /*a8650*/  IMAD.WIDE R12, R145, 0x4, R4 ;  /* 0x00000004910c7825 */ /* 0x002fca00078e0204 */
[----:B--2---:R1:W-:Y:S02]  /*a8660*/  @P4 STG.E desc[UR60][R12.64], R148 ;  /* 0x000000940c004986 */ /* 0x0043e4000c10193c */
[----:B-1----:R-:W-:-:S05]  /*a8670*/  IMAD.WIDE R12, R145, 0x4, R6 ;  /* 0x00000004910c7825 */ /* 0x002fca00078e0206 */
[----:B----4-:R1:W-:Y:S02]  /*a8680*/  @P3 STG.E desc[UR60][R12.64], R147 ;  /* 0x000000930c003986 */ /* 0x0103e4000c10193c */
[----:B-1----:R-:W-:-:S05]  /*a8690*/  IMAD.WIDE R12, R145, 0x4, R8 ;  /* 0x00000004910c7825 */ /* 0x002fca00078e0208 */
[----:B---3--:R1:W-:Y:S02]  /*a86a0*/  @P2 STG.E desc[UR60][R12.64], R146 ;  /* 0x000000920c002986 */ /* 0x0083e4000c10193c */
[----:B-1----:R-:W-:-:S05]  /*a86b0*/  IMAD.WIDE R12, R150, 0x4, R2 ;  /* 0x00000004960c7825 */ /* 0x002fca00078e0202 */
[----:B------:R1:W-:Y:S04]  /*a86c0*/  @P1 STG.E desc[UR60][R12.64], R144 ;  /* 0x000000900c001986 */ /* 0x0003e8000c10193c */
[----:B-1----:R-:W2:Y:S04]  /*a86d0*/  LDL.LU R144, [R1+0x6e8] ;  /* 0x0006e80001907983 */ /* 0x002ea80000300800 */
[----:B------:R-:W3:Y:S04]  /*a86e0*/  LDL.LU R149, [R1+0x4e8] ;  /* 0x0004e80001957983 */ /* 0x000ee80000300800 */
[----:B------:R-:W4:Y:S04]  /*a86f0*/  LDL.LU R148, [R1+0x2e8] ;  /* 0x0002e80001947983 */ /* 0x000f280000300800 */
[----:B------:R-:W4:Y:S04]  /*a8700*/  LDL.LU R146, [R1+0xf5c] ;  /* 0x000f5c0001927983 */ /* 0x000f280000300800 */
[----:B------:R-:W4:Y:S04]  /*a8710*/  LDL.LU R147, [R1+0xf4c] ;  /* 0x000f4c0001937983 */ /* 0x000f280000300800 */
[----:B------:R-:W4:Y:S04]  /*a8720*/  LDL.LU R145, [R1+0xcdc] ;  /* 0x000cdc0001917983 */ /* 0x000f280000300800 */
[----:B------:R-:W4:Y:S01]  /*a8730*/  LDL.LU R27, [R1+0x11d0] ;  /* 0x0011d000011b7983 */ /* 0x000f220000300800 */
[----:B------:R-:W-:Y:S01]  /*a8740*/  LOP3.LUT P4, RZ, R21, 0x8000000, RZ, 0xc0, !PT ;  /* 0x0800000015ff7812 */ /* 0x000fe2000788c0ff */
[----:B------:R-:W-:Y:S01]  /*a8750*/  IMAD.WIDE R12, R150, 0x4, R4 ;  /* 0x00000004960c7825 */ /* 0x000fe200078e0204 */
        /* <DEDUP_REMOVED lines=13> */
[----:B------:R-:W-:Y:S01]  /*a8830*/  LOP3.LUT P0, RZ, R22, 0x8, RZ, 0xc0, !PT ;  /* 0x0000000816ff7812 */ /* 0x000fe2000780c0ff */
[----:B--2---:R1:W-:Y:S04]  /*a8840*/  @P4 STG.E desc[UR60][R12.64], R144 ;  /* 0x000000900c004986 */ /* 0x0043e8000c10193c */
[----:B-1----:R-:W2:Y:S04]  /*a8850*/  LDL.LU R144, [R1+0xaec] ;  /* 0x000aec0001907983 */ /* 0x002ea80000300800 */
[----:B------:R-:W2:Y:S01]  /*a8860*/  LDL.LU R136, [R1+0x8dc] ;  /* 0x0008dc0001887983 */ /* 0x000ea20000300800 */
[----:B------:R-:W-:-:S03]  /*a8870*/  LOP3.LUT R14, R14, 0xfffffeff, RZ, 0xc0, !PT ;  /* 0xfffffeff0e0e7812 */ /* 0x000fc600078ec0ff */
[----:B------:R-:W2:Y:S01]  /*a8880*/  LDL.LU R252, [R1+0x6ec] ;  /* 0x0006ec0001fc7983 */ /* 0x000ea20000300800 */
[----:B------:R-:W-:Y:S01]  /*a8890*/  @P0 LOP3.LUT R14, R14, 0x100, RZ, 0xfc, !PT ;  /* 0x000001000e0e0812 */ /* 0x000fe200078efcff */
[----:B------:R-:W-:Y:S01]  /*a88a0*/  IMAD.WIDE R12, R150, 0x4, R6 ;  /* 0x00000004960c7825 */ /* 0x000fe200078e0206 */
[----:B------:R-:W-:-:S04]  /*a88b0*/  LOP3.LUT P0, RZ, R22, 0x4, RZ, 0xc0, !PT ;  /* 0x0000000416ff7812 */ /* 0x000fc8000780c0ff */
[----:B---3--:R1:W-:Y:S01]  /*a88c0*/  @P3 STG.E desc[UR60][R12.64], R149 ;  /* 0x000000950c003986 */ /* 0x0083e2000c10193c */
[----:B------:R-:W-:-:S03]  /*a88d0*/  LOP3.LUT R14, R14, 0xfffffdff, RZ, 0xc0, !PT ;  /* 0xfffffdff0e0e7812 */ /* 0x000fc600078ec0ff */
[----:B-1----:R-:W3:Y:S04]  /*a88e0*/  LDL.LU R149, [R1+0x11d8] ;  /* 0x0011d80001957983 */ /* 0x002ee80000300800 */
[----:B------:R-:W3:Y:S01]  /*a88f0*/  LDL.LU R159, [R1+0x4ec] ;  /* 0x0004ec00019f7983 */ /* 0x000ee20000300800 */
[----:B------:R-:W-:Y:S02]  /*a8900*/  @P0 LOP3.LUT R14, R14, 0x200, RZ, 0xfc, !PT ;  /* 0x000002000e0e0812 */ /* 0x000fe400078efcff */
[----:B------:R-:W-:Y:S01]  /*a8910*/  LOP3.LUT P0, RZ, R22, 0x2, RZ, 0xc0, !PT ;  /* 0x0000000216ff7812 */ /* 0x000fe2000780c0ff */
[----:B------:R-:W3:Y:S01]  /*a8920*/  LDL.LU R138, [R1+0x2ec] ;  /* 0x0002ec00018a7983 */ /* 0x000ee20000300800 */
[----:B------:R-:W-:Y:S02]  /*a8930*/  LOP3.LUT R14, R14, 0xfffffbff, RZ, 0xc0, !PT ;  /* 0xfffffbff0e0e7812 */ /* 0x000fe400078ec0ff */
[C---:B------:R-:W-:Y:S01]  /*a8940*/  LOP3.LUT P2, RZ, R21.reuse, 0x20000000, RZ, 0xc0, !PT ;  /* 0x2000000015ff7812 */ /* 0x040fe2000784c0ff */
[----:B------:R-:W3:Y:S01]  /*a8950*/  LDL.LU R139, [R1+0xf60] ;  /* 0x000f6000018b7983 */ /* 0x000ee20000300800 */
[----:B------:R-:W-:Y:S01]  /*a8960*/  LOP3.LUT P1, RZ, R21, 0x40000000, RZ, 0xc0, !PT ;  /* 0x4000000015ff7812 */ /* 0x000fe2000782c0ff */
[----:B------:R-:W-:-:S02]  /*a8970*/  IMAD.WIDE R12, R150, 0x4, R8 ;  /* 0x00000004960c7825 */ /* 0x000fc400078e0208 */
[----:B------:R-:W3:Y:S04]  /*a8980*/  LDL.LU R156, [R1+0xce0] ;  /* 0x000ce000019c7983 */ /* 0x000ee80000300800 */
[----:B------:R-:W-:Y:S02]  /*a8990*/  @P0 LOP3.LUT R14, R14, 0x400, RZ, 0xfc, !PT ;  /* 0x000004000e0e0812 */ /* 0x000fe400078efcff */
[----:B------:R-:W-:Y:S02]  /*a89a0*/  LOP3.LUT P0, RZ, R22, 0x1, RZ, 0xc0, !PT ;  /* 0x0000000116ff7812 */ /* 0x000fe4000780c0ff */
[----:B------:R-:W-:Y:S01]  /*a89b0*/  LOP3.LUT R14, R14, 0xfffff7ff, RZ, 0xc0, !PT ;  /* 0xfffff7ff0e0e7812 */ /* 0x000fe200078ec0ff */
[----:B----4-:R1:W-:Y:S10]  /*a89c0*/  @P2 STG.E desc[UR60][R12.64], R148 ;  /* 0x000000940c002986 */ /* 0x0103f4000c10193c */
[----:B------:R-:W-:-:S02]  /*a89d0*/  @P0 LOP3.LUT R14, R14, 0x800, RZ, 0xfc, !PT ;  /* 0x000008000e0e0812 */ /* 0x000fc400078efcff */
[----:B------:R-:W-:Y:S01]  /*a89e0*/  LOP3.LUT P0, RZ, R21, 0x80000000, RZ, 0xc0, !PT ;  /* 0x8000000015ff7812 */ /* 0x000fe2000780c0ff */
[----:B-1----:R-:W-:-:S05]  /*a89f0*/  IMAD.WIDE R12, R27, 0x4, R2 ;  /* 0x000000041b0c7825 */ /* 0x002fca00078e0202 */
[----:B------:R1:W-:Y:S02]  /*a8a00*/  @P1 STG.E desc[UR60][R12.64], R146 ;  /* 0x000000920c001986 */ /* 0x0003e4000c10193c */
[----:B-1----:R-:W-:Y:S02]  /*a8a10*/  IMAD.WIDE R12, R27, 0x4, R4 ;  /* 0x000000041b0c7825 */ /* 0x002fe400078e0204 */
[----:B------:R-:W4:Y:S04]  /*a8a20*/  LDL.LU R146, [R1+0x11dc] ;  /* 0x0011dc0001927983 */ /* 0x000f280000300800 */
[----:B------:R-:W4:Y:S04]  /*a8a30*/  LDL.LU R151, [R1+0xaf0] ;  /* 0x000af00001977983 */ /* 0x000f280000300800 */
[----:B------:R1:W-:Y:S01]  /*a8a40*/  @P0 STG.E desc[UR60][R12.64], R147 ;  /* 0x000000930c000986 */ /* 0x0003e2000c10193c */
[----:B------:R-:W-:-:S03]  /*a8a50*/  LOP3.LUT P0, RZ, R14, 0x800, RZ, 0xc0, !PT ;  /* 0x000008000eff7812 */ /* 0x000fc6000780c0ff */
[----:B------:R-:W4:Y:S04]  /*a8a60*/  LDL.LU R150, [R1+0x8e0] ;  /* 0x0008e00001967983 */ /* 0x000f280000300800 */
[----:B------:R-:W4:Y:S01]  /*a8a70*/  LDL.LU R148, [R1+0x4f0] ;  /* 0x0004f00001947983 */ /* 0x000f220000300800 */
[----:B-1----:R-:W-:-:S03]  /*a8a80*/  IMAD.WIDE R12, R27, 0x4, R6 ;  /* 0x000000041b0c7825 */ /* 0x002fc600078e0206 */
[----:B------:R-:W4:Y:S04]  /*a8a90*/  LDL.LU R147, [R1+0x2f0] ;  /* 0x0002f00001937983 */ /* 0x000f280000300800 */
        /* <DEDUP_REMOVED lines=39> */
[C---:B-1----:R-:W-:Y:S02]  /*a8d10*/  IMAD.WIDE R12, R146.reuse, 0x4, R6 ;  /* 0x00000004920c7825 */ /* 0x042fe400078e0206 */
[----:B------:R-:W4:Y:S04]  /*a8d20*/  LDL.LU R147, [R1+0xf64] ;  /* 0x000f640001937983 */ /* 0x000f280000300800 */
[----:B------:R1:W-:Y:S02]  /*a8d30*/  @P2 STG.E desc[UR60][R12.64], R145 ;  /* 0x000000910c002986 */ /* 0x0003e4000c10193c */
[----:B-1----:R-:W-:-:S02]  /*a8d40*/  IMAD.WIDE R12, R146, 0x4, R8 ;  /* 0x00000004920c7825 */ /* 0x002fc400078e0208 */
[----:B------:R-:W3:Y:S04]  /*a8d50*/  LDL.LU R145, [R1+0xce4] ;  /* 0x000ce40001917983 */ /* 0x000ee80000300800 */
[----:B------:R-:W3:Y:S04]  /*a8d60*/  LDL.LU R146, [R1+0xaf4] ;  /* 0x000af40001927983 */ /* 0x000ee80000300800 */
[----:B--2---:R1:W-:Y:S04]  /*a8d70*/  @P1 STG.E desc[UR60][R12.64], R144 ;  /* 0x000000900c001986 */ /* 0x0043e8000c10193c */
[----:B-1----:R-:W2:Y:S04]  /*a8d80*/  LDL.LU R144, [R1+0x11e0] ;  /* 0x0011e00001907983 */ /* 0x002ea80000300800 */
        /* <DEDUP_REMOVED lines=11> */
[----:B------:R-:W-:-:S03]  /*a8e40*/  LOP3.LUT P4, RZ, R22, 0x4000, RZ, 0xc0, !PT ;  /* 0x0000400016ff7812 */ /* 0x000fc6000788c0ff */
[----:B------:R-:W3:Y:S04]  /*a8e50*/  LDL.LU R149, [R1+0x2f8] ;  /* 0x0002f80001957983 */ /* 0x000ee80000300800 */
[----:B------:R-:W3:Y:S04]  /*a8e60*/  LDL.LU R150, [R1+0xf8] ;  /* 0x0000f80001967983 */ /* 0x000ee80000300800 */
[----:B------:R-:W3:Y:S01]  /*a8e70*/  LDL.LU R148, [R1+0x11ec] ;  /* 0x0011ec0001947983 */ /* 0x000ee20000300800 */
        /* <DEDUP_REMOVED lines=20> */
[----:B----4-:R1:W-:Y:S04]  /*a8fc0*/  @P4 STG.E desc[UR60][R12.64], R147 ;  /* 0x000000930c004986 */ /* 0x0103e8000c10193c */
[----:B-1----:R-:W2:Y:S01]  /*a8fd0*/  LDL.LU R147, [R1+0xe8] ;  /* 0x0000e80001937983 */ /* 0x002ea20000300800 */
[----:B------:R-:W-:Y:S02]  /*a8fe0*/  LOP3.LUT R14, R14, 0xfffffffb, RZ, 0xc0, !PT ;  /* 0xfffffffb0e0e7812 */ /* 0x000fe400078ec0ff */
[----:B------:R-:W-:Y:S02]  /*a8ff0*/  LOP3.LUT P3, RZ, R22, 0x8000, RZ, 0xc0, !PT ;  /* 0x0000800016ff7812 */ /* 0x000fe4000786c0ff */
[----:B------:R-:W-:Y:S02]  /*a9000*/  @P0 LOP3.LUT R14, R14, 0x4, RZ, 0xfc, !PT ;  /* 0x000000040e0e0812 */ /* 0x000fe400078efcff */
[----:B------:R-:W-:-:S02]  /*a9010*/  LOP3.LUT P0, RZ, R22, 0x80000, RZ, 0xc0, !PT ;  /* 0x0008000016ff7812 */ /* 0x000fc4000780c0ff */
[----:B------:R-:W-:Y:S01]  /*a9020*/  LOP3.LUT P2, RZ, R22, 0x10000, RZ, 0xc0, !PT ;  /* 0x0001000016ff7812 */ /* 0x000fe2000784c0ff */
[----:B------:R-:W-:Y:S01]  /*a9030*/  IMAD.WIDE R12, R144, 0x4, R4 ;  /* 0x00000004900c7825 */ /* 0x000fe200078e0204 */
[----:B------:R-:W-:Y:S02]  /*a9040*/  LOP3.LUT P1, RZ, R22, 0x20000, RZ, 0xc0, !PT ;  /* 0x0002000016ff7812 */ /* 0x000fe4000782c0ff */
[----:B------:R-:W-:-:S03]  /*a9050*/  LOP3.LUT R14, R14, 0xfffffff7, RZ, 0xc0, !PT ;  /* 0xfffffff70e0e7812 */ /* 0x000fc600078ec0ff */
[----:B---3--:R1:W-:Y:S04]  /*a9060*/  @P3 STG.E desc[UR60][R12.64], R145 ;  /* 0x000000910c003986 */ /* 0x0083e8000c10193c */
[----:B------:R-:W-:Y:S02]  /*a9070*/  @P0 LOP3.LUT R14, R14, 0x8, RZ, 0xfc, !PT ;  /* 0x000000080e0e0812 */ /* 0x000fe400078efcff */
[----:B------:R-:W-:Y:S01]  /*a9080*/  LOP3.LUT P0, RZ, R22, 0x40000, RZ, 0xc0, !PT ;  /* 0x0004000016ff7812 */ /* 0x000fe2000780c0ff */
[C---:B-1----:R-:W-:Y:S01]  /*a9090*/  IMAD.WIDE R12, R144.reuse, 0x4, R6 ;  /* 0x00000004900c7825 */ /* 0x042fe200078e0206 */
[----:B------:R-:W3:Y:S04]  /*a90a0*/  LDL.LU R145, [R1+0xf6c] ;  /* 0x000f6c0001917983 */ /* 0x000ee80000300800 */
[----:B------:R1:W-:Y:S02]  /*a90b0*/  @P2 STG.E desc[UR60][R12.64], R146 ;  /* 0x000000920c002986 */ /* 0x0003e4000c10193c */
[----:B-1----:R-:W-:-:S02]  /*a90c0*/  IMAD.WIDE R12, R144, 0x4, R8 ;  /* 0x00000004900c7825 */ /* 0x002fc400078e0208 */
[----:B------:R-:W4:Y:S04]  /*a90d0*/  LDL.LU R146, [R1+0xcec] ;  /* 0x000cec0001927983 */ /* 0x000f280000300800 */
[----:B------:R1:W-:Y:S04]  /*a90e0*/  @P1 STG.E desc[UR60][R12.64], R25 ;  /* 0x000000190c001986 */ /* 0x0003e8000c10193c */
[----:B------:R-:W4:Y:S04]  /*a90f0*/  LDL.LU R144, [R1+0xafc] ;  /* 0x000afc0001907983 */ /* 0x000f280000300800 */
[----:B------:R-:W3:Y:S01]  /*a9100*/  LDL.LU R151, [R1+0x11f0] ;  /* 0x0011f00001977983 */ /* 0x000ee20000300800 */
        /* <DEDUP_REMOVED lines=22> */
[----:B-1----:R-:W-:Y:S01]  /*a9270*/  IMAD.WIDE R12, R138, 0x4, R8 ;  /* 0x000000048a0c7825 */ /* 0x002fe200078e0208 */
[----:B------:R-:W-:-:S09]  /*a9280*/  LOP3.LUT P5, RZ, R22, 0x10000000, RZ, 0xc0, !PT ;  /* 0x1000000016ff7812 */ /* 0x000fd200078ac0ff */
[----:B------:R1:W-:Y:S01]  /*a9290*/  @P0 STG.E desc[UR60][R12.64], R139 ;  /* 0x0000008b0c000986 */ /* 0x0003e2000c10193c */
[----:B------:R-:W-:Y:S01]  /*a92a0*/  LOP3.LUT P0, RZ, R23, 0x10000000, RZ, 0xc0, !PT ;  /* 0x1000000017ff7812 */ /* 0x000fe2000780c0ff */
[----:B------:R-:W-:Y:S01]  /*a92b0*/  IMAD.WIDE R14, R148, 0x4, R4 ;  /* 0x00000004940e7825 */ /* 0x000fe200078e0204 */
[----:B------:R-:W-:-:S03]  /*a92c0*/  LOP3.LUT P4, RZ, R22, 0x20000000, RZ, 0xc0, !PT ;  /* 0x2000000016ff7812 */ /* 0x000fc6000788c0ff */
[----:B------:R-:W-:-:S04]  /*a92d0*/  IMAD.WIDE R16, R148, 0x4, R6 ;  /* 0x0000000494107825 */ /* 0x000fc800078e0206 */
[----:B-1----:R-:W-:-:S05]  /*a92e0*/  IMAD.WIDE R12, R148, 0x4, R2 ;  /* 0x00000004940c7825 */ /* 0x002fca00078e0202 */
[----:B------:R1:W-:Y:S04]  /*a92f0*/  @P0 STG.E desc[UR60][R12.64], R156 ;  /* 0x0000009c0c000986 */ /* 0x0003e8000c10193c */
[----:B------:R-:W-:Y:S04]  /*a9300*/  @P6 STG.E desc[UR60][R14.64], R149 ;  /* 0x000000950e006986 */ /* 0x000fe8000c10193c */
[----:B------:R1:W-:Y:S02]  /*a9310*/  @P5 STG.E desc[UR60][R16.64], R150 ;  /* 0x0000009610005986 */ /* 0x0003e4000c10193c */
[----:B-1----:R-:W-:-:S02]  /*a9320*/  IMAD.WIDE R12, R148, 0x4, R8 ;  /* 0x00000004940c7825 */ /* 0x002fc400078e0208 */
[----:B------:R-:W4:Y:S04]  /*a9330*/  LDL.LU R150, [R1+0x8ec] ;  /* 0x0008ec0001967983 */ /* 0x000f280000300800 */
[----:B------:R-:W4:Y:S04]  /*a9340*/  LDL.LU R148, [R1+0x4fc] ;  /* 0x0004fc0001947983 */ /* 0x000f280000300800 */
[----:B--2---:R1:W-:Y:S04]  /*a9350*/  @P4 STG.E desc[UR60][R12.64], R147 ;  /* 0x000000930c004986 */ /* 0x0043e8000c10193c */
[----:B-1----:R-:W2:Y:S04]  /*a9360*/  LDL.LU R147, [R1+0x2fc] ;  /* 0x0002fc0001937983 */ /* 0x002ea80000300800 */
[----:B------:R-:W2:Y:S04]  /*a9370*/  LDL.LU R139, [R1+0xfc] ;  /* 0x0000fc00018b7983 */ /* 0x000ea80000300800 */
[----:B------:R-:W2:Y:S01]  /*a9380*/  LDL.LU R149, [R1+0x11f4] ;  /* 0x0011f40001957983 */ /* 0x000ea20000300800 */
[----:B------:R-:W-:-:S02]  /*a9390*/  LOP3.LUT P3, RZ, R22, 0x40000000, RZ, 0xc0, !PT ;  /* 0x4000000016ff7812 */ /* 0x000fc4000786c0ff */
[----:B------:R-:W-:Y:S02]  /*a93a0*/  LOP3.LUT P2, RZ, R22, 0x80000000, RZ, 0xc0, !PT ;  /* 0x8000000016ff7812 */ /* 0x000fe4000784c0ff */
[C---:B------:R-:W-:Y:S02]  /*a93b0*/  LOP3.LUT P5, RZ, R23.reuse, 0x10, RZ, 0xc0, !PT ;  /* 0x0000001017ff7812 */ /* 0x040fe400078ac0ff */
[----:B------:R-:W-:Y:S01]  /*a93c0*/  LOP3.LUT P1, RZ, R23, 0x1, RZ, 0xc0, !PT ;  /* 0x0000000117ff7812 */ /* 0x000fe2000782c0ff */
[----:B---3--:R-:W-:-:S06]  /*a93d0*/  IMAD.WIDE R12, R151, 0x4, R2 ;  /* 0x00000004970c7825 */ /* 0x008fcc00078e0202 */
[----:B------:R1:W-:Y:S01]  /*a93e0*/  @P3 STG.E desc[UR60][R12.64], R145 ;  /* 0x000000910c003986 */ /* 0x0003e2000c10193c */
[----:B------:R-:W-:Y:S01]  /*a93f0*/  LOP3.LUT P3, RZ, R23, 0x4, RZ, 0xc0, !PT ;  /* 0x0000000417ff7812 */ /* 0x000fe2000786c0ff */
[----:B-1----:R-:W-:-:S05]  /*a9400*/  IMAD.WIDE R12, R151, 0x4, R4 ;  /* 0x00000004970c7825 */ /* 0x002fca00078e0204 */
[----:B----4-:R1:W-:Y:S01]  /*a9410*/  @P2 STG.E desc[UR60][R12.64], R146 ;  /* 0x000000920c002986 */ /* 0x0103e2000c10193c */
[C---:B------:R-:W-:Y:S02]  /*a9420*/  LOP3.LUT P2, RZ, R23.reuse, 0x2, RZ, 0xc0, !PT ;  /* 0x0000000217ff7812 */ /* 0x040fe4000784c0ff */
[----:B------:R-:W-:-:S04]  /*a9430*/  LOP3.LUT R23, R23, 0xf7ffffff, RZ, 0xc0, !PT ;  /* 0xf7ffffff17177812 */ /* 0x000fc800078ec0ff */
[----:B------:R-:W-:-:S04]  /*a9440*/  @P5 LOP3.LUT R23, R23, 0x8000000, RZ, 0xfc, !PT ;  /* 0x0800000017175812 */ /* 0x000fc800078efcff */
[C---:B------:R-:W-:Y:S01]  /*a9450*/  LOP3.LUT P6, RZ, R23.reuse, 0x400, RZ, 0xc0, !PT ;  /* 0x0000040017ff7812 */ /* 0x040fe200078cc0ff */
[----:B-1----:R-:W3:Y:S01]  /*a9460*/  LDL.LU R146, [R1+0xec] ;  /* 0x0000ec0001927983 */ /* 0x002ee20000300800 */
[C---:B------:R-:W-:Y:S02]  /*a9470*/  LOP3.LUT P5, RZ, R23.reuse, 0x8, RZ, 0xc0, !PT ;  /* 0x0000000817ff7812 */ /* 0x040fe400078ac0ff */
[----:B------:R-:W-:Y:S01]  /*a9480*/  LOP3.LUT R23, R23, 0xffbfffff, RZ, 0xc0, !PT ;  /* 0xffbfffff17177812 */ /* 0x000fe200078ec0ff */
[----:B------:R-:W-:Y:S01]  /*a9490*/  IMAD.WIDE R12, R151, 0x4, R6 ;  /* 0x00000004970c7825 */ /* 0x000fe200078e0206 */
[----:B------:R-:W4:Y:S07]  /*a94a0*/  LDL.LU R145, [R1+0xf70] ;  /* 0x000f700001917983 */ /* 0x000f2e0000300800 */
[----:B------:R-:W-:-:S04]  /*a94b0*/  @P6 LOP3.LUT R23, R23, 0x400000, RZ, 0xfc, !PT ;  /* 0x0040000017176812 */ /* 0x000fc800078efcff */
[C---:B------:R-:W-:Y:S02]  /*a94c0*/  LOP3.LUT P6, RZ, R23.reuse, 0x200, RZ, 0xc0, !PT ;  /* 0x0000020017ff7812 */ /* 0x040fe400078cc0ff */
[----:B------:R-:W-:Y:S01]  /*a94d0*/  LOP3.LUT R23, R23, 0xff7fffff, RZ, 0xc0, !PT ;  /* 0xff7fffff17177812 */ /* 0x000fe200078ec0ff */
[----:B------:R1:W-:Y:S10]  /*a94e0*/  @P1 STG.E desc[UR60][R12.64], R144 ;  /* 0x000000900c001986 */ /* 0x0003f4000c10193c */
[----:B------:R-:W-:Y:S01]  /*a94f0*/  @P6 LOP3.LUT R23, R23, 0x800000, RZ, 0xfc, !PT ;  /* 0x0080000017176812 */ /* 0x000fe200078efcff */
[----:B-1----:R-:W4:Y:S04]  /*a9500*/  LDL.LU R144, [R1+0xcf0] ;  /* 0x000cf00001907983 */ /* 0x002f280000300800 */
[----:B------:R-:W4:Y:S01]  /*a9510*/  LDL.LU R156, [R1+0x11f8] ;  /* 0x0011f800019c7983 */ /* 0x000f220000300800 */
[----:B------:R-:W-:-:S02]  /*a9520*/  LOP3.LUT P6, RZ, R23, 0x100, RZ, 0xc0, !PT ;  /* 0x0000010017ff7812 */ /* 0x000fc400078cc0ff */
[----:B------:R-:W-:-:S11]  /*a9530*/  LOP3.LUT R23, R23, 0xfeffffff, RZ, 0xc0, !PT ;  /* 0xfeffffff17177812 */ /* 0x000fd600078ec0ff */
[----:B------:R-:W-:-:S04]  /*a9540*/  @P6 LOP3.LUT R23, R23, 0x1000000, RZ, 0xfc, !PT ;  /* 0x0100000017176812 */ /* 0x000fc800078efcff */
[C---:B------:R-:W-:Y:S02]  /*a9550*/  LOP3.LUT P6, RZ, R23.reuse, 0x80, RZ, 0xc0, !PT ;  /* 0x0000008017ff7812 */ /* 0x040fe400078cc0ff */
[----:B------:R-:W-:Y:S01]  /*a9560*/  LOP3.LUT R23, R23, 0xfdffffff, RZ, 0xc0, !PT ;  /* 0xfdffffff17177812 */ /* 0x000fe200078ec0ff */
[----:B------:R-:W-:Y:S02]  /*a9570*/  IMAD.WIDE R12, R151, 0x4, R8 ;  /* 0x00000004970c7825 */ /* 0x000fe400078e0208 */
[----:B------:R-:W4:Y:S08]  /*a9580*/  LDL.LU R151, [R1+0xb00] ;  /* 0x000b000001977983 */ /* 0x000f300000300800 */
[----:B------:R-:W-:-:S04]  /*a9590*/  @P6 LOP3.LUT R23, R23, 0x2000000, RZ, 0xfc, !PT ;  /* 0x0200000017176812 */ /* 0x000fc800078efcff */
[C---:B------:R-:W-:Y:S02]  /*a95a0*/  LOP3.LUT P6, RZ, R23.reuse, 0x40, RZ, 0xc0, !PT ;  /* 0x0000004017ff7812 */ /* 0x040fe400078cc0ff */
[----:B------:R-:W-:-:S11]  /*a95b0*/  LOP3.LUT R23, R23, 0xfbffffff, RZ, 0xc0, !PT ;  /* 0xfbffffff17177812 */ /* 0x000fd600078ec0ff */
[----:B------:R-:W-:-:S04]  /*a95c0*/  @P6 LOP3.LUT R23, R23, 0x4000000, RZ, 0xfc, !PT ;  /* 0x0400000017176812 */ /* 0x000fc800078efcff */
[C---:B------:R-:W-:Y:S02]  /*a95d0*/  LOP3.LUT P1, RZ, R23.reuse, 0x2000, RZ, 0xc0, !PT ;  /* 0x0000200017ff7812 */ /* 0x040fe4000782c0ff */
[C---:B------:R-:W-:Y:S02]  /*a95e0*/  LOP3.LUT P6, RZ, R23.reuse, 0x20, RZ, 0xc0, !PT ;  /* 0x0000002017ff7812 */ /* 0x040fe400078cc0ff */
[----:B------:R-:W-:-:S09]  /*a95f0*/  LOP3.LUT R23, R23, 0xffefffff, RZ, 0xc0, !PT ;  /* 0xffefffff17177812 */ /* 0x000fd200078ec0ff */
[----:B------:R-:W-:-:S04]  /*a9600*/  @P1 LOP3.LUT R23, R23, 0x100000, RZ, 0xfc, !PT ;  /* 0x0010000017171812 */ /* 0x000fc800078efcff */
[C---:B------:R-:W-:Y:S01]  /*a9610*/  LOP3.LUT P1, RZ, R23.reuse, 0x1000, RZ, 0xc0, !PT ;  /* 0x0000100017ff7812 */ /* 0x040fe2000782c0ff */
[----:B------:R1:W-:Y:S04]  /*a9620*/  @P2 STG.E desc[UR60][R12.64], R150 ;  /* 0x000000960c002986 */ /* 0x0003e8000c10193c */
[----:B-1----:R-:W4:Y:S04]  /*a9630*/  LDL.LU R150, [R1+0x11fc] ;  /* 0x0011fc0001967983 */ /* 0x002f280000300800 */
[----:B------:R-:W4:Y:S01]  /*a9640*/  LDL.LU R138, [R1+0x8f0] ;  /* 0x0008f000018a7983 */ /* 0x000f220000300800 */
[----:B------:R-:W-:-:S04]  /*a9650*/  LOP3.LUT R23, R23, 0xffdfffff, RZ, 0xc0, !PT ;  /* 0xffdfffff17177812 */ /* 0x000fc800078ec0ff */
[----:B------:R-:W-:Y:S01]  /*a9660*/  @P1 LOP3.LUT R23, R23, 0x200000, RZ, 0xfc, !PT ;  /* 0x0020000017171812 */ /* 0x000fe200078efcff */
[----:B--2---:R-:W-:-:S05]  /*a9670*/  IMAD.WIDE R12, R149, 0x4, R2 ;  /* 0x00000004950c7825 */ /* 0x004fca00078e0202 */
[----:B------:R1:W-:Y:S04]  /*a9680*/  @P3 STG.E desc[UR60][R12.64], R148 ;  /* 0x000000940c003986 */ /* 0x0003e8000c10193c */
[----:B-1----:R-:W2:Y:S01]  /*a9690*/  LDL.LU R148, [R1+0x700] ;  /* 0x0007000001947983 */ /* 0x002ea20000300800 */
[----:B------:R-:W-:-:S05]  /*a96a0*/  IMAD.WIDE R12, R149, 0x4, R4 ;  /* 0x00000004950c7825 */ /* 0x000fca00078e0204 */
[----:B------:R1:W-:Y:S04]  /*a96b0*/  @P5 STG.E desc[UR60][R12.64], R147 ;  /* 0x000000930c005986 */ /* 0x0003e8000c10193c */
[----:B-1----:R-:W2:Y:S01]  /*a96c0*/  LDL.LU R147, [R1+0x6f0] ;  /* 0x0006f00001937983 */ /* 0x002ea20000300800 */
[----:B------:R-:W-:Y:S01]  /*a96d0*/  LOP3.LUT P5, RZ, R23, 0x8000000, RZ, 0xc0, !PT ;  /* 0x0800000017ff7812 */ /* 0x000fe200078ac0ff */
[----:B------:R-:W-:-:S12]  /*a96e0*/  IMAD.WIDE R12, R149, 0x4, R6 ;  /* 0x00000004950c7825 */ /* 0x000fd800078e0206 */
[----:B------:R1:W-:Y:S02]  /*a96f0*/  @P5 STG.E desc[UR60][R12.64], R139 ;  /* 0x0000008b0c005986 */ /* 0x0003e4000c10193c */
[----:B-1----:R-:W-:Y:S02]  /*a9700*/  IMAD.WIDE R12, R149, 0x4, R8 ;  /* 0x00000004950c7825 */ /* 0x002fe400078e0208 */
[----:B------:R-:W2:Y:S04]  /*a9710*/  LDL.LU R149, [R1+0x500] ;  /* 0x0005000001957983 */ /* 0x000ea80000300800 */
[----:B------:R-:W2:Y:S04]  /*a9720*/  LDL.LU R139, [R1+0x300] ;  /* 0x00030000018b7983 */ /* 0x000ea80000300800 */
[----:B---3--:R1:W-:Y:S01]  /*a9730*/  @P6 STG.E desc[UR60][R12.64], R146 ;  /* 0x000000920c006986 */ /* 0x0083e2000c10193c */
[----:B------:R-:W-:-:S03]  /*a9740*/  LOP3.LUT P6, RZ, R23, 0x4000000, RZ, 0xc0, !PT ;  /* 0x0400000017ff7812 */ /* 0x000fc600078cc0ff */
[----:B-1----:R-:W3:Y:S01]  /*a9750*/  LDL.LU R146, [R1+0x1200] ;  /* 0x0012000001927983 */ /* 0x002ee20000300800 */
[----:B----4-:R-:W-:-:S09]  /*a9760*/  IMAD.WIDE R12, R156, 0x4, R2 ;  /* 0x000000049c0c7825 */ /* 0x010fd200078e0202 */
[----:B------:R1:W-:Y:S01]  /*a9770*/  @P6 STG.E desc[UR60][R12.64], R145 ;  /* 0x000000910c006986 */ /* 0x0003e2000c10193c */
[----:B------:R-:W-:-:S03]  /*a9780*/  LOP3.LUT P6, RZ, R23, 0x2000000, RZ, 0xc0, !PT ;  /* 0x0200000017ff7812 */ /* 0x000fc600078cc0ff */
[----:B-1----:R-:W4:Y:S01]  /*a9790*/  LDL.LU R145, [R1+0xf74] ;  /* 0x000f740001917983 */ /* 0x002f220000300800 */
[----:B------:R-:W-:-:S09]  /*a97a0*/  IMAD.WIDE R12, R156, 0x4, R4 ;  /* 0x000000049c0c7825 */ /* 0x000fd200078e0204 */
[----:B------:R1:W-:Y:S01]  /*a97b0*/  @P6 STG.E desc[UR60][R12.64], R144 ;  /* 0x000000900c006986 */ /* 0x0003e2000c10193c */
[----:B------:R-:W-:-:S03]  /*a97c0*/  LOP3.LUT P6, RZ, R23, 0x1000000, RZ, 0xc0, !PT ;  /* 0x0100000017ff7812 */ /* 0x000fc600078cc0ff */
[----:B-1----:R-:W4:Y:S01]  /*a97d0*/  LDL.LU R144, [R1+0xcf4] ;  /* 0x000cf40001907983 */ /* 0x002f220000300800 */
[----:B------:R-:W-:-:S09]  /*a97e0*/  IMAD.WIDE R12, R156, 0x4, R6 ;  /* 0x000000049c0c7825 */ /* 0x000fd200078e0206 */
[----:B------:R1:W-:Y:S01]  /*a97f0*/  @P6 STG.E desc[UR60][R12.64], R151 ;  /* 0x000000970c006986 */ /* 0x0003e2000c10193c */
[----:B------:R-:W-:-:S03]  /*a9800*/  LOP3.LUT P6, RZ, R23, 0x800000, RZ, 0xc0, !PT ;  /* 0x0080000017ff7812 */ /* 0x000fc600078cc0ff */
[----:B-1----:R-:W4:Y:S01]  /*a9810*/  LDL.LU R151, [R1+0xb04] ;  /* 0x000b040001977983 */ /* 0x002f220000300800 */
[----:B------:R-:W-:-:S03]  /*a9820*/  IMAD.WIDE R12, R156, 0x4, R8 ;  /* 0x000000049c0c7825 */ /* 0x000fc600078e0208 */
[----:B------:R-:W4:Y:S01]  /*a9830*/  LDL.LU R156, [R1+0x1204] ;  /* 0x00120400019c7983 */ /* 0x000f220000300800 */
[----:B------:R-:W-:-:S05]  /*a9840*/  LOP3.LUT P1, RZ, R23, 0x800, RZ, 0xc0, !PT ;  /* 0x0000080017ff7812 */ /* 0x000fca000782c0ff */
[----:B------:R1:W-:Y:S01]  /*a9850*/  @P6 STG.E desc[UR60][R12.64], R138 ;  /* 0x0000008a0c006986 */ /* 0x0003e2000c10193c */
[----:B------:R-:W-:-:S03]  /*a9860*/  LOP3.LUT P6, RZ, R23, 0x400000, RZ, 0xc0, !PT ;  /* 0x0040000017ff7812 */ /* 0x000fc600078cc0ff */
[----:B-1----:R-:W4:Y:S01]  /*a9870*/  LDL.LU R138, [R1+0x8f4] ;  /* 0x0008f400018a7983 */ /* 0x002f220000300800 */
[----:B------:R-:W-:-:S09]  /*a9880*/  IMAD.WIDE R12, R150, 0x4, R2 ;  /* 0x00000004960c7825 */ /* 0x000fd200078e0202 */
[----:B--2---:R1:W-:Y:S04]  /*a9890*/  @P6 STG.E desc[UR60][R12.64], R148 ;  /* 0x000000940c006986 */ /* 0x0043e8000c10193c */
[----:B-1----:R-:W2:Y:S01]  /*a98a0*/  LDL.LU R148, [R1+0x704] ;  /* 0x0007040001947983 */ /* 0x002ea20000300800 */
[----:B------:R-:W-:-:S05]  /*a98b0*/  IMAD.WIDE R12, R150, 0x4, R4 ;  /* 0x00000004960c7825 */ /* 0x000fca00078e0204 */
[----:B------:R1:W-:Y:S04]  /*a98c0*/  @P1 STG.E desc[UR60][R12.64], R147 ;  /* 0x000000930c001986 */ /* 0x0003e8000c10193c */
[----:B-1----:R-:W2:Y:S01]  /*a98d0*/  LDL.LU R147, [R1+0x6f4] ;  /* 0x0006f40001937983 */ /* 0x002ea20000300800 */
[----:B------:R-:W-:Y:S01]  /*a98e0*/  LOP3.LUT P1, RZ, R23, 0x200000, RZ, 0xc0, !PT ;  /* 0x0020000017ff7812 */ /* 0x000fe2000782c0ff */
[----:B------:R-:W-:-:S12]  /*a98f0*/  IMAD.WIDE R12, R150, 0x4, R6 ;  /* 0x00000004960c7825 */ /* 0x000fd800078e0206 */
[----:B------:R1:W-:Y:S04]  /*a9900*/  @P1 STG.E desc[UR60][R12.64], R149 ;  /* 0x000000950c001986 */ /* 0x0003e8000c10193c */
[----:B-1----:R-:W2:Y:S01]  /*a9910*/  LDL.LU R149, [R1+0x504] ;  /* 0x0005040001957983 */ /* 0x002ea20000300800 */
[----:B------:R-:W-:Y:S02]  /*a9920*/  LOP3.LUT P1, RZ, R23, 0x100000, RZ, 0xc0, !PT ;  /* 0x0010000017ff7812 */ /* 0x000fe4000782c0ff */
[C---:B------:R-:W-:Y:S01]  /*a9930*/  LOP3.LUT P2, RZ, R11.reuse, 0x4000, RZ, 0xc0, !PT ;  /* 0x000040000bff7812 */ /* 0x040fe2000784c0ff */
[----:B------:R-:W-:Y:S01]  /*a9940*/  IMAD.WIDE R12, R150, 0x4, R8 ;  /* 0x00000004960c7825 */ /* 0x000fe200078e0208 */
[----:B------:R-:W-:Y:S01]  /*a9950*/  LOP3.LUT P0, RZ, R11, 0x8000, RZ, 0xc0, !PT ;  /* 0x000080000bff7812 */ /* 0x000fe2000780c0ff */
[----:B------:R-:W2:Y:S08]  /*a9960*/  LDL.LU R150, [R1+0x1208] ;  /* 0x0012080001967983 */ /* 0x000eb00000300800 */
[----:B------:R3:W-:Y:S02]  /*a9970*/  @P1 STG.E desc[UR60][R12.64], R139 ;  /* 0x0000008b0c001986 */ /* 0x0007e4000c10193c */
[----:B---3--:R-:W-:-:S05]  /*a9980*/  IMAD.WIDE R12, R146, 0x4, R2 ;  /* 0x00000004920c7825 */ /* 0x008fca00078e0202 */
[----:B----4-:R1:W-:Y:S04]  /*a9990*/  @P2 STG.E desc[UR60][R12.64], R145 ;  /* 0x000000910c002986 */ /* 0x0103e8000c10193c */
[----:B-1----:R-:W3:Y:S01]  /*a99a0*/  LDL.LU R145, [R1+0x304] ;  /* 0x0003040001917983 */ /* 0x002ee20000300800 */
[----:B------:R-:W-:-:S05]  /*a99b0*/  IMAD.WIDE R12, R146, 0x4, R4 ;  /* 0x00000004920c7825 */ /* 0x000fca00078e0204 */
[----:B------:R1:W-:Y:S01]  /*a99c0*/  @P0 STG.E desc[UR60][R12.64], R144 ;  /* 0x000000900c000986 */ /* 0x0003e2000c10193c */
[----:B------:R-:W-:-:S03]  /*a99d0*/  LOP3.LUT P4, RZ, R11, 0x10000, RZ, 0xc0, !PT ;  /* 0x000100000bff7812 */ /* 0x000fc6000788c0ff */
[----:B-1----:R-:W4:Y:S01]  /*a99e0*/  LDL.LU R144, [R1+0xf78] ;  /* 0x000f780001907983 */ /* 0x002f220000300800 */
[----:B------:R-:W-:Y:S01]  /*a99f0*/  LOP3.LUT P3, RZ, R0, 0x2, RZ, 0xc0, !PT ;  /* 0x0000000200ff7812 */ /* 0x000fe2000786c0ff */
[----:B------:R-:W-:Y:S02]  /*a9a00*/  IMAD.WIDE R12, R146, 0x4, R6 ;  /* 0x00000004920c7825 */ /* 0x000fe400078e0206 */
[----:B------:R-:W4:Y:S01]  /*a9a10*/  LDL.LU R139, [R1+0xcf8] ;  /* 0x000cf800018b7983 */ /* 0x000f220000300800 */
[----:B------:R-:W-:-:S05]  /*a9a20*/  ISETP.LT.AND P0, PT, R158, UR4, !P3 ;  /* 0x000000049e007c0c */ /* 0x000fca000df01270 */
[----:B------:R1:W-:Y:S01]  /*a9a30*/  @P4 STG.E desc[UR60][R12.64], R151 ;  /* 0x000000970c004986 */ /* 0x0003e2000c10193c */
[----:B------:R-:W-:Y:S01]  /*a9a40*/  LOP3.LUT P5, RZ, R0, 0x4, RZ, 0xc0, !PT ;  /* 0x0000000400ff7812 */ /* 0x000fe200078ac0ff */
[----:B-1----:R-:W-:Y:S02]  /*a9a50*/  IMAD.WIDE R12, R146, 0x4, R8 ;  /* 0x00000004920c7825 */ /* 0x002fe400078e0208 */
[----:B------:R-:W4:Y:S04]  /*a9a60*/  LDL.LU R151, [R1+0xb08] ;  /* 0x000b080001977983 */ /* 0x000f280000300800 */
[----:B------:R-:W4:Y:S04]  /*a9a70*/  LDL.LU R146, [R1+0x120c] ;  /* 0x00120c0001927983 */ /* 0x000f280000300800 */
[----:B------:R1:W-:Y:S01]  /*a9a80*/  @P0 STG.E desc[UR60][R12.64], R138 ;  /* 0x0000008a0c000986 */ /* 0x0003e2000c10193c */
[----:B------:R-:W-:Y:S01]  /*a9a90*/  ISETP.LT.AND P0, PT, R153, UR4, !P5 ;  /* 0x0000000499007c0c */ /* 0x000fe2000ef01270 */
[----:B-1----:R-:W-:-:S12]  /*a9aa0*/  IMAD.WIDE R12, R156, 0x4, R2 ;  /* 0x000000049c0c7825 */ /* 0x002fd800078e0202 */
[----:B--2---:R1:W-:Y:S01]  /*a9ab0*/  @P0 STG.E desc[UR60][R12.64], R148 ;  /* 0x000000940c000986 */ /* 0x0043e2000c10193c */
[----:B------:R-:W-:-:S03]  /*a9ac0*/  ISETP.LT.AND P0, PT, R155, UR4, !P5 ;  /* 0x000000049b007c0c */ /* 0x000fc6000ef01270 */
[----:B-1----:R-:W2:Y:S01]  /*a9ad0*/  LDL.LU R148, [R1+0x8f8] ;  /* 0x0008f80001947983 */ /* 0x002ea20000300800 */
[----:B------:R-:W-:-:S09]  /*a9ae0*/  IMAD.WIDE R12, R156, 0x4, R4 ;  /* 0x000000049c0c7825 */ /* 0x000fd200078e0204 */
[----:B------:R1:W-:Y:S04]  /*a9af0*/  @P0 STG.E desc[UR60][R12.64], R147 ;  /* 0x000000930c000986 */ /* 0x0003e8000c10193c */
[----:B-1----:R-:W2:Y:S01]  /*a9b00*/  LDL.LU R147, [R1+0x708] ;  /* 0x0007080001937983 */ /* 0x002ea20000300800 */
[----:B------:R-:W-:-:S03]  /*a9b10*/  ISETP.LT.AND P0, PT, R157, UR4, !P5 ;  /* 0x000000049d007c0c */ /* 0x000fc6000ef01270 */
[----:B------:R-:W2:Y:S01]  /*a9b20*/  LDL.LU R138, [R1+0x6f8] ;  /* 0x0006f800018a7983 */ /* 0x000ea20000300800 */
[----:B------:R-:W-:-:S09]  /*a9b30*/  IMAD.WIDE R12, R156, 0x4, R6 ;  /* 0x000000049c0c7825 */ /* 0x000fd200078e0206 */
[----:B------:R1:W-:Y:S04]  /*a9b40*/  @P0 STG.E desc[UR60][R12.64], R149 ;  /* 0x000000950c000986 */ /* 0x0003e8000c10193c */
[----:B-1----:R-:W2:Y:S01]  /*a9b50*/  LDL.LU R149, [R1+0x508] ;  /* 0x0005080001957983 */ /* 0x002ea20000300800 */
[----:B------:R-:W-:Y:S01]  /*a9b60*/  ISETP.LT.AND P0, PT, R158, UR4, !P5 ;  /* 0x000000049e007c0c */ /* 0x000fe2000ef01270 */
[----:B------:R-:W-:Y:S01]  /*a9b70*/  IMAD.WIDE R12, R156, 0x4, R8 ;  /* 0x000000049c0c7825 */ /* 0x000fe200078e0208 */
[----:B------:R-:W-:Y:S01]  /*a9b80*/  LOP3.LUT P6, RZ, R0, 0x8, RZ, 0xc0, !PT ;  /* 0x0000000800ff7812 */ /* 0x000fe200078cc0ff */
[----:B------:R-:W2:Y:S10]  /*a9b90*/  LDL.LU R156, [R1+0x1210] ;  /* 0x00121000019c7983 */ /* 0x000eb40000300800 */
[----:B---3--:R1:W-:Y:S01]  /*a9ba0*/  @P0 STG.E desc[UR60][R12.64], R145 ;  /* 0x000000910c000986 */ /* 0x0083e2000c10193c */
[----:B------:R-:W-:-:S03]  /*a9bb0*/  ISETP.LT.AND P0, PT, R153, UR4, !P6 ;  /* 0x0000000499007c0c */ /* 0x000fc6000f701270 */
[----:B-1----:R-:W3:Y:S01]  /*a9bc0*/  LDL.LU R145, [R1+0x308] ;  /* 0x0003080001917983 */ /* 0x002ee20000300800 */
[----:B------:R-:W-:-:S09]  /*a9bd0*/  IMAD.WIDE R12, R150, 0x4, R2 ;  /* 0x00000004960c7825 */ /* 0x000fd200078e0202 */
[----:B----4-:R1:W-:Y:S01]  /*a9be0*/  @P0 STG.E desc[UR60][R12.64], R144 ;  /* 0x000000900c000986 */ /* 0x0103e2000c10193c */
[----:B------:R-:W-:-:S03]  /*a9bf0*/  ISETP.LT.AND P0, PT, R155, UR4, !P6 ;  /* 0x000000049b007c0c */ /* 0x000fc6000f701270 */
[----:B-1----:R-:W4:Y:S01]  /*a9c00*/  LDL.LU R144, [R1+0xf7c] ;  /* 0x000f7c0001907983 */ /* 0x002f220000300800 */
[----:B------:R-:W-:-:S09]  /*a9c10*/  IMAD.WIDE R12, R150, 0x4, R4 ;  /* 0x00000004960c7825 */ /* 0x000fd200078e0204 */
[----:B------:R1:W-:Y:S01]  /*a9c20*/  @P0 STG.E desc[UR60][R12.64], R139 ;  /* 0x0000008b0c000986 */ /* 0x0003e2000c10193c */
[----:B------:R-:W-:-:S03]  /*a9c30*/  ISETP.LT.AND P0, PT, R157, UR4, !P6 ;  /* 0x000000049d007c0c */ /* 0x000fc6000f701270 */
[----:B-1----:R-:W4:Y:S01]  /*a9c40*/  LDL.LU R139, [R1+0xcfc] ;  /* 0x000cfc00018b7983 */ /* 0x002f220000300800 */
[----:B------:R-:W-:-:S09]  /*a9c50*/  IMAD.WIDE R12, R150, 0x4, R6 ;  /* 0x00000004960c7825 */ /* 0x000fd200078e0206 */
[----:B------:R1:W-:Y:S01]  /*a9c60*/  @P0 STG.E desc[UR60][R12.64], R151 ;  /* 0x000000970c000986 */ /* 0x0003e2000c10193c */
[----:B------:R-:W-:-:S03]  /*a9c70*/  ISETP.LT.AND P0, PT, R158, UR4, !P6 ;  /* 0x000000049e007c0c */ /* 0x000fc6000f701270 */
[----:B-1----:R-:W4:Y:S01]  /*a9c80*/  LDL.LU R151, [R1+0xb0c] ;  /* 0x000b0c0001977983 */ /* 0x002f220000300800 */
[----:B------:R-:W-:Y:S01]  /*a9c90*/  IMAD.WIDE R12, R150, 0x4, R8 ;  /* 0x00000004960c7825 */ /* 0x000fe200078e0208 */
[----:B------:R-:W-:Y:S02]  /*a9ca0*/  LOP3.LUT P4, RZ, R0, 0x10, RZ, 0xc0, !PT ;  /* 0x0000001000ff7812 */ /* 0x000fe4000788c0ff */
[----:B------:R-:W4:Y:S06]  /*a9cb0*/  LDL.LU R150, [R1+0x1214] ;  /* 0x0012140001967983 */ /* 0x000f2c0000300800 */
[----:B--2---:R1:W-:Y:S01]  /*a9cc0*/  @P0 STG.E desc[UR60][R12.64], R148 ;  /* 0x000000940c000986 */ /* 0x0043e2000c10193c */
[----:B------:R-:W-:-:S03]  /*a9cd0*/  ISETP.LT.AND P0, PT, R153, UR4, !P4 ;  /* 0x0000000499007c0c */ /* 0x000fc6000e701270 */
[----:B-1----:R-:W2:Y:S01]  /*a9ce0*/  LDL.LU R148, [R1+0x8fc] ;  /* 0x0008fc0001947983 */ /* 0x002ea20000300800 */
[----:B------:R-:W-:-:S09]  /*a9cf0*/  IMAD.WIDE R12, R146, 0x4, R2 ;  /* 0x00000004920c7825 */ /* 0x000fd200078e0202 */
[----:B------:R1:W-:Y:S01]  /*a9d00*/  @P0 STG.E desc[UR60][R12.64], R147 ;  /* 0x000000930c000986 */ /* 0x0003e2000c10193c */
[----:B------:R-:W-:Y:S01]  /*a9d10*/  ISETP.LT.AND P0, PT, R155, UR4, !P4 ;  /* 0x000000049b007c0c */ /* 0x000fe2000e701270 */
[C---:B-1----:R-:W-:Y:S02]  /*a9d20*/  IMAD.WIDE R12, R146.reuse, 0x4, R4 ;  /* 0x00000004920c7825 */ /* 0x042fe400078e0204 */
[----:B------:R-:W2:Y:S10]  /*a9d30*/  LDL.LU R147, [R1+0x70c] ;  /* 0x00070c0001937983 */ /* 0x000eb40000300800 */
[----:B------:R1:W-:Y:S01]  /*a9d40*/  @P0 STG.E desc[UR60][R12.64], R138 ;  /* 0x0000008a0c000986 */ /* 0x0003e2000c10193c */
[----:B------:R-:W-:Y:S01]  /*a9d50*/  ISETP.LT.AND P0, PT, R157, UR4, !P4 ;  /* 0x000000049d007c0c */ /* 0x000fe2000e701270 */
[----:B-1----:R-:W-:-:S12]  /*a9d60*/  IMAD.WIDE R12, R146, 0x4, R6 ;  /* 0x00000004920c7825 */ /* 0x002fd800078e0206 */
[----:B------:R1:W-:Y:S04]  /*a9d70*/  @P0 STG.E desc[UR60][R12.64], R149 ;  /* 0x000000950c000986 */ /* 0x0003e8000c10193c */
[----:B-1----:R-:W2:Y:S01]  /*a9d80*/  LDL.LU R149, [R1+0x6fc] ;  /* 0x0006fc0001957983 */ /* 0x002ea20000300800 */
[----:B------:R-:W-:-:S03]  /*a9d90*/  IMAD.WIDE R12, R146, 0x4, R8 ;  /* 0x00000004920c7825 */ /* 0x000fc600078e0208 */
[----:B------:R-:W2:Y:S01]  /*a9da0*/  LDL.LU R146, [R1+0x50c] ;  /* 0x00050c0001927983 */ /* 0x000ea20000300800 */
[----:B------:R-:W-:Y:S02]  /*a9db0*/  ISETP.LT.AND P0, PT, R158, UR4, !P4 ;  /* 0x000000049e007c0c */ /* 0x000fe4000e701270 */
[----:B------:R-:W-:-:S11]  /*a9dc0*/  LOP3.LUT P3, RZ, R0, 0x20, RZ, 0xc0, !PT ;  /* 0x0000002000ff7812 */ /* 0x000fd6000786c0ff */
[----:B---3--:R1:W-:Y:S01]  /*a9dd0*/  @P0 STG.E desc[UR60][R12.64], R145 ;  /* 0x000000910c000986 */ /* 0x0083e2000c10193c */
[----:B------:R-:W-:Y:S01]  /*a9de0*/  ISETP.LT.AND P0, PT, R153, UR4, !P3 ;  /* 0x0000000499007c0c */ /* 0x000fe2000df01270 */
[C---:B-1----:R-:W-:Y:S02]  /*a9df0*/  IMAD.WIDE R12, R156.reuse, 0x4, R2 ;  /* 0x000000049c0c7825 */ /* 0x042fe400078e0202 */
[----:B------:R-:W3:Y:S10]  /*a9e00*/  LDL.LU R145, [R1+0x30c] ;  /* 0x00030c0001917983 */ /* 0x000ef40000300800 */
[----:B----4-:R1:W-:Y:S01]  /*a9e10*/  @P0 STG.E desc[UR60][R12.64], R144 ;  /* 0x000000900c000986 */ /* 0x0103e2000c10193c */
[----:B------:R-:W-:Y:S01]  /*a9e20*/  ISETP.LT.AND P0, PT, R155, UR4, !P3 ;  /* 0x000000049b007c0c */ /* 0x000fe2000df01270 */
[----:B-1----:R-:W-:-:S02]  /*a9e30*/  IMAD.WIDE R12, R156, 0x4, R4 ;  /* 0x000000049c0c7825 */ /* 0x002fc400078e0204 */
[----:B------:R-:W4:Y:S10]  /*a9e40*/  LDL.LU R144, [R1+0x1218] ;  /* 0x0012180001907983 */ /* 0x000f340000300800 */
        /* <DEDUP_REMOVED lines=12> */
[C---:B------:R-:W-:Y:S02]  /*a9f10*/  IMAD.WIDE R12, R150.reuse, 0x4, R2 ;  /* 0x00000004960c7825 */ /* 0x040fe400078e0202 */
[----:B------:R-:W2:Y:S10]  /*a9f20*/  LDL.LU R156, [R1+0x900] ;  /* 0x00090000019c7983 */ /* 0x000eb40000300800 */
[----:B------:R1:W-:Y:S01]  /*a9f30*/  @P0 STG.E desc[UR60][R12.64], R147 ;  /* 0x000000930c000986 */ /* 0x0003e2000c10193c */
[----:B------:R-:W-:Y:S01]  /*a9f40*/  ISETP.LT.AND P0, PT, R155, UR4, !P5 ;  /* 0x000000049b007c0c */ /* 0x000fe2000ef01270 */
[----:B-1----:R-:W-:-:S02]  /*a9f50*/  IMAD.WIDE R12, R150, 0x4, R4 ;  /* 0x00000004960c7825 */ /* 0x002fc400078e0204 */
[----:B------:R-:W2:Y:S10]  /*a9f60*/  LDL.LU R147, [R1+0x121c] ;  /* 0x00121c0001937983 */ /* 0x000eb40000300800 */
[----:B------:R1:W-:Y:S01]  /*a9f70*/  @P0 STG.E desc[UR60][R12.64], R149 ;  /* 0x000000950c000986 */ /* 0x0003e2000c10193c */
[----:B------:R-:W-:-:S03]  /*a9f80*/  ISETP.LT.AND P0, PT, R157, UR4, !P5 ;  /* 0x000000049d007c0c */ /* 0x000fc6000ef01270 */
[----:B-1----:R-:W2:Y:S01]  /*a9f90*/  LDL.LU R149, [R1+0x710] ;  /* 0x0007100001957983 */ /* 0x002ea20000300800 */
[----:B------:R-:W-:-:S09]  /*a9fa0*/  IMAD.WIDE R12, R150, 0x4, R6 ;  /* 0x00000004960c7825 */ /* 0x000fd200078e0206 */
[----:B------:R1:W-:Y:S04]  /*a9fb0*/  @P0 STG.E desc[UR60][R12.64], R146 ;  /* 0x000000920c000986 */ /* 0x0003e8000c10193c */
[----:B-1----:R-:W2:Y:S01]  /*a9fc0*/  LDL.LU R146, [R1+0x510] ;  /* 0x0005100001927983 */ /* 0x002ea20000300800 */
[----:B------:R-:W-:-:S03]  /*a9fd0*/  IMAD.WIDE R12, R150, 0x4, R8 ;  /* 0x00000004960c7825 */ /* 0x000fc600078e0208 */
[----:B------:R-:W2:Y:S01]  /*a9fe0*/  LDL.LU R150, [R1+0x310] ;  /* 0x0003100001967983 */ /* 0x000ea20000300800 */
[----:B------:R-:W-:Y:S02]  /*a9ff0*/  ISETP.LT.AND P0, PT, R158, UR4, !P5 ;  /* 0x000000049e007c0c */ /* 0x000fe4000ef01270 */
[----:B------:R-:W-:-:S11]  /*aa000*/  LOP3.LUT P4, RZ, R0, 0x80, RZ, 0xc0, !PT ;  /* 0x0000008000ff7812 */ /* 0x000fd6000788c0ff */
[----:B---3--:R1:W-:Y:S01]  /*aa010*/  @P0 STG.E desc[UR60][R12.64], R145 ;  /* 0x000000910c000986 */ /* 0x0083e2000c10193c */
[----:B------:R-:W-:-:S03]  /*aa020*/  ISETP.LT.AND P0, PT, R153, UR4, !P4 ;  /* 0x0000000499007c0c */ /* 0x000fc6000e701270 */
[----:B-1----:R-:W3:Y:S04]  /*aa030*/  LDL.LU R145, [R1+0x1220] ;  /* 0x0012200001917983 */ /* 0x002ee80000300800 */
[----:B------:R-:W3:Y:S01]  /*aa040*/  LDL.LU R138, [R1+0x110] ;  /* 0x00011000018a7983 */ /* 0x000ee20000300800 */
[----:B----4-:R-:W-:-:S05]  /*aa050*/  IMAD.WIDE R12, R144, 0x4, R2 ;  /* 0x00000004900c7825 */ /* 0x010fca00078e0202 */
[----:B------:R1:W-:Y:S01]  /*aa060*/  @P0 STG.E desc[UR60][R12.64], R139 ;  /* 0x0000008b0c000986 */ /* 0x0003e2000c10193c */
[----:B------:R-:W-:Y:S01]  /*aa070*/  ISETP.LT.AND P0, PT, R155, UR4, !P4 ;  /* 0x000000049b007c0c */ /* 0x000fe2000e701270 */
[C---:B-1----:R-:W-:Y:S02]  /*aa080*/  IMAD.WIDE R12, R144.reuse, 0x4, R4 ;  /* 0x00000004900c7825 */ /* 0x042fe400078e0204 */
[----:B------:R-:W4:Y:S10]  /*aa090*/  LDL.LU R139, [R1+0xf84] ;  /* 0x000f8400018b7983 */ /* 0x000f340000300800 */
[----:B------:R1:W-:Y:S01]  /*aa0a0*/  @P0 STG.E desc[UR60][R12.64], R151 ;  /* 0x000000970c000986 */ /* 0x0003e2000c10193c */
[----:B------:R-:W-:Y:S01]  /*aa0b0*/  ISETP.LT.AND P0, PT, R157, UR4, !P4 ;  /* 0x000000049d007c0c */ /* 0x000fe2000e701270 */
[----:B-1----:R-:W-:Y:S01]  /*aa0c0*/  IMAD.WIDE R12, R144, 0x4, R6 ;  /* 0x00000004900c7825 */ /* 0x002fe200078e0206 */
[----:B------:R-:W-:-:S11]  /*aa0d0*/  LOP3.LUT P3, RZ, R0, 0x100, RZ, 0xc0, !PT ;  /* 0x0000010000ff7812 */ /* 0x000fd6000786c0ff */
[----:B--2---:R1:W-:Y:S04]  /*aa0e0*/  @P0 STG.E desc[UR60][R12.64], R148 ;  /* 0x000000940c000986 */ /* 0x0043e8000c10193c */
[----:B-1----:R-:W2:Y:S01]  /*aa0f0*/  LDL.LU R148, [R1+0xd04] ;  /* 0x000d040001947983 */ /* 0x002ea20000300800 */
[----:B------:R-:W-:-:S03]  /*aa100*/  ISETP.LT.AND P0, PT, R158, UR4, !P4 ;  /* 0x000000049e007c0c */ /* 0x000fc6000e701270 */
[----:B------:R-:W2:Y:S01]  /*aa110*/  LDL.LU R151, [R1+0xb14] ;  /* 0x000b140001977983 */ /* 0x000ea20000300800 */
[----:B------:R-:W-:-:S03]  /*aa120*/  IMAD.WIDE R12, R144, 0x4, R8 ;  /* 0x00000004900c7825 */ /* 0x000fc600078e0208 */
[----:B------:R-:W2:Y:S06]  /*aa130*/  LDL.LU R144, [R1+0x1224] ;  /* 0x0012240001907983 */ /* 0x000eac0000300800 */
[----:B------:R1:W-:Y:S01]  /*aa140*/  @P0 STG.E desc[UR60][R12.64], R156 ;  /* 0x0000009c0c000986 */ /* 0x0003e2000c10193c */
[----:B------:R-:W-:-:S03]  /*aa150*/  ISETP.LT.AND P0, PT, R153, UR4, !P3 ;  /* 0x0000000499007c0c */ /* 0x000fc6000df01270 */
[----:B-1----:R-:W2:Y:S01]  /*aa160*/  LDL.LU R156, [R1+0x904] ;  /* 0x00090400019c7983 */ /* 0x002ea20000300800 */
[----:B------:R-:W-:-:S09]  /*aa170*/  IMAD.WIDE R12, R147, 0x4, R2 ;  /* 0x00000004930c7825 */ /* 0x000fd200078e0202 */
        /* <DEDUP_REMOVED lines=21> */
[----:B------:R-:W-:Y:S01]  /*aa2d0*/  IMAD.WIDE R12, R145, 0x4, R4 ;  /* 0x00000004910c7825 */ /* 0x000fe200078e0204 */
[----:B------:R-:W-:-:S08]  /*aa2e0*/  LOP3.LUT P5, RZ, R0, 0x400, RZ, 0xc0, !PT ;  /* 0x0000040000ff7812 */ /* 0x000fd000078ac0ff */
[----:B--2---:R1:W-:Y:S01]  /*aa2f0*/  @P0 STG.E desc[UR60][R12.64], R148 ;  /* 0x000000940c000986 */ /* 0x0043e2000c10193c */
[----:B------:R-:W-:-:S03]  /*aa300*/  ISETP.LT.AND P0, PT, R157, UR4, !P6 ;  /* 0x000000049d007c0c */ /* 0x000fc6000f701270 */
[----:B-1----:R-:W2:Y:S01]  /*aa310*/  LDL.LU R148, [R1+0xd08] ;  /* 0x000d080001947983 */ /* 0x002ea20000300800 */
[----:B------:R-:W-:-:S09]  /*aa320*/  IMAD.WIDE R12, R145, 0x4, R6 ;  /* 0x00000004910c7825 */ /* 0x000fd200078e0206 */
[----:B------:R1:W-:Y:S01]  /*aa330*/  @P0 STG.E desc[UR60][R12.64], R151 ;  /* 0x000000970c000986 */ /* 0x0003e2000c10193c */
[----:B------:R-:W-:-:S03]  /*aa340*/  ISETP.LT.AND P0, PT, R158, UR4, !P6 ;  /* 0x000000049e007c0c */ /* 0x000fc6000f701270 */
[----:B-1----:R-:W2:Y:S01]  /*aa350*/  LDL.LU R151, [R1+0xb18] ;  /* 0x000b180001977983 */ /* 0x002ea20000300800 */
[----:B------:R-:W-:-:S03]  /*aa360*/  IMAD.WIDE R12, R145, 0x4, R8 ;  /* 0x00000004910c7825 */ /* 0x000fc600078e0208 */
[----:B------:R-:W2:Y:S06]  /*aa370*/  LDL.LU R145, [R1+0x122c] ;  /* 0x00122c0001917983 */ /* 0x000eac0000300800 */
[----:B------:R1:W-:Y:S01]  /*aa380*/  @P0 STG.E desc[UR60][R12.64], R156 ;  /* 0x0000009c0c000986 */ /* 0x0003e2000c10193c */
[----:B------:R-:W-:Y:S01]  /*aa390*/  ISETP.LT.AND P0, PT, R153, UR4, !P5 ;  /* 0x0000000499007c0c */ /* 0x000fe2000ef01270 */
[C---:B-1----:R-:W-:Y:S02]  /*aa3a0*/  IMAD.WIDE R12, R144.reuse, 0x4, R2 ;  /* 0x00000004900c7825 */ /* 0x042fe400078e0202 */
[----:B------:R-:W2:Y:S10]  /*aa3b0*/  LDL.LU R156, [R1+0x908] ;  /* 0x00090800019c7983 */ /* 0x000eb40000300800 */
[----:B------:R1:W-:Y:S01]  /*aa3c0*/  @P0 STG.E desc[UR60][R12.64], R149 ;  /* 0x000000950c000986 */ /* 0x0003e2000c10193c */
[----:B------:R-:W-:Y:S01]  /*aa3d0*/  ISETP.LT.AND P0, PT, R155, UR4, !P5 ;  /* 0x000000049b007c0c */ /* 0x000fe2000ef01270 */
[----:B-1----:R-:W-:-:S12]  /*aa3e0*/  IMAD.WIDE R12, R144, 0x4, R4 ;  /* 0x00000004900c7825 */ /* 0x002fd800078e0204 */
        /* <DEDUP_REMOVED lines=9> */
[----:B------:R-:W-:Y:S01]  /*aa480*/  LOP3.LUT P4, RZ, R0, 0x800, RZ, 0xc0, !PT ;  /* 0x0000080000ff7812 */ /* 0x000fe2000788c0ff */
[----:B------:R-:W2:Y:S10]  /*aa490*/  LDL.LU R149, [R1+0x1230] ;  /* 0x0012300001957983 */ /* 0x000eb40000300800 */
[----:B---3--:R1:W-:Y:S01]  /*aa4a0*/  @P0 STG.E desc[UR60][R12.64], R138 ;  /* 0x0000008a0c000986 */ /* 0x0083e2000c10193c */
[----:B------:R-:W-:Y:S01]  /*aa4b0*/  ISETP.LT.AND P0, PT, R153, UR4, !P4 ;  /* 0x0000000499007c0c */ /* 0x000fe2000e701270 */
[----:B-1----:R-:W-:-:S12]  /*aa4c0*/  IMAD.WIDE R12, R147, 0x4, R2 ;  /* 0x00000004930c7825 */ /* 0x002fd800078e0202 */
[----:B----4-:R1:W-:Y:S01]  /*aa4d0*/  @P0 STG.E desc[UR60][R12.64], R139 ;  /* 0x0000008b0c000986 */ /* 0x0103e2000c10193c */
[----:B------:R-:W-:-:S03]  /*aa4e0*/  ISETP.LT.AND P0, PT, R155, UR4, !P4 ;  /* 0x000000049b007c0c */ /* 0x000fc6000e701270 */
[----:B-1----:R-:W3:Y:S01]  /*aa4f0*/  LDL.LU R139, [R1+0x118] ;  /* 0x00011800018b7983 */ /* 0x002ee20000300800 */
[----:B------:R-:W-:Y:S01]  /*aa500*/  IMAD.WIDE R12, R147, 0x4, R4 ;  /* 0x00000004930c7825 */ /* 0x000fe200078e0204 */
[----:B------:R-:W-:-:S08]  /*aa510*/  LOP3.LUT P3, RZ, R0, 0x1000, RZ, 0xc0, !PT ;  /* 0x0000100000ff7812 */ /* 0x000fd0000786c0ff */
[----:B--2---:R1:W-:Y:S01]  /*aa520*/  @P0 STG.E desc[UR60][R12.64], R148 ;  /* 0x000000940c000986 */ /* 0x0043e2000c10193c */
[----:B------:R-:W-:-:S03]  /*aa530*/  ISETP.LT.AND P0, PT, R157, UR4, !P4 ;  /* 0x000000049d007c0c */ /* 0x000fc6000e701270 */
[----:B-1----:R-:W2:Y:S01]  /*aa540*/  LDL.LU R148, [R1+0xf8c] ;  /* 0x000f8c0001947983 */ /* 0x002ea20000300800 */
[----:B------:R-:W-:-:S09]  /*aa550*/  IMAD.WIDE R12, R147, 0x4, R6 ;  /* 0x00000004930c7825 */ /* 0x000fd200078e0206 */
[----:B------:R1:W-:Y:S04]  /*aa560*/  @P0 STG.E desc[UR60][R12.64], R151 ;  /* 0x000000970c000986 */ /* 0x0003e8000c10193c */
[----:B-1----:R-:W4:Y:S01]  /*aa570*/  LDL.LU R151, [R1+0xd0c] ;  /* 0x000d0c0001977983 */ /* 0x002f220000300800 */
[----:B------:R-:W-:Y:S01]  /*aa580*/  ISETP.LT.AND P0, PT, R158, UR4, !P4 ;  /* 0x000000049e007c0c */ /* 0x000fe2000e701270 */
[----:B------:R-:W-:Y:S02]  /*aa590*/  IMAD.WIDE R12, R147, 0x4, R8 ;  /* 0x00000004930c7825 */ /* 0x000fe400078e0208 */
[----:B------:R-:W4:Y:S04]  /*aa5a0*/  LDL.LU R147, [R1+0xb1c] ;  /* 0x000b1c0001937983 */ /* 0x000f280000300800 */
[----:B------:R-:W4:Y:S06]  /*aa5b0*/  LDL.LU R138, [R1+0x1234] ;  /* 0x00123400018a7983 */ /* 0x000f2c0000300800 */
[----:B------:R1:W-:Y:S01]  /*aa5c0*/  @P0 STG.E desc[UR60][R12.64], R156 ;  /* 0x0000009c0c000986 */ /* 0x0003e2000c10193c */
[----:B------:R-:W-:Y:S01]  /*aa5d0*/  ISETP.LT.AND P0, PT, R153, UR4, !P3 ;  /* 0x0000000499007c0c */ /* 0x000fe2000df01270 */
[----:B-1----:R-:W-:-:S12]  /*aa5e0*/  IMAD.WIDE R12, R145, 0x4, R2 ;  /* 0x00000004910c7825 */ /* 0x002fd800078e0202 */
[----:B------:R1:W-:Y:S01]  /*aa5f0*/  @P0 STG.E desc[UR60][R12.64], R146 ;  /* 0x000000920c000986 */ /* 0x0003e2000c10193c */
[----:B------:R-:W-:-:S03]  /*aa600*/  ISETP.LT.AND P0, PT, R155, UR4, !P3 ;  /* 0x000000049b007c0c */ /* 0x000fc6000df01270 */
[----:B-1----:R-:W4:Y:S01]  /*aa610*/  LDL.LU R146, [R1+0x90c] ;  /* 0x00090c0001927983 */ /* 0x002f220000300800 */
[----:B------:R-:W-:-:S03]  /*aa620*/  IMAD.WIDE R12, R145, 0x4, R4 ;  /* 0x00000004910c7825 */ /* 0x000fc600078e0204 */
[----:B------:R-:W4:Y:S06]  /*aa630*/  LDL.LU R156, [R1+0x71c] ;  /* 0x00071c00019c7983 */ /* 0x000f2c0000300800 */
[----:B------:R1:W-:Y:S01]  /*aa640*/  @P0 STG.E desc[UR60][R12.64], R150 ;  /* 0x000000960c000986 */ /* 0x0003e2000c10193c */
[----:B------:R-:W-:Y:S01]  /*aa650*/  ISETP.LT.AND P0, PT, R157, UR4, !P3 ;  /* 0x000000049d007c0c */ /* 0x000fe2000df01270 */
[----:B-1----:R-:W-:-:S12]  /*aa660*/  IMAD.WIDE R12, R145, 0x4, R6 ;  /* 0x00000004910c7825 */ /* 0x002fd800078e0206 */
[----:B------:R1:W-:Y:S04]  /*aa670*/  @P0 STG.E desc[UR60][R12.64], R144 ;  /* 0x000000900c000986 */ /* 0x0003e8000c10193c */
[----:B-1----:R-:W4:Y:S04]  /*aa680*/  LDL.LU R144, [R1+0x51c] ;  /* 0x00051c0001907983 */ /* 0x002f280000300800 */
[----:B------:R-:W4:Y:S01]  /*aa690*/  LDL.LU R150, [R1+0x31c] ;  /* 0x00031c0001967983 */ /* 0x000f220000300800 */
[----:B------:R-:W-:Y:S01]  /*aa6a0*/  ISETP.LT.AND P0, PT, R158, UR4, !P3 ;  /* 0x000000049e007c0c */ /* 0x000fe2000df01270 */
[----:B------:R-:W-:Y:S01]  /*aa6b0*/  IMAD.WIDE R12, R145, 0x4, R8 ;  /* 0x00000004910c7825 */ /* 0x000fe200078e0208 */
[C---:B------:R-:W-:Y:S01]  /*aa6c0*/  LOP3.LUT P5, RZ, R0.reuse, 0x2000, RZ, 0xc0, !PT ;  /* 0x0000200000ff7812 */ /* 0x040fe200078ac0ff */
[----:B------:R-:W4:Y:S10]  /*aa6d0*/  LDL.LU R145, [R1+0x1238] ;  /* 0x0012380001917983 */ /* 0x000f340000300800 */
[----:B---3--:R1:W-:Y:S01]  /*aa6e0*/  @P0 STG.E desc[UR60][R12.64], R139 ;  /* 0x0000008b0c000986 */ /* 0x0083e2000c10193c */
[----:B------:R-:W-:Y:S01]  /*aa6f0*/  ISETP.LT.AND P0, PT, R153, UR4, !P5 ;  /* 0x0000000499007c0c */ /* 0x000fe2000ef01270 */
[----:B-1----:R-:W-:Y:S01]  /*aa700*/  IMAD.WIDE R12, R149, 0x4, R2 ;  /* 0x00000004950c7825 */ /* 0x002fe200078e0202 */
[----:B------:R-:W-:-:S11]  /*aa710*/  LOP3.LUT P4, RZ, R0, 0x4000, RZ, 0xc0, !PT ;  /* 0x0000400000ff7812 */ /* 0x000fd6000788c0ff */
[----:B--2---:R1:W-:Y:S01]  /*aa720*/  @P0 STG.E desc[UR60][R12.64], R148 ;  /* 0x000000940c000986 */ /* 0x0043e2000c10193c */
[----:B------:R-:W-:-:S03]  /*aa730*/  ISETP.LT.AND P0, PT, R155, UR4, !P5 ;  /* 0x000000049b007c0c */ /* 0x000fc6000ef01270 */
[----:B-1----:R-:W2:Y:S01]  /*aa740*/  LDL.LU R148, [R1+0x11c] ;  /* 0x00011c0001947983 */ /* 0x002ea20000300800 */
[----:B------:R-:W-:-:S09]  /*aa750*/  IMAD.WIDE R12, R149, 0x4, R4 ;  /* 0x00000004950c7825 */ /* 0x000fd200078e0204 */
[----:B----4-:R1:W-:Y:S01]  /*aa760*/  @P0 STG.E desc[UR60][R12.64], R151 ;  /* 0x000000970c000986 */ /* 0x0103e2000c10193c */
[----:B------:R-:W-:-:S03]  /*aa770*/  ISETP.LT.AND P0, PT, R157, UR4, !P5 ;  /* 0x000000049d007c0c */ /* 0x000fc6000ef01270 */
[----:B-1----:R-:W3:Y:S01]  /*aa780*/  LDL.LU R151, [R1+0xfa0] ;  /* 0x000fa00001977983 */ /* 0x002ee20000300800 */
[----:B------:R-:W-:-:S09]  /*aa790*/  IMAD.WIDE R12, R149, 0x4, R6 ;  /* 0x00000004950c7825 */ /* 0x000fd200078e0206 */
[----:B------:R1:W-:Y:S04]  /*aa7a0*/  @P0 STG.E desc[UR60][R12.64], R147 ;  /* 0x000000930c000986 */ /* 0x0003e8000c10193c */
[----:B-1----:R-:W4:Y:S01]  /*aa7b0*/  LDL.LU R147, [R1+0xf90] ;  /* 0x000f900001937983 */ /* 0x002f220000300800 */
[----:B------:R-:W-:Y:S01]  /*aa7c0*/  ISETP.LT.AND P0, PT, R158, UR4, !P5 ;  /* 0x000000049e007c0c */ /* 0x000fe2000ef01270 */
[----:B------:R-:W-:Y:S02]  /*aa7d0*/  IMAD.WIDE R12, R149, 0x4, R8 ;  /* 0x00000004950c7825 */ /* 0x000fe400078e0208 */
[----:B------:R-:W4:Y:S10]  /*aa7e0*/  LDL.LU R149, [R1+0xd10] ;  /* 0x000d100001957983 */ /* 0x000f340000300800 */
[----:B------:R1:W-:Y:S01]  /*aa7f0*/  @P0 STG.E desc[UR60][R12.64], R146 ;  /* 0x000000920c000986 */ /* 0x0003e2000c10193c */
[----:B------:R-:W-:-:S03]  /*aa800*/  ISETP.LT.AND P0, PT, R153, UR4, !P4 ;  /* 0x0000000499007c0c */ /* 0x000fc6000e701270 */
[----:B-1----:R-:W4:Y:S04]  /*aa810*/  LDL.LU R146, [R1+0x123c] ;  /* 0x00123c0001927983 */ /* 0x002f280000300800 */
[----:B------:R-:W4:Y:S01]  /*aa820*/  LDL.LU R139, [R1+0x910] ;  /* 0x00091000018b7983 */ /* 0x000f220000300800 */
[----:B------:R-:W-:-:S05]  /*aa830*/  IMAD.WIDE R12, R138, 0x4, R2 ;  /* 0x000000048a0c7825 */ /* 0x000fca00078e0202 */
[----:B------:R1:W-:Y:S01]  /*aa840*/  @P0 STG.E desc[UR60][R12.64], R156 ;  /* 0x0000009c0c000986 */ /* 0x0003e2000c10193c */
[----:B------:R-:W-:-:S03]  /*aa850*/  ISETP.LT.AND P0, PT, R155, UR4, !P4 ;  /* 0x000000049b007c0c */ /* 0x000fc6000e701270 */
[----:B-1----:R-:W4:Y:S01]  /*aa860*/  LDL.LU R156, [R1+0x720] ;  /* 0x00072000019c7983 */ /* 0x002f220000300800 */
[----:B------:R-:W-:-:S09]  /*aa870*/  IMAD.WIDE R12, R138, 0x4, R4 ;  /* 0x000000048a0c7825 */ /* 0x000fd200078e0204 */
[----:B------:R1:W-:Y:S04]  /*aa880*/  @P0 STG.E desc[UR60][R12.64], R144 ;  /* 0x000000900c000986 */ /* 0x0003e8000c10193c */
[----:B-1----:R-:W4:Y:S01]  /*aa890*/  LDL.LU R144, [R1+0x520] ;  /* 0x0005200001907983 */ /* 0x002f220000300800 */
[----:B------:R-:W-:Y:S01]  /*aa8a0*/  ISETP.LT.AND P0, PT, R157, UR4, !P4 ;  /* 0x000000049d007c0c */ /* 0x000fe2000e701270 */
[----:B------:R-:W-:-:S12]  /*aa8b0*/  IMAD.WIDE R12, R138, 0x4, R6 ;  /* 0x000000048a0c7825 */ /* 0x000fd800078e0206 */
[----:B------:R1:W-:Y:S04]  /*aa8c0*/  @P0 STG.E desc[UR60][R12.64], R150 ;  /* 0x000000960c000986 */ /* 0x0003e8000c10193c */
[----:B-1----:R-:W4:Y:S01]  /*aa8d0*/  LDL.LU R150, [R1+0x320] ;  /* 0x0003200001967983 */ /* 0x002f220000300800 */
[----:B------:R-:W-:Y:S01]  /*aa8e0*/  ISETP.LT.AND P0, PT, R158, UR4, !P4 ;  /* 0x000000049e007c0c */ /* 0x000fe2000e701270 */
[----:B------:R-:W-:Y:S01]  /*aa8f0*/  IMAD.WIDE R12, R138, 0x4, R8 ;  /* 0x000000048a0c7825 */ /* 0x000fe200078e0208 */
[C---:B------:R-:W-:Y:S02]  /*aa900*/  LOP3.LUT P6, RZ, R0.reuse, 0x8000, RZ, 0xc0, !PT ;  /* 0x0000800000ff7812 */ /* 0x040fe400078cc0ff */
[----:B------:R-:W-:-:S09]  /*aa910*/  LOP3.LUT P3, RZ, R0, 0x10000, RZ, 0xc0, !PT ;  /* 0x0001000000ff7812 */ /* 0x000fd2000786c0ff */
[----:B--2---:R1:W-:Y:S01]  /*aa920*/  @P0 STG.E desc[UR60][R12.64], R148 ;  /* 0x000000940c000986 */ /* 0x0043e2000c10193c */
[----:B------:R-:W-:-:S03]  /*aa930*/  ISETP.LT.AND P0, PT, R153, UR4, !P6 ;  /* 0x0000000499007c0c */ /* 0x000fc6000f701270 */
[----:B-1----:R-:W2:Y:S04]  /*aa940*/  LDL.LU R148, [R1+0x1240] ;  /* 0x0012400001947983 */ /* 0x002ea80000300800 */
[----:B------:R-:W2:Y:S01]  /*aa950*/  LDL.LU R138, [R1+0x120] ;  /* 0x00012000018a7983 */ /* 0x000ea20000300800 */
[----:B------:R-:W-:-:S05]  /*aa960*/  IMAD.WIDE R12, R145, 0x4, R2 ;  /* 0x00000004910c7825 */ /* 0x000fca00078e0202 */
        /* <DEDUP_REMOVED lines=9> */
[----:B------:R-:W-:Y:S01]  /*aaa00*/  ISETP.LT.AND P0, PT, R158, UR4, !P6 ;  /* 0x000000049e007c0c */ /* 0x000fe2000f701270 */
[----:B-1----:R-:W-:Y:S02]  /*aaa10*/  IMAD.WIDE R12, R145, 0x4, R8 ;  /* 0x00000004910c7825 */ /* 0x002fe400078e0208 */
[----:B------:R-:W4:Y:S04]  /*aaa20*/  LDL.LU R149, [R1+0xd14] ;  /* 0x000d140001957983 */ /* 0x000f280000300800 */
[----:B------:R-:W4:Y:S06]  /*aaa30*/  LDL.LU R145, [R1+0x1244] ;  /* 0x0012440001917983 */ /* 0x000f2c0000300800 */
[----:B------:R1:W-:Y:S01]  /*aaa40*/  @P0 STG.E desc[UR60][R12.64], R139 ;  /* 0x0000008b0c000986 */ /* 0x0003e2000c10193c */
[----:B------:R-:W-:Y:S01]  /*aaa50*/  ISETP.LT.AND P0, PT, R153, UR4, !P3 ;  /* 0x0000000499007c0c */ /* 0x000fe2000df01270 */
[----:B-1----:R-:W-:-:S02]  /*aaa60*/  IMAD.WIDE R12, R146, 0x4, R2 ;  /* 0x00000004920c7825 */ /* 0x002fc400078e0202 */
[----:B------:R-:W4:Y:S10]  /*aaa70*/  LDL.LU R139, [R1+0x914] ;  /* 0x00091400018b7983 */ /* 0x000f340000300800 */
[----:B------:R1:W-:Y:S01]  /*aaa80*/  @P0 STG.E desc[UR60][R12.64], R156 ;  /* 0x0000009c0c000986 */ /* 0x0003e2000c10193c */
[----:B------:R-:W-:Y:S01]  /*aaa90*/  ISETP.LT.AND P0, PT, R155, UR4, !P3 ;  /* 0x000000049b007c0c */ /* 0x000fe2000df01270 */
[----:B-1----:R-:W-:-:S12]  /*aaaa0*/  IMAD.WIDE R12, R146, 0x4, R4 ;  /* 0x00000004920c7825 */ /* 0x002fd800078e0204 */
[----:B------:R1:W-:Y:S04]  /*aaab0*/  @P0 STG.E desc[UR60][R12.64], R144 ;  /* 0x000000900c000986 */ /* 0x0003e8000c10193c */
[----:B-1----:R-:W4:Y:S01]  /*aaac0*/  LDL.LU R144, [R1+0x724] ;  /* 0x0007240001907983 */ /* 0x002f220000300800 */
[----:B------:R-:W-:-:S03]  /*aaad0*/  ISETP.LT.AND P0, PT, R157, UR4, !P3 ;  /* 0x000000049d007c0c */ /* 0x000fc6000df01270 */
[----:B------:R-:W4:Y:S01]  /*aaae0*/  LDL.LU R156, [R1+0x524] ;  /* 0x00052400019c7983 */ /* 0x000f220000300800 */
[----:B------:R-:W-:-:S09]  /*aaaf0*/  IMAD.WIDE R12, R146, 0x4, R6 ;  /* 0x00000004920c7825 */ /* 0x000fd200078e0206 */
[----:B------:R1:W-:Y:S04]  /*aab00*/  @P0 STG.E desc[UR60][R12.64], R150 ;  /* 0x000000960c000986 */ /* 0x0003e8000c10193c */
[----:B-1----:R-:W4:Y:S01]  /*aab10*/  LDL.LU R150, [R1+0x324] ;  /* 0x0003240001967983 */ /* 0x002f220000300800 */
[----:B------:R-:W-:Y:S01]  /*aab20*/  ISETP.LT.AND P0, PT, R158, UR4, !P3 ;  /* 0x000000049e007c0c */ /* 0x000fe2000df01270 */
[----:B------:R-:W-:Y:S01]  /*aab30*/  IMAD.WIDE R12, R146, 0x4, R8 ;  /* 0x00000004920c7825 */ /* 0x000fe200078e0208 */
[C---:B------:R-:W-:Y:S01]  /*aab40*/  LOP3.LUT P5, RZ, R0.reuse, 0x20000, RZ, 0xc0, !PT ;  /* 0x0002000000ff7812 */ /* 0x040fe200078ac0ff */
[----:B------:R-:W4:Y:S01]  /*aab50*/  LDL.LU R146, [R1+0x1248] ;  /* 0x0012480001927983 */ /* 0x000f220000300800 */
[----:B------:R-:W-:-:S09]  /*aab60*/  LOP3.LUT P4, RZ, R0, 0x40000, RZ, 0xc0, !PT ;  /* 0x0004000000ff7812 */ /* 0x000fd2000788c0ff */
[----:B--2---:R1:W-:Y:S01]  /*aab70*/  @P0 STG.E desc[UR60][R12.64], R138 ;  /* 0x0000008a0c000986 */ /* 0x0043e2000c10193c */
[----:B------:R-:W-:Y:S01]  /*aab80*/  ISETP.LT.AND P0, PT, R153, UR4, !P5 ;  /* 0x0000000499007c0c */ /* 0x000fe2000ef01270 */
[C---:B-1----:R-:W-:Y:S02]  /*aab90*/  IMAD.WIDE R12, R148.reuse, 0x4, R2 ;  /* 0x00000004940c7825 */ /* 0x042fe400078e0202 */
[----:B------:R-:W2:Y:S10]  /*aaba0*/  LDL.LU R138, [R1+0x124] ;  /* 0x00012400018a7983 */ /* 0x000eb40000300800 */
[----:B---3--:R1:W-:Y:S01]  /*aabb0*/  @P0 STG.E desc[UR60][R12.64], R151 ;  /* 0x000000970c000986 */ /* 0x0083e2000c10193c */
[----:B------:R-:W-:Y:S01]  /*aabc0*/  ISETP.LT.AND P0, PT, R155, UR4, !P5 ;  /* 0x000000049b007c0c */ /* 0x000fe2000ef01270 */
[----:B-1----:R-:W-:-:S12]  /*aabd0*/  IMAD.WIDE R12, R148, 0x4, R4 ;  /* 0x00000004940c7825 */ /* 0x002fd800078e0204 */
[----:B----4-:R1:W-:Y:S04]  /*aabe0*/  @P0 STG.E desc[UR60][R12.64], R147 ;  /* 0x000000930c000986 */ /* 0x0103e8000c10193c */
[----:B-1----:R-:W3:Y:S01]  /*aabf0*/  LDL.LU R147, [R1+0xfa8] ;  /* 0x000fa80001937983 */ /* 0x002ee20000300800 */
[----:B------:R-:W-:-:S03]  /*aac00*/  ISETP.LT.AND P0, PT, R157, UR4, !P5 ;  /* 0x000000049d007c0c */ /* 0x000fc6000ef01270 */
[----:B------:R-:W4:Y:S01]  /*aac10*/  LDL.LU R151, [R1+0xf98] ;  /* 0x000f980001977983 */ /* 0x000f220000300800 */
[----:B------:R-:W-:-:S09]  /*aac20*/  IMAD.WIDE R12, R148, 0x4, R6 ;  /* 0x00000004940c7825 */ /* 0x000fd200078e0206 */
[----:B------:R1:W-:Y:S01]  /*aac30*/  @P0 STG.E desc[UR60][R12.64], R149 ;  /* 0x000000950c000986 */ /* 0x0003e2000c10193c */
[----:B------:R-:W-:Y:S01]  /*aac40*/  ISETP.LT.AND P0, PT, R158, UR4, !P5 ;  /* 0x000000049e007c0c */ /* 0x000fe2000ef01270 */
[----:B-1----:R-:W-:Y:S02]  /*aac50*/  IMAD.WIDE R12, R148, 0x4, R8 ;  /* 0x00000004940c7825 */ /* 0x002fe400078e0208 */
[----:B------:R-:W4:Y:S10]  /*aac60*/  LDL.LU R148, [R1+0xd18] ;  /* 0x000d180001947983 */ /* 0x000f340000300800 */
[----:B------:R1:W-:Y:S01]  /*aac70*/  @P0 STG.E desc[UR60][R12.64], R139 ;  /* 0x0000008b0c000986 */ /* 0x0003e2000c10193c */
[----:B------:R-:W-:-:S03]  /*aac80*/  ISETP.LT.AND P0, PT, R153, UR4, !P4 ;  /* 0x0000000499007c0c */ /* 0x000fc6000e701270 */
[----:B------:R-:W4:Y:S01]  /*aac90*/  LDL.LU R149, [R1+0x124c] ;  /* 0x00124c0001957983 */ /* 0x000f220000300800 */
[----:B-1----:R-:W-:-:S09]  /*aaca0*/  IMAD.WIDE R12, R145, 0x4, R2 ;  /* 0x00000004910c7825 */ /* 0x002fd200078e0202 */
[----:B------:R1:W-:Y:S04]  /*aacb0*/  @P0 STG.E desc[UR60][R12.64], R144 ;  /* 0x000000900c000986 */ /* 0x0003e8000c10193c */
[----:B-1----:R-:W4:Y:S01]  /*aacc0*/  LDL.LU R144, [R1+0x918] ;  /* 0x0009180001907983 */ /* 0x002f220000300800 */
[----:B------:R-:W-:-:S03]  /*aacd0*/  ISETP.LT.AND P0, PT, R155, UR4, !P4 ;  /* 0x000000049b007c0c */ /* 0x000fc6000e701270 */
[----:B------:R-:W4:Y:S01]  /*aace0*/  LDL.LU R139, [R1+0x728] ;  /* 0x00072800018b7983 */ /* 0x000f220000300800 */
[----:B------:R-:W-:-:S09]  /*aacf0*/  IMAD.WIDE R12, R145, 0x4, R4 ;  /* 0x00000004910c7825 */ /* 0x000fd200078e0204 */
[----:B------:R1:W-:Y:S01]  /*aad00*/  @P0 STG.E desc[UR60][R12.64], R156 ;  /* 0x0000009c0c000986 */ /* 0x0003e2000c10193c */
[----:B------:R-:W-:-:S03]  /*aad10*/  ISETP.LT.AND P0, PT, R157, UR4, !P4 ;  /* 0x000000049d007c0c */ /* 0x000fc6000e701270 */
[----:B-1----:R-:W4:Y:S01]  /*aad20*/  LDL.LU R156, [R1+0x528] ;  /* 0x00052800019c7983 */ /* 0x002f220000300800 */
        /* <DEDUP_REMOVED lines=10> */
[----:B-1----:R-:W-:-:S12]  /*aadd0*/  IMAD.WIDE R12, R146, 0x4, R2 ;  /* 0x00000004920c7825 */ /* 0x002fd800078e0202 */
[----:B---3--:R1:W-:Y:S01]  /*aade0*/  @P0 STG.E desc[UR60][R12.64], R147 ;  /* 0x000000930c000986 */ /* 0x0083e2000c10193c */
        /* <DEDUP_REMOVED lines=9> */
[----:B------:R-:W-:-:S03]  /*aae80*/  ISETP.LT.AND P0, PT, R158, UR4, !P3 ;  /* 0x000000049e007c0c */ /* 0x000fc6000df01270 */
[----:B------:R-:W4:Y:S01]  /*aae90*/  LDL.LU R138, [R1+0xd1c] ;  /* 0x000d1c00018a7983 */ /* 0x000f220000300800 */
[----:B------:R-:W-:-:S03]  /*aaea0*/  IMAD.WIDE R12, R146, 0x4, R8 ;  /* 0x00000004920c7825 */ /* 0x000fc600078e0208 */
[----:B------:R-:W4:Y:S06]  /*aaeb0*/  LDL.LU R146, [R1+0x1254] ;  /* 0x0012540001927983 */ /* 0x000f2c0000300800 */
[----:B------:R1:W-:Y:S01]  /*aaec0*/  @P0 STG.E desc[UR60][R12.64], R144 ;  /* 0x000000900c000986 */ /* 0x0003e2000c10193c */
        /* <DEDUP_REMOVED lines=20> */
[----:B-1----:R-:W-:Y:S02]  /*ab010*/  IMAD.WIDE R12, R145, 0x4, R2 ;  /* 0x00000004910c7825 */ /* 0x002fe400078e0202 */
[----:B------:R-:W2:Y:S10]  /*ab020*/  LDL.LU R147, [R1+0x12c] ;  /* 0x00012c0001937983 */ /* 0x000eb40000300800 */
[----:B---3--:R1:W-:Y:S01]  /*ab030*/  @P0 STG.E desc[UR60][R12.64], R151 ;  /* 0x000000970c000986 */ /* 0x0083e2000c10193c */
[----:B------:R-:W-:Y:S01]  /*ab040*/  ISETP.LT.AND P0, PT, R155, UR4, !P6 ;  /* 0x000000049b007c0c */ /* 0x000fe2000f701270 */
[----:B-1----:R-:W-:-:S02]  /*ab050*/  IMAD.WIDE R12, R145, 0x4, R4 ;  /* 0x00000004910c7825 */ /* 0x002fc400078e0204 */
[----:B------:R-:W3:Y:S10]  /*ab060*/  LDL.LU R151, [R1+0xfb0] ;  /* 0x000fb00001977983 */ /* 0x000ef40000300800 */
[----:B----4-:R1:W-:Y:S01]  /*ab070*/  @P0 STG.E desc[UR60][R12.64], R148 ;  /* 0x000000940c000986 */ /* 0x0103e2000c10193c */
[----:B------:R-:W-:Y:S01]  /*ab080*/  ISETP.LT.AND P0, PT, R157, UR4, !P6 ;  /* 0x000000049d007c0c */ /* 0x000fe2000f701270 */
[----:B-1----:R-:W-:-:S02]  /*ab090*/  IMAD.WIDE R12, R145, 0x4, R6 ;  /* 0x00000004910c7825 */ /* 0x002fc400078e0206 */
[----:B------:R-:W4:Y:S10]  /*ab0a0*/  LDL.LU R148, [R1+0xd20] ;  /* 0x000d200001947983 */ /* 0x000f340000300800 */
[----:B------:R1:W-:Y:S01]  /*ab0b0*/  @P0 STG.E desc[UR60][R12.64], R138 ;  /* 0x0000008a0c000986 */ /* 0x0003e2000c10193c */
[----:B------:R-:W-:Y:S01]  /*ab0c0*/  ISETP.LT.AND P0, PT, R158, UR4, !P6 ;  /* 0x000000049e007c0c */ /* 0x000fe2000f701270 */
[----:B-1----:R-:W-:-:S02]  /*ab0d0*/  IMAD.WIDE R12, R145, 0x4, R8 ;  /* 0x00000004910c7825 */ /* 0x002fc400078e0208 */
[----:B------:R-:W4:Y:S10]  /*ab0e0*/  LDL.LU R145, [R1+0xb20] ;  /* 0x000b200001917983 */ /* 0x000f340000300800 */
[----:B------:R1:W-:Y:S01]  /*ab0f0*/  @P0 STG.E desc[UR60][R12.64], R144 ;  /* 0x000000900c000986 */ /* 0x0003e2000c10193c */
[----:B------:R-:W-:Y:S01]  /*ab100*/  ISETP.LT.AND P0, PT, R153, UR4, !P4 ;  /* 0x0000000499007c0c */ /* 0x000fe2000e701270 */
[----:B-1----:R-:W-:-:S02]  /*ab110*/  IMAD.WIDE R12, R146, 0x4, R2 ;  /* 0x00000004920c7825 */ /* 0x002fc400078e0202 */
        /* <DEDUP_REMOVED lines=8> */
[----:B------:R-:W-:-:S09]  /*ab1a0*/  IMAD.WIDE R12, R146, 0x4, R6 ;  /* 0x00000004920c7825 */ /* 0x000fd200078e0206 */
[----:B------:R1:W-:Y:S04]  /*ab1b0*/  @P0 STG.E desc[UR60][R12.64], R150 ;  /* 0x000000960c000986 */ /* 0x0003e8000c10193c */
[----:B-1----:R-:W4:Y:S01]  /*ab1c0*/  LDL.LU R150, [R1+0x530] ;  /* 0x0005300001967983 */ /* 0x002f220000300800 */
[----:B------:R-:W-:Y:S01]  /*ab1d0*/  IMAD.WIDE R12, R146, 0x4, R8 ;  /* 0x00000004920c7825 */ /* 0x000fe200078e0208 */
[----:B------:R-:W-:Y:S02]  /*ab1e0*/  ISETP.LT.AND P0, PT, R158, UR4, !P4 ;  /* 0x000000049e007c0c */ /* 0x000fe4000e701270 */
[----:B------:R-:W4:Y:S01]  /*ab1f0*/  LDL.LU R146, [R1+0x330] ;  /* 0x0003300001927983 */ /* 0x000f220000300800 */
[C---:B------:R-:W-:Y:S02]  /*ab200*/  LOP3.LUT P3, RZ, R0.reuse, 0x800000, RZ, 0xc0, !PT ;  /* 0x0080000000ff7812 */ /* 0x040fe4000786c0ff */
[----:B------:R-:W-:-:S08]  /*ab210*/  LOP3.LUT P5, RZ, R0, 0x1000000, RZ, 0xc0, !PT ;  /* 0x0100000000ff7812 */ /* 0x000fd000078ac0ff */
[----:B--2---:R1:W-:Y:S01]  /*ab220*/  @P0 STG.E desc[UR60][R12.64], R147 ;  /* 0x000000930c000986 */ /* 0x0043e2000c10193c */
[----:B------:R-:W-:Y:S01]  /*ab230*/  ISETP.LT.AND P0, PT, R153, UR4, !P3 ;  /* 0x0000000499007c0c */ /* 0x000fe2000df01270 */
[----:B-1----:R-:W-:Y:S02]  /*ab240*/  IMAD.WIDE R12, R149, 0x4, R2 ;  /* 0x00000004950c7825 */ /* 0x002fe400078e0202 */
        /* <DEDUP_REMOVED lines=12> */
[----:B------:R-:W-:-:S03]  /*ab310*/  IMAD.WIDE R12, R149, 0x4, R8 ;  /* 0x00000004950c7825 */ /* 0x000fc600078e0208 */
[----:B------:R-:W4:Y:S04]  /*ab320*/  LDL.LU R149, [R1+0xb24] ;  /* 0x000b240001957983 */ /* 0x000f280000300800 */
[----:B------:R-:W4:Y:S04]  /*ab330*/  LDL.LU R139, [R1+0x1264] ;  /* 0x00126400018b7983 */ /* 0x000f280000300800 */
        /* <DEDUP_REMOVED lines=15> */
[C---:B------:R-:W-:Y:S01]  /*ab430*/  LOP3.LUT P4, RZ, R0.reuse, 0x2000000, RZ, 0xc0, !PT ;  /* 0x0200000000ff7812 */ /* 0x040fe2000788c0ff */
[----:B------:R-:W4:Y:S04]  /*ab440*/  LDL.LU R156, [R1+0x334] ;  /* 0x00033400019c7983 */ /* 0x000f280000300800 */
[----:B------:R-:W4:Y:S01]  /*ab450*/  LDL.LU R144, [R1+0x1268] ;  /* 0x0012680001907983 */ /* 0x000f220000300800 */
[----:B------:R-:W-:-:S05]  /*ab460*/  LOP3.LUT P3, RZ, R0, 0x4000000, RZ, 0xc0, !PT ;  /* 0x0400000000ff7812 */ /* 0x000fca000786c0ff */
[----:B---3--:R2:W-:Y:S01]  /*ab470*/  @P0 STG.E desc[UR60][R12.64], R151 ;  /* 0x000000970c000986 */ /* 0x0085e2000c10193c */
[----:B------:R-:W-:Y:S01]  /*ab480*/  ISETP.LT.AND P0, PT, R153, UR4, !P4 ;  /* 0x0000000499007c0c */ /* 0x000fe2000e701270 */
[----:B--2---:R-:W-:-:S12]  /*ab490*/  IMAD.WIDE R12, R147, 0x4, R2 ;  /* 0x00000004930c7825 */ /* 0x004fd800078e0202 */
[----:B----4-:R1:W-:Y:S01]  /*ab4a0*/  @P0 STG.E desc[UR60][R12.64], R148 ;  /* 0x000000940c000986 */ /* 0x0103e2000c10193c */
[----:B------:R-:W-:-:S03]  /*ab4b0*/  ISETP.LT.AND P0, PT, R155, UR4, !P4 ;  /* 0x000000049b007c0c */ /* 0x000fc6000e701270 */
[----:B-1----:R-:W2:Y:S01]  /*ab4c0*/  LDL.LU R148, [R1+0x134] ;  /* 0x0001340001947983 */ /* 0x002ea20000300800 */
[----:B------:R-:W-:-:S09]  /*ab4d0*/  IMAD.WIDE R12, R147, 0x4, R4 ;  /* 0x00000004930c7825 */ /* 0x000fd200078e0204 */
[----:B------:R1:W-:Y:S01]  /*ab4e0*/  @P0 STG.E desc[UR60][R12.64], R145 ;  /* 0x000000910c000986 */ /* 0x0003e2000c10193c */
[----:B------:R-:W-:-:S03]  /*ab4f0*/  ISETP.LT.AND P0, PT, R157, UR4, !P4 ;  /* 0x000000049d007c0c */ /* 0x000fc6000e701270 */
[----:B-1----:R-:W3:Y:S01]  /*ab500*/  LDL.LU R145, [R1+0xfb8] ;  /* 0x000fb80001917983 */ /* 0x002ee20000300800 */
[----:B------:R-:W-:-:S03]  /*ab510*/  IMAD.WIDE R12, R147, 0x4, R6 ;  /* 0x00000004930c7825 */ /* 0x000fc600078e0206 */
[----:B------:R-:W4:Y:S06]  /*ab520*/  LDL.LU R151, [R1+0xd28] ;  /* 0x000d280001977983 */ /* 0x000f2c0000300800 */
        /* <DEDUP_REMOVED lines=10> */
[----:B------:R-:W-:Y:S01]  /*ab5d0*/  ISETP.LT.AND P0, PT, R155, UR4, !P3 ;  /* 0x000000049b007c0c */ /* 0x000fe2000df01270 */
[----:B------:R-:W-:-:S12]  /*ab5e0*/  IMAD.WIDE R12, R139, 0x4, R4 ;  /* 0x000000048b0c7825 */ /* 0x000fd800078e0204 */
        /* <DEDUP_REMOVED lines=27> */
[----:B------:R-:W4:Y:S06]  /*ab7a0*/  LDL.LU R144, [R1+0x1274] ;  /* 0x0012740001907983 */ /* 0x000f2c0000300800 */
[----:B------:R1:W-:Y:S04]  /*ab7b0*/  @P0 STG.E desc[UR60][R12.64], R150 ;  /* 0x000000960c000986 */ /* 0x0003e8000c10193c */
[----:B-1----:R-:W4:Y:S01]  /*ab7c0*/  LDL.LU R150, [R1+0x92c] ;  /* 0x00092c0001967983 */ /* 0x002f220000300800 */
[----:B------:R-:W-:-:S04]  /*ab7d0*/  LOP3.LUT P5, RZ, R0, 0x10000000, RZ, 0xc0, !PT ;  /* 0x1000000000ff7812 */ /* 0x000fc800078ac0ff */
[----:B------:R-:W-:Y:S01]  /*ab7e0*/  ISETP.LT.AND P0, PT, R153, UR4, !P5 ;  /* 0x0000000499007c0c */ /* 0x000fe2000ef01270 */
[----:B------:R-:W-:-:S12]  /*ab7f0*/  IMAD.WIDE R12, R147, 0x4, R2 ;  /* 0x00000004930c7825 */ /* 0x000fd800078e0202 */
[----:B------:R1:W-:Y:S01]  /*ab800*/  @P0 STG.E desc[UR60][R12.64], R146 ;  /* 0x000000920c000986 */ /* 0x0003e2000c10193c */
[----:B------:R-:W-:Y:S01]  /*ab810*/  ISETP.LT.AND P0, PT, R155, UR4, !P5 ;  /* 0x000000049b007c0c */ /* 0x000fe2000ef01270 */
[----:B-1----:R-:W-:Y:S02]  /*ab820*/  IMAD.WIDE R12, R147, 0x4, R4 ;  /* 0x00000004930c7825 */ /* 0x002fe400078e0204 */
[----:B------:R-:W4:Y:S10]  /*ab830*/  LDL.LU R146, [R1+0x73c] ;  /* 0x00073c0001927983 */ /* 0x000f340000300800 */
[----:B------:R1:W-:Y:S01]  /*ab840*/  @P0 STG.E desc[UR60][R12.64], R138 ;  /* 0x0000008a0c000986 */ /* 0x0003e2000c10193c */
[----:B------:R-:W-:Y:S01]  /*ab850*/  ISETP.LT.AND P0, PT, R157, UR4, !P5 ;  /* 0x000000049d007c0c */ /* 0x000fe2000ef01270 */
[----:B-1----:R-:W-:-:S12]  /*ab860*/  IMAD.WIDE R12, R147, 0x4, R6 ;  /* 0x00000004930c7825 */ /* 0x002fd800078e0206 */
[----:B------:R1:W-:Y:S01]  /*ab870*/  @P0 STG.E desc[UR60][R12.64], R156 ;  /* 0x0000009c0c000986 */ /* 0x0003e2000c10193c */
[----:B------:R-:W-:-:S03]  /*ab880*/  ISETP.LT.AND P0, PT, R158, UR4, !P5 ;  /* 0x000000049e007c0c */ /* 0x000fc6000ef01270 */
[----:B-1----:R-:W4:Y:S01]  /*ab890*/  LDL.LU R156, [R1+0x53c] ;  /* 0x00053c00019c7983 */ /* 0x002f220000300800 */
[----:B------:R-:W-:Y:S01]  /*ab8a0*/  IMAD.WIDE R12, R147, 0x4, R8 ;  /* 0x00000004930c7825 */ /* 0x000fe200078e0208 */
[----:B------:R-:W-:Y:S02]  /*ab8b0*/  LOP3.LUT P4, RZ, R0, 0x20000000, RZ, 0xc0, !PT ;  /* 0x2000000000ff7812 */ /* 0x000fe4000788c0ff */
[----:B------:R-:W4:Y:S06]  /*ab8c0*/  LDL.LU R147, [R1+0x33c] ;  /* 0x00033c0001937983 */ /* 0x000f2c0000300800 */
[----:B--2---:R1:W-:Y:S01]  /*ab8d0*/  @P0 STG.E desc[UR60][R12.64], R148 ;  /* 0x000000940c000986 */ /* 0x0043e2000c10193c */
[----:B------:R-:W-:Y:S01]  /*ab8e0*/  ISETP.LT.AND P0, PT, R153, UR4, !P4 ;  /* 0x0000000499007c0c */ /* 0x000fe2000e701270 */
[----:B-1----:R-:W-:-:S02]  /*ab8f0*/  IMAD.WIDE R12, R139, 0x4, R2 ;  /* 0x000000048b0c7825 */ /* 0x002fc400078e0202 */
[----:B------:R-:W2:Y:S10]  /*ab900*/  LDL.LU R148, [R1+0x13c] ;  /* 0x00013c0001947983 */ /* 0x000eb40000300800 */
[----:B---3--:R1:W-:Y:S01]  /*ab910*/  @P0 STG.E desc[UR60][R12.64], R145 ;  /* 0x000000910c000986 */ /* 0x0083e2000c10193c */
[----:B------:R-:W-:Y:S01]  /*ab920*/  ISETP.LT.AND P0, PT, R155, UR4, !P4 ;  /* 0x000000049b007c0c */ /* 0x000fe2000e701270 */
[----:B-1----:R-:W-:-:S02]  /*ab930*/  IMAD.WIDE R12, R139, 0x4, R4 ;  /* 0x000000048b0c7825 */ /* 0x002fc400078e0204 */
[----:B------:R-:W3:Y:S10]  /*ab940*/  LDL.LU R145, [R1+0x1278] ;  /* 0x0012780001917983 */ /* 0x000ef40000300800 */
        /* <DEDUP_REMOVED lines=13> */
[----:B------:R-:W-:-:S13]  /*aba20*/  ISETP.LT.AND P0, PT, R153, UR4, !P3 ;  /* 0x0000000499007c0c */ /* 0x000fda000df01270 */
[----:B------:R1:W-:Y:S01]  /*aba30*/  @P0 STG.E desc[UR60][R12.64], R146 ;  /* 0x000000920c000986 */ /* 0x0003e2000c10193c */
[----:B------:R-:W-:Y:S01]  /*aba40*/  ISETP.LT.AND P0, PT, R155, UR4, !P3 ;  /* 0x000000049b007c0c */ /* 0x000fe2000df01270 */
[C---:B-1----:R-:W-:Y:S02]  /*aba50*/  IMAD.WIDE R12, R144.reuse, 0x4, R4 ;  /* 0x00000004900c7825 */ /* 0x042fe400078e0204 */
        /* <DEDUP_REMOVED lines=14> */
[----:B---3--:R-:W-:-:S09]  /*abb40*/  IMAD.WIDE R12, R145, 0x4, R2 ;  /* 0x00000004910c7825 */ /* 0x008fd200078e0202 */
[----:B----4-:R1:W-:Y:S01]  /*abb50*/  @P0 STG.E desc[UR60][R12.64], R151 ;  /* 0x000000970c000986 */ /* 0x0103e2000c10193c */
[----:B------:R-:W-:-:S03]  /*abb60*/  ISETP.LT.AND P0, PT, R155, UR4, !P5 ;  /* 0x000000049b007c0c */ /* 0x000fc6000ef01270 */
[----:B-1----:R-:W3:Y:S01]  /*abb70*/  LDL.LU R151, [R1+0x140] ;  /* 0x0001400001977983 */ /* 0x002ee20000300800 */
[----:B------:R-:W-:-:S09]  /*abb80*/  IMAD.WIDE R12, R145, 0x4, R4 ;  /* 0x00000004910c7825 */ /* 0x000fd200078e0204 */
[----:B------:R1:W-:Y:S01]  /*abb90*/  @P0 STG.E desc[UR60][R12.64], R149 ;  /* 0x000000950c000986 */ /* 0x0003e2000c10193c */
[----:B------:R-:W-:-:S03]  /*abba0*/  ISETP.LT.AND P0, PT, R157, UR4, !P5 ;  /* 0x000000049d007c0c */ /* 0x000fc6000ef01270 */
[----:B-1----:R-:W4:Y:S01]  /*abbb0*/  LDL.LU R149, [R1+0xfc4] ;  /* 0x000fc40001957983 */ /* 0x002f220000300800 */
[----:B------:R-:W-:-:S09]  /*abbc0*/  IMAD.WIDE R12, R145, 0x4, R6 ;  /* 0x00000004910c7825 */ /* 0x000fd200078e0206 */
[----:B------:R1:W-:Y:S04]  /*abbd0*/  @P0 STG.E desc[UR60][R12.64], R150 ;  /* 0x000000960c000986 */ /* 0x0003e8000c10193c */
        /* <DEDUP_REMOVED lines=8> */
[----:B-1----:R-:W-:-:S02]  /*abc60*/  IMAD.WIDE R12, R146, 0x4, R2 ;  /* 0x00000004920c7825 */ /* 0x002fc400078e0202 */
[----:B------:R-:W4:Y:S10]  /*abc70*/  LDL.LU R138, [R1+0x934] ;  /* 0x00093400018a7983 */ /* 0x000f340000300800 */
[----:B------:R1:W-:Y:S01]  /*abc80*/  @P0 STG.E desc[UR60][R12.64], R139 ;  /* 0x0000008b0c000986 */ /* 0x0003e2000c10193c */
[----:B------:R-:W-:Y:S01]  /*abc90*/  ISETP.LT.AND P0, PT, R155, UR4, !P6 ;  /* 0x000000049b007c0c */ /* 0x000fe2000f701270 */
[----:B-1----:R-:W-:-:S12]  /*abca0*/  IMAD.WIDE R12, R146, 0x4, R4 ;  /* 0x00000004920c7825 */ /* 0x002fd800078e0204 */
[----:B------:R1:W-:Y:S01]  /*abcb0*/  @P0 STG.E desc[UR60][R12.64], R147 ;  /* 0x000000930c000986 */ /* 0x0003e2000c10193c */
[----:B------:R-:W-:-:S03]  /*abcc0*/  ISETP.LT.AND P0, PT, R157, UR4, !P6 ;  /* 0x000000049d007c0c */ /* 0x000fc6000f701270 */
[----:B-1----:R-:W4:Y:S01]  /*abcd0*/  LDL.LU R147, [R1+0x744] ;  /* 0x0007440001937983 */ /* 0x002f220000300800 */
[----:B------:R-:W-:-:S09]  /*abce0*/  IMAD.WIDE R12, R146, 0x4, R6 ;  /* 0x00000004920c7825 */ /* 0x000fd200078e0206 */
[----:B------:R1:W-:Y:S01]  /*abcf0*/  @P0 STG.E desc[UR60][R12.64], R144 ;  /* 0x000000900c000986 */ /* 0x0003e2000c10193c */
[----:B------:R-:W-:Y:S02]  /*abd00*/  ISETP.LT.AND P0, PT, R158, UR4, !P6 ;  /* 0x000000049e007c0c */ /* 0x000fe4000f701270 */
[C---:B------:R-:W-:Y:S02]  /*abd10*/  LOP3.LUT P3, RZ, R11.reuse, 0x2, RZ, 0xc0, !PT ;  /* 0x000000020bff7812 */ /* 0x040fe4000786c0ff */
[C---:B------:R-:W-:Y:S01]  /*abd20*/  LOP3.LUT P4, RZ, R11.reuse, 0x4, RZ, 0xc0, !PT ;  /* 0x000000040bff7812 */ /* 0x040fe2000788c0ff */
[----:B-1----:R-:W4:Y:S01]  /*abd30*/  LDL.LU R144, [R1+0x544] ;  /* 0x0005440001907983 */ /* 0x002f220000300800 */
[C---:B------:R-:W-:Y:S02]  /*abd40*/  LOP3.LUT P5, RZ, R11.reuse, 0x8, RZ, 0xc0, !PT ;  /* 0x000000080bff7812 */ /* 0x040fe400078ac0ff */
[----:B------:R-:W-:Y:S01]  /*abd50*/  LOP3.LUT P6, RZ, R11, 0x10, RZ, 0xc0, !PT ;  /* 0x000000100bff7812 */ /* 0x000fe200078cc0ff */
[----:B------:R-:W-:Y:S01]  /*abd60*/  IMAD.WIDE R10, R146, 0x4, R8 ;  /* 0x00000004920a7825 */ /* 0x000fe200078e0208 */
[----:B------:R-:W4:Y:S04]  /*abd70*/  LDL.LU R139, [R1+0x344] ;  /* 0x00034400018b7983 */ /* 0x000f280000300800 */
[----:B------:R-:W4:Y:S04]  /*abd80*/  LDL.LU R146, [R1+0x1288] ;  /* 0x0012880001927983 */ /* 0x000f280000300800 */
        /* <DEDUP_REMOVED lines=10> */
[----:B------:R-:W-:-:S09]  /*abe30*/  IMAD.WIDE R10, R148, 0x4, R6 ;  /* 0x00000004940a7825 */ /* 0x000fd200078e0206 */
[----:B------:R1:W-:Y:S04]  /*abe40*/  @P0 STG.E desc[UR60][R10.64], R145 ;  /* 0x000000910a000986 */ /* 0x0003e8000c10193c */
[----:B-1----:R-:W4:Y:S01]  /*abe50*/  LDL.LU R145, [R1+0xd38] ;  /* 0x000d380001917983 */ /* 0x002f220000300800 */
[----:B------:R-:W-:-:S03]  /*abe60*/  IMAD.WIDE R10, R148, 0x4, R8 ;  /* 0x00000004940a7825 */ /* 0x000fc600078e0208 */
[----:B------:R-:W4:Y:S01]  /*abe70*/  LDL.LU R148, [R1+0xb38] ;  /* 0x000b380001947983 */ /* 0x000f220000300800 */
[----:B------:R-:W-:-:S03]  /*abe80*/  ISETP.LT.AND P0, PT, R158, UR4, !P3 ;  /* 0x000000049e007c0c */ /* 0x000fc6000df01270 */
        /* <DEDUP_REMOVED lines=18> */
[----:B--2---:R1:W-:Y:S01]  /*abfb0*/  @P0 STG.E desc[UR60][R10.64], R149 ;  /* 0x000000950a000986 */ /* 0x0043e2000c10193c */
[----:B------:R-:W-:Y:S01]  /*abfc0*/  ISETP.LT.AND P0, PT, R153, UR4, !P5 ;  /* 0x0000000499007c0c */ /* 0x000fe2000ef01270 */
[----:B-1----:R-:W-:-:S02]  /*abfd0*/  IMAD.WIDE R10, R146, 0x4, R2 ;  /* 0x00000004920a7825 */ /* 0x002fc400078e0202 */
        /* <DEDUP_REMOVED lines=24> */
[----:B-1----:R-:W-:Y:S01]  /*ac160*/  IMAD.WIDE R10, R151, 0x4, R6 ;  /* 0x00000004970a7825 */ /* 0x002fe200078e0206 */
[----:B------:R-:W-:Y:S01]  /*ac170*/  LOP3.LUT P1, RZ, R23, 0x80000, RZ, 0xc0, !PT ;  /* 0x0008000017ff7812 */ /* 0x000fe2000782c0ff */
[----:B------:R-:W4:Y:S10]  /*ac180*/  LDL.LU R139, [R1+0x54c] ;  /* 0x00054c00018b7983 */ /* 0x000f340000300800 */
[----:B------:R1:W-:Y:S01]  /*ac190*/  @P0 STG.E desc[UR60][R10.64], R156 ;  /* 0x0000009c0a000986 */ /* 0x0003e2000c10193c */
[----:B------:R-:W-:Y:S01]  /*ac1a0*/  ISETP.LT.AND P0, PT, R158, UR4, !P6 ;  /* 0x000000049e007c0c */ /* 0x000fe2000f701270 */
[----:B-1----:R-:W-:-:S02]  /*ac1b0*/  IMAD.WIDE R10, R151, 0x4, R8 ;  /* 0x00000004970a7825 */ /* 0x002fc400078e0208 */
[----:B------:R-:W4:Y:S10]  /*ac1c0*/  LDL.LU R156, [R1+0x34c] ;  /* 0x00034c00019c7983 */ /* 0x000f340000300800 */
[----:B--2---:R1:W-:Y:S01]  /*ac1d0*/  @P0 STG.E desc[UR60][R10.64], R149 ;  /* 0x000000950a000986 */ /* 0x0043e2000c10193c */
[----:B------:R-:W-:Y:S01]  /*ac1e0*/  ISETP.LT.AND P0, PT, R153, UR4, !P1 ;  /* 0x0000000499007c0c */ /* 0x000fe2000cf01270 */
[----:B-1----:R-:W-:-:S02]  /*ac1f0*/  IMAD.WIDE R10, R138, 0x4, R2 ;  /* 0x000000048a0a7825 */ /* 0x002fc400078e0202 */
[----:B------:R-:W2:Y:S10]  /*ac200*/  LDL.LU R149, [R1+0x14c] ;  /* 0x00014c0001957983 */ /* 0x000eb40000300800 */
[----:B---3--:R1:W-:Y:S01]  /*ac210*/  @P0 STG.E desc[UR60][R10.64], R145 ;  /* 0x000000910a000986 */ /* 0x0083e2000c10193c */
[----:B------:R-:W-:-:S03]  /*ac220*/  ISETP.LT.AND P0, PT, R155, UR4, !P1 ;  /* 0x000000049b007c0c */ /* 0x000fc6000cf01270 */
[----:B-1----:R-:W3:Y:S01]  /*ac230*/  LDL.LU R145, [R1+0x1298] ;  /* 0x0012980001917983 */ /* 0x002ee20000300800 */
[----:B------:R-:W-:-:S03]  /*ac240*/  IMAD.WIDE R10, R138, 0x4, R4 ;  /* 0x000000048a0a7825 */ /* 0x000fc600078e0204 */
[----:B------:R-:W3:Y:S06]  /*ac250*/  LDL.LU R151, [R1+0xd40] ;  /* 0x000d400001977983 */ /* 0x000eec0000300800 */
[----:B----4-:R1:W-:Y:S01]  /*ac260*/  @P0 STG.E desc[UR60][R10.64], R150 ;  /* 0x000000960a000986 */ /* 0x0103e2000c10193c */
[----:B------:R-:W-:Y:S01]  /*ac270*/  ISETP.LT.AND P0, PT, R157, UR4, !P1 ;  /* 0x000000049d007c0c */ /* 0x000fe2000cf01270 */
[----:B-1----:R-:W-:Y:S02]  /*ac280*/  IMAD.WIDE R10, R138, 0x4, R6 ;  /* 0x000000048a0a7825 */ /* 0x002fe400078e0206 */
[----:B------:R-:W4:Y:S10]  /*ac290*/  LDL.LU R150, [R1+0xb40] ;  /* 0x000b400001967983 */ /* 0x000f340000300800 */
[----:B------:R1:W-:Y:S04]  /*ac2a0*/  @P0 STG.E desc[UR60][R10.64], R148 ;  /* 0x000000940a000986 */ /* 0x0003e8000c10193c */
[----:B-1----:R-:W4:Y:S01]  /*ac2b0*/  LDL.LU R148, [R1+0xfd0] ;  /* 0x000fd00001947983 */ /* 0x002f220000300800 */
[----:B------:R-:W-:-:S02]  /*ac2c0*/  LOP3.LUT P2, RZ, R23, 0x40000, RZ, 0xc0, !PT ;  /* 0x0004000017ff7812 */ /* 0x000fc4000784c0ff */
[----:B------:R-:W-:Y:S02]  /*ac2d0*/  ISETP.LT.AND P1, PT, R158, UR4, !P1 ;  /* 0x000000049e007c0c */ /* 0x000fe4000cf21270 */
[----:B------:R-:W-:Y:S01]  /*ac2e0*/  ISETP.LT.AND P0, PT, R153, UR4, !P2 ;  /* 0x0000000499007c0c */ /* 0x000fe2000d701270 */
[----:B------:R-:W-:-:S04]  /*ac2f0*/  IMAD.WIDE R10, R138, 0x4, R8 ;  /* 0x000000048a0a7825 */ /* 0x000fc800078e0208 */
[----:B------:R-:W-:-:S06]  /*ac300*/  IMAD.WIDE R12, R146, 0x4, R2 ;  /* 0x00000004920c7825 */ /* 0x000fcc00078e0202 */
[----:B------:R1:W-:Y:S01]  /*ac310*/  @P1 STG.E desc[UR60][R10.64], R147 ;  /* 0x000000930a001986 */ /* 0x0003e2000c10193c */
[----:B------:R-:W-:Y:S01]  /*ac320*/  ISETP.LT.AND P1, PT, R155, UR4, !P2 ;  /* 0x000000049b007c0c */ /* 0x000fe2000d721270 */
[C---:B------:R-:W-:Y:S02]  /*ac330*/  IMAD.WIDE R14, R146.reuse, 0x4, R8 ;  /* 0x00000004920e7825 */ /* 0x040fe400078e0208 */
[----:B-1----:R-:W4:Y:S04]  /*ac340*/  LDL.LU R147, [R1+0x940] ;  /* 0x0009400001937983 */ /* 0x002f280000300800 */
[----:B------:R1:W-:Y:S01]  /*ac350*/  @P0 STG.E desc[UR60][R12.64], R144 ;  /* 0x000000900c000986 */ /* 0x0003e2000c10193c */
[----:B------:R-:W-:Y:S01]  /*ac360*/  ISETP.LT.AND P0, PT, R157, UR4, !P2 ;  /* 0x000000049d007c0c */ /* 0x000fe2000d701270 */
[----:B------:R-:W-:-:S02]  /*ac370*/  IMAD.WIDE R10, R146, 0x4, R4 ;  /* 0x00000004920a7825 */ /* 0x000fc400078e0204 */
[----:B-1----:R-:W4:Y:S02]  /*ac380*/  LDL.LU R144, [R1+0x129c] ;  /* 0x00129c0001907983 */ /* 0x002f240000300800 */
[----:B------:R-:W-:Y:S02]  /*ac390*/  IMAD.WIDE R12, R146, 0x4, R6 ;  /* 0x00000004920c7825 */ /* 0x000fe400078e0206 */
[----:B------:R-:W4:Y:S01]  /*ac3a0*/  LDL.LU R146, [R1+0x750] ;  /* 0x0007500001927983 */ /* 0x000f220000300800 */
[----:B------:R-:W-:Y:S02]  /*ac3b0*/  ISETP.LT.AND P2, PT, R158, UR4, !P2 ;  /* 0x000000049e007c0c */ /* 0x000fe4000d741270 */
[----:B------:R-:W-:Y:S01]  /*ac3c0*/  LOP3.LUT P3, RZ, R23, 0x20000, RZ, 0xc0, !PT ;  /* 0x0002000017ff7812 */ /* 0x000fe2000786c0ff */
[----:B------:R1:W-:Y:S04]  /*ac3d0*/  @P1 STG.E desc[UR60][R10.64], R139 ;  /* 0x0000008b0a001986 */ /* 0x0003e8000c10193c */
[----:B------:R-:W4:Y:S04]  /*ac3e0*/  LDL.LU R137, [R1+0x550] ;  /* 0x0005500001897983 */ /* 0x000f280000300800 */
[----:B------:R-:W4:Y:S04]  /*ac3f0*/  LDL.LU R138, [R1+0x150] ;  /* 0x00015000018a7983 */ /* 0x000f280000300800 */
[----:B-1----:R-:W4:Y:S04]  /*ac400*/  LDL.LU R139, [R1+0x350] ;  /* 0x00035000018b7983 */ /* 0x002f280000300800 */
[----:B------:R-:W-:Y:S01]  /*ac410*/  @P0 STG.E desc[UR60][R12.64], R156 ;  /* 0x0000009c0c000986 */ /* 0x000fe2000c10193c */
[----:B------:R-:W-:-:S02]  /*ac420*/  ISETP.LT.AND P0, PT, R153, UR4, !P3 ;  /* 0x0000000499007c0c */ /* 0x000fc4000df01270 */
[----:B------:R-:W-:Y:S01]  /*ac430*/  ISETP.LT.AND P1, PT, R155, UR4, !P3 ;  /* 0x000000049b007c0c */ /* 0x000fe2000df21270 */
[----:B--2---:R1:W-:Y:S04]  /*ac440*/  @P2 STG.E desc[UR60][R14.64], R149 ;  /* 0x000000950e002986 */ /* 0x0043e8000c10193c */
[----:B-1----:R-:W2:Y:S04]  /*ac450*/  LDL.LU R149, [R1+0x12a0] ;  /* 0x0012a00001957983 */ /* 0x002ea80000300800 */
[----:B------:R-:W2:Y:S01]  /*ac460*/  LDL.LU R156, [R1+0xd44] ;  /* 0x000d4400019c7983 */ /* 0x000ea20000300800 */
[----:B------:R-:W-:Y:S01]  /*ac470*/  ISETP.LT.AND P2, PT, R157, UR4, !P3 ;  /* 0x000000049d007c0c */ /* 0x000fe2000df41270 */
[----:B---3--:R-:W-:-:S05]  /*ac480*/  IMAD.WIDE R10, R145, 0x4, R2 ;  /* 0x00000004910a7825 */ /* 0x008fca00078e0202 */
[----:B------:R1:W-:Y:S04]  /*ac490*/  @P0 STG.E desc[UR60][R10.64], R151 ;  /* 0x000000970a000986 */ /* 0x0003e8000c10193c */
[----:B-1----:R-:W3:Y:S01]  /*ac4a0*/  LDL.LU R151, [R1+0xb44] ;  /* 0x000b440001977983 */ /* 0x002ee20000300800 */
[----:B------:R-:W-:-:S04]  /*ac4b0*/  IMAD.WIDE R12, R145, 0x4, R4 ;  /* 0x00000004910c7825 */ /* 0x000fc800078e0204 */
[C---:B------:R-:W-:Y:S01]  /*ac4c0*/  IMAD.WIDE R14, R145.reuse, 0x4, R6 ;  /* 0x00000004910e7825 */ /* 0x040fe200078e0206 */
[----:B----4-:R-:W-:Y:S03]  /*ac4d0*/  @P1 STG.E desc[UR60][R12.64], R150 ;  /* 0x000000960c001986 */ /* 0x010fe6000c10193c */
[----:B------:R-:W-:Y:S02]  /*ac4e0*/  IMAD.WIDE R10, R145, 0x4, R8 ;  /* 0x00000004910a7825 */ /* 0x000fe400078e0208 */
[----:B------:R-:W4:Y:S04]  /*ac4f0*/  LDL.LU R145, [R1+0x12a8] ;  /* 0x0012a80001917983 */ /* 0x000f280000300800 */
[----:B------:R1:W-:Y:S04]  /*ac500*/  @P2 STG.E desc[UR60][R14.64], R148 ;  /* 0x000000940e002986 */ /* 0x0003e8000c10193c */
[----:B-1----:R-:W4:Y:S01]  /*ac510*/  LDL.LU R148, [R1+0xfd4] ;  /* 0x000fd40001947983 */ /* 0x002f220000300800 */
[----:B------:R-:W-:-:S02]  /*ac520*/  LOP3.LUT P4, RZ, R23, 0x10000, RZ, 0xc0, !PT ;  /* 0x0001000017ff7812 */ /* 0x000fc4000788c0ff */
[----:B------:R-:W-:Y:S01]  /*ac530*/  ISETP.LT.AND P3, PT, R158, UR4, !P3 ;  /* 0x000000049e007c0c */ /* 0x000fe2000df61270 */
[----:B------:R-:W4:Y:S01]  /*ac540*/  LDL.LU R150, [R1+0x944] ;  /* 0x0009440001967983 */ /* 0x000f220000300800 */
[----:B------:R-:W-:Y:S02]  /*ac550*/  ISETP.LT.AND P0, PT, R153, UR4, !P4 ;  /* 0x0000000499007c0c */ /* 0x000fe4000e701270 */
[----:B------:R-:W-:Y:S02]  /*ac560*/  ISETP.LT.AND P1, PT, R155, UR4, !P4 ;  /* 0x000000049b007c0c */ /* 0x000fe4000e721270 */
[----:B------:R-:W-:-:S07]  /*ac570*/  ISETP.LT.AND P2, PT, R157, UR4, !P4 ;  /* 0x000000049d007c0c */ /* 0x000fce000e741270 */
[----:B------:R1:W-:Y:S01]  /*ac580*/  @P3 STG.E desc[UR60][R10.64], R147 ;  /* 0x000000930a003986 */ /* 0x0003e2000c10193c */
[----:B------:R-:W-:Y:S02]  /*ac590*/  LOP3.LUT P5, RZ, R23, 0x8000, RZ, 0xc0, !PT ;  /* 0x0000800017ff7812 */ /* 0x000fe400078ac0ff */
[----:B------:R-:W-:Y:S01]  /*ac5a0*/  ISETP.LT.AND P4, PT, R158, UR4, !P4 ;  /* 0x000000049e007c0c */ /* 0x000fe2000e781270 */
[----:B-1----:R-:W4:Y:S01]  /*ac5b0*/  LDL.LU R147, [R1+0x754] ;  /* 0x0007540001937983 */ /* 0x002f220000300800 */
[----:B------:R-:W-:-:S04]  /*ac5c0*/  IMAD.WIDE R14, R144, 0x4, R2 ;  /* 0x00000004900e7825 */ /* 0x000fc800078e0202 */
[C---:B------:R-:W-:Y:S01]  /*ac5d0*/  IMAD.WIDE R12, R144.reuse, 0x4, R4 ;  /* 0x00000004900c7825 */ /* 0x040fe200078e0204 */
[----:B------:R1:W-:Y:S03]  /*ac5e0*/  @P0 STG.E desc[UR60][R14.64], R146 ;  /* 0x000000920e000986 */ /* 0x0003e6000c10193c */
[----:B------:R-:W-:-:S04]  /*ac5f0*/  IMAD.WIDE R10, R144, 0x4, R6 ;  /* 0x00000004900a7825 */ /* 0x000fc800078e0206 */
[----:B-1----:R-:W-:Y:S02]  /*ac600*/  IMAD.WIDE R14, R144, 0x4, R8 ;  /* 0x00000004900e7825 */ /* 0x002fe400078e0208 */
[----:B------:R-:W4:Y:S01]  /*ac610*/  LDL.LU R144, [R1+0x554] ;  /* 0x0005540001907983 */ /* 0x000f220000300800 */
[----:B------:R-:W-:-:S03]  /*ac620*/  ISETP.LT.AND P0, PT, R153, UR4, !P5 ;  /* 0x0000000499007c0c */ /* 0x000fc6000ef01270 */
[----:B------:R-:W-:Y:S01]  /*ac630*/  @P1 STG.E desc[UR60][R12.64], R137 ;  /* 0x000000890c001986 */ /* 0x000fe2000c10193c */
[----:B------:R-:W-:-:S03]  /*ac640*/  ISETP.LT.AND P1, PT, R155, UR4, !P5 ;  /* 0x000000049b007c0c */ /* 0x000fc6000ef21270 */
[----:B------:R-:W-:Y:S04]  /*ac650*/  @P2 STG.E desc[UR60][R10.64], R138 ;  /* 0x0000008a0a002986 */ /* 0x000fe8000c10193c */
[----:B------:R-:W4:Y:S04]  /*ac660*/  LDL.LU R146, [R1+0x12ac] ;  /* 0x0012ac0001927983 */ /* 0x000f280000300800 */
[----:B------:R1:W-:Y:S04]  /*ac670*/  @P4 STG.E desc[UR60][R14.64], R139 ;  /* 0x0000008b0e004986 */ /* 0x0003e8000c10193c */
[----:B-1----:R-:W4:Y:S01]  /*ac680*/  LDL.LU R139, [R1+0x154] ;  /* 0x00015400018b7983 */ /* 0x002f220000300800 */
[----:B------:R-:W-:Y:S01]  /*ac690*/  ISETP.LT.AND P2, PT, R157, UR4, !P5 ;  /* 0x000000049d007c0c */ /* 0x000fe2000ef41270 */
[----:B--2---:R-:W-:-:S04]  /*ac6a0*/  IMAD.WIDE R10, R149, 0x4, R2 ;  /* 0x00000004950a7825 */ /* 0x004fc800078e0202 */
[C---:B------:R-:W-:Y:S01]  /*ac6b0*/  IMAD.WIDE R12, R149.reuse, 0x4, R4 ;  /* 0x00000004950c7825 */ /* 0x040fe200078e0204 */
[----:B------:R1:W-:Y:S04]  /*ac6c0*/  @P0 STG.E desc[UR60][R10.64], R156 ;  /* 0x0000009c0a000986 */ /* 0x0003e8000c10193c */
[----:B-1----:R-:W2:Y:S01]  /*ac6d0*/  LDL.LU R156, [R1+0x354] ;  /* 0x00035400019c7983 */ /* 0x002ea20000300800 */
[----:B------:R-:W-:-:S03]  /*ac6e0*/  IMAD.WIDE R10, R149, 0x4, R6 ;  /* 0x00000004950a7825 */ /* 0x000fc600078e0206 */
[----:B---3--:R1:W-:Y:S02]  /*ac6f0*/  @P1 STG.E desc[UR60][R12.64], R151 ;  /* 0x000000970c001986 */ /* 0x0083e4000c10193c */
[----:B-1----:R-:W-:Y:S02]  /*ac700*/  IMAD.WIDE R12, R149, 0x4, R8 ;  /* 0x00000004950c7825 */ /* 0x002fe400078e0208 */
[----:B------:R-:W3:Y:S04]  /*ac710*/  LDL.LU R151, [R1+0xd48] ;  /* 0x000d480001977983 */ /* 0x000ee80000300800 */
[----:B------:R-:W3:Y:S04]  /*ac720*/  LDL.LU R149, [R1+0xb48] ;  /* 0x000b480001957983 */ /* 0x000ee80000300800 */
[----:B----4-:R1:W-:Y:S04]  /*ac730*/  @P2 STG.E desc[UR60][R10.64], R148 ;  /* 0x000000940a002986 */ /* 0x0103e8000c10193c */
[----:B-1----:R-:W4:Y:S01]  /*ac740*/  LDL.LU R148, [R1+0xfd8] ;  /* 0x000fd80001947983 */ /* 0x002f220000300800 */
[----:B------:R-:W-:-:S02]  /*ac750*/  LOP3.LUT P6, RZ, R23, 0x4000, RZ, 0xc0, !PT ;  /* 0x0000400017ff7812 */ /* 0x000fc400078cc0ff */
[----:B------:R-:W-:Y:S02]  /*ac760*/  ISETP.LT.AND P5, PT, R158, UR4, !P5 ;  /* 0x000000049e007c0c */ /* 0x000fe4000efa1270 */
[----:B------:R-:W-:Y:S02]  /*ac770*/  ISETP.LT.AND P4, PT, R153, UR4, !P6 ;  /* 0x0000000499007c0c */ /* 0x000fe4000f781270 */
[----:B------:R-:W-:Y:S01]  /*ac780*/  ISETP.LT.AND P3, PT, R155, UR4, !P6 ;  /* 0x000000049b007c0c */ /* 0x000fe2000f761270 */
[----:B------:R-:W-:-:S04]  /*ac790*/  IMAD.WIDE R14, R145, 0x4, R2 ;  /* 0x00000004910e7825 */ /* 0x000fc800078e0202 */
[----:B------:R-:W-:-:S04]  /*ac7a0*/  IMAD.WIDE R16, R145, 0x4, R4 ;  /* 0x0000000491107825 */ /* 0x000fc800078e0204 */
[----:B------:R-:W-:Y:S04]  /*ac7b0*/  @P5 STG.E desc[UR60][R12.64], R150 ;  /* 0x000000960c005986 */ /* 0x000fe8000c10193c */
[----:B------:R1:W-:Y:S01]  /*ac7c0*/  @P4 STG.E desc[UR60][R14.64], R147 ;  /* 0x000000930e004986 */ /* 0x0003e2000c10193c */
[----:B------:R-:W-:Y:S01]  /*ac7d0*/  IADD3 R0, R152, 0xac, RZ ;  /* 0x000000ac98007810 */ /* 0x000fe20007ffe0ff */
[----:B------:R-:W-:Y:S01]  /*ac7e0*/  IMAD.WIDE R10, R145, 0x4, R6 ;  /* 0x00000004910a7825 */ /* 0x000fe200078e0206 */
[----:B------:R-:W-:Y:S02]  /*ac7f0*/  ISETP.LT.AND P2, PT, R157, UR4, !P6 ;  /* 0x000000049d007c0c */ /* 0x000fe4000f741270 */
[----:B------:R-:W-:Y:S01]  /*ac800*/  ISETP.GE.AND P0, PT, R0, UR5, PT ;  /* 0x0000000500007c0c */ /* 0x000fe2000bf06270 */
[----:B------:R-:W-:Y:S01]  /*ac810*/  ULDC UR5, c[0x0][0x22c] ;  /* 0x00008b0000057ab9 */ /* 0x000fe20000000800 */
[----:B-1----:R-:W4:Y:S01]  /*ac820*/  LDL.LU R147, [R1+0x948] ;  /* 0x0009480001937983 */ /* 0x002f220000300800 */
[----:B------:R-:W-:-:S03]  /*ac830*/  IMAD.WIDE R14, R145, 0x4, R8 ;  /* 0x00000004910e7825 */ /* 0x000fc600078e0208 */
[----:B------:R1:W-:Y:S01]  /*ac840*/  @P3 STG.E desc[UR60][R16.64], R144 ;  /* 0x0000009010003986 */ /* 0x0003e2000c10193c */
[----:B------:R-:W-:-:S03]  /*ac850*/  ISETP.LT.AND P6, PT, R158, UR4, !P6 ;  /* 0x000000049e007c0c */ /* 0x000fc6000f7c1270 */
[----:B-1----:R-:W4:Y:S04]  /*ac860*/  LDL.LU R144, [R1+0x12b0] ;  /* 0x0012b00001907983 */ /* 0x002f280000300800 */
[----:B------:R-:W4:Y:S01]  /*ac870*/  LDL.LU R145, [R1+0x758] ;  /* 0x0007580001917983 */ /* 0x000f220000300800 */
[----:B------:R-:W-:Y:S01]  /*ac880*/  ISETP.LT.AND P3, PT, R153, UR4, !P0 ;  /* 0x0000000499007c0c */ /* 0x000fe2000c761270 */
[----:B------:R-:W-:Y:S01]  /*ac890*/  VIADD R12, R152, 0xaf ;  /* 0x000000af980c7836 */ /* 0x000fe20000000000 */
[----:B------:R-:W-:Y:S01]  /*ac8a0*/  ISETP.LT.AND P5, PT, R155, UR4, !P0 ;  /* 0x000000049b007c0c */ /* 0x000fe2000c7a1270 */
[----:B------:R-:W4:Y:S03]  /*ac8b0*/  LDL.LU R150, [R1+0x12b4] ;  /* 0x0012b40001967983 */ /* 0x000f260000300800 */
[----:B------:R-:W-:Y:S01]  /*ac8c0*/  ISETP.GE.AND P1, PT, R12, UR14, PT ;  /* 0x0000000e0c007c0c */ /* 0x000fe2000bf26270 */
[C---:B------:R-:W-:Y:S01]  /*ac8d0*/  IMAD.WIDE R12, R146.reuse, 0x4, R2 ;  /* 0x00000004920c7825 */ /* 0x040fe200078e0202 */
[----:B------:R-:W4:Y:S04]  /*ac8e0*/  LDL.LU R137, [R1+0x558] ;  /* 0x0005580001897983 */ /* 0x000f280000300800 */
[----:B------:R1:W-:Y:S04]  /*ac8f0*/  @P2 STG.E desc[UR60][R10.64], R139 ;  /* 0x0000008b0a002986 */ /* 0x0003e8000c10193c */
[----:B------:R-:W4:Y:S01]  /*ac900*/  LDL.LU R138, [R1+0x158] ;  /* 0x00015800018a7983 */ /* 0x000f220000300800 */
[----:B-1----:R-:W-:Y:S01]  /*ac910*/  IMAD.WIDE R10, R146, 0x4, R4 ;  /* 0x00000004920a7825 */ /* 0x002fe200078e0204 */
[----:B------:R-:W-:-:S02]  /*ac920*/  ISETP.LT.AND P4, PT, R157, UR4, !P0 ;  /* 0x000000049d007c0c */ /* 0x000fc4000c781270 */
[----:B--2---:R1:W-:Y:S04]  /*ac930*/  @P6 STG.E desc[UR60][R14.64], R156 ;  /* 0x0000009c0e006986 */ /* 0x0043e8000c10193c */
[----:B-1----:R-:W2:Y:S01]  /*ac940*/  LDL.LU R156, [R1+0x358] ;  /* 0x00035800019c7983 */ /* 0x002ea20000300800 */
[----:B------:R-:W-:-:S03]  /*ac950*/  IMAD.WIDE R14, R146, 0x4, R6 ;  /* 0x00000004920e7825 */ /* 0x000fc600078e0206 */
[----:B---3--:R-:W-:Y:S04]  /*ac960*/  @P3 STG.E desc[UR60][R12.64], R151 ;  /* 0x000000970c003986 */ /* 0x008fe8000c10193c */
[----:B------:R1:W-:Y:S04]  /*ac970*/  @P5 STG.E desc[UR60][R10.64], R149 ;  /* 0x000000950a005986 */ /* 0x0003e8000c10193c */
[----:B-1----:R-:W3:Y:S04]  /*ac980*/  LDL.LU R149, [R1+0xd4c] ;  /* 0x000d4c0001957983 */ /* 0x002ee80000300800 */
[----:B------:R-:W3:Y:S01]  /*ac990*/  LDL.LU R151, [R1+0xb4c] ;  /* 0x000b4c0001977983 */ /* 0x000ee20000300800 */
[----:B------:R-:W-:-:S03]  /*ac9a0*/  IMAD.WIDE R10, R146, 0x4, R8 ;  /* 0x00000004920a7825 */ /* 0x000fc600078e0208 */
[----:B------:R-:W3:Y:S04]  /*ac9b0*/  LDL.LU R146, [R1+0x12b8] ;  /* 0x0012b80001927983 */ /* 0x000ee80000300800 */
[----:B----4-:R1:W-:Y:S04]  /*ac9c0*/  @P4 STG.E desc[UR60][R14.64], R148 ;  /* 0x000000940e004986 */ /* 0x0103e8000c10193c */
[----:B-1----:R-:W4:Y:S01]  /*ac9d0*/  LDL.LU R148, [R1+0xfdc] ;  /* 0x000fdc0001947983 */ /* 0x002f220000300800 */
[----:B------:R-:W-:Y:S02]  /*ac9e0*/  IADD3 R0, R152, 0xad, RZ ;  /* 0x000000ad98007810 */ /* 0x000fe40007ffe0ff */
[----:B------:R-:W-:Y:S01]  /*ac9f0*/  ISETP.LT.AND P0, PT, R158, UR4, !P0 ;  /* 0x000000049e007c0c */ /* 0x000fe2000c701270 */
[----:B------:R-:W4:Y:S01]  /*aca00*/  LDL.LU R139, [R1+0x94c] ;  /* 0x00094c00018b7983 */ /* 0x000f220000300800 */
[----:B------:R-:W-:-:S04]  /*aca10*/  ISETP.GE.AND P2, PT, R0, UR12, PT ;  /* 0x0000000c00007c0c */ /* 0x000fc8000bf46270 */
[----:B------:R-:W-:Y:S01]  /*aca20*/  ISETP.LT.AND P3, PT, R153, UR4, !P2 ;  /* 0x0000000499007c0c */ /* 0x000fe2000d761270 */
[----:B------:R-:W-:Y:S01]  /*aca30*/  VIADD R0, R152, 0xae ;  /* 0x000000ae98007836 */ /* 0x000fe20000000000 */
[----:B------:R-:W-:Y:S02]  /*aca40*/  ISETP.LT.AND P4, PT, R155, UR4, !P2 ;  /* 0x000000049b007c0c */ /* 0x000fe4000d781270 */
[----:B------:R-:W-:Y:S02]  /*aca50*/  ISETP.LT.AND P5, PT, R157, UR4, !P2 ;  /* 0x000000049d007c0c */ /* 0x000fe4000d7a1270 */
[----:B------:R-:W-:Y:S01]  /*aca60*/  ISETP.LT.AND P6, PT, R158, UR4, !P2 ;  /* 0x000000049e007c0c */ /* 0x000fe2000d7c1270 */
[----:B------:R1:W-:Y:S01]  /*aca70*/  @P0 STG.E desc[UR60][R10.64], R147 ;  /* 0x000000930a000986 */ /* 0x0003e2000c10193c */
[----:B------:R-:W-:Y:S01]  /*aca80*/  ISETP.GE.AND P2, PT, R0, UR5, PT ;  /* 0x0000000500007c0c */ /* 0x000fe2000bf46270 */
[----:B------:R-:W-:-:S03]  /*aca90*/  ULDC UR5, c[0x0][0x22c] ;  /* 0x00008b0000057ab9 */ /* 0x000fc60000000800 */
        /* <DEDUP_REMOVED lines=9> */
[----:B------:R-:W-:Y:S04]  /*acb30*/  @P4 STG.E desc[UR60][R12.64], R137 ;  /* 0x000000890c004986 */ /* 0x000fe8000c10193c */
[----:B------:R1:W-:Y:S04]  /*acb40*/  @P5 STG.E desc[UR60][R10.64], R138 ;  /* 0x0000008a0a005986 */ /* 0x0003e8000c10193c */
[----:B------:R-:W4:Y:S01]  /*acb50*/  LDL.LU R145, [R1+0x12bc] ;  /* 0x0012bc0001917983 */ /* 0x000f220000300800 */
[----:B-1----:R-:W-:-:S04]  /*acb60*/  IMAD.WIDE R10, R150, 0x4, R2 ;  /* 0x00000004960a7825 */ /* 0x002fc800078e0202 */
[C---:B------:R-:W-:Y:S01]  /*acb70*/  IMAD.WIDE R12, R150.reuse, 0x4, R4 ;  /* 0x00000004960c7825 */ /* 0x040fe200078e0204 */
[----:B------:R-:W-:Y:S01]  /*acb80*/  ISETP.LT.AND P4, PT, R157, UR4, !P2 ;  /* 0x000000049d007c0c */ /* 0x000fe2000d781270 */
[----:B--2---:R1:W-:Y:S04]  /*acb90*/  @P6 STG.E desc[UR60][R14.64], R156 ;  /* 0x0000009c0e006986 */ /* 0x0043e8000c10193c */
[----:B-1----:R-:W2:Y:S04]  /*acba0*/  LDL.LU R156, [R1+0x15c] ;  /* 0x00015c00019c7983 */ /* 0x002ea80000300800 */
[----:B---3--:R1:W-:Y:S04]  /*acbb0*/  @P0 STG.E desc[UR60][R10.64], R149 ;  /* 0x000000950a000986 */ /* 0x0083e8000c10193c */
[----:B------:R3:W-:Y:S04]  /*acbc0*/  @P3 STG.E desc[UR60][R12.64], R151 ;  /* 0x000000970c003986 */ /* 0x0007e8000c10193c */
[----:B-1----:R-:W2:Y:S04]  /*acbd0*/  LDL.LU R149, [R1+0x35c] ;  /* 0x00035c0001957983 */ /* 0x002ea80000300800 */
[----:B---3--:R-:W3:Y:S01]  /*acbe0*/  LDL.LU R151, [R1+0xd50] ;  /* 0x000d500001977983 */ /* 0x008ee20000300800 */
[----:B------:R-:W-:-:S04]  /*acbf0*/  IMAD.WIDE R10, R150, 0x4, R6 ;  /* 0x00000004960a7825 */ /* 0x000fc800078e0206 */
[----:B------:R-:W-:Y:S02]  /*acc00*/  IMAD.WIDE R12, R150, 0x4, R8 ;  /* 0x00000004960c7825 */ /* 0x000fe400078e0208 */
[----:B------:R-:W3:Y:S04]  /*acc10*/  LDL.LU R150, [R1+0xb50] ;  /* 0x000b500001967983 */ /* 0x000ee80000300800 */
[----:B----4-:R1:W-:Y:S04]  /*acc20*/  @P4 STG.E desc[UR60][R10.64], R148 ;  /* 0x000000940a004986 */ /* 0x0103e8000c10193c */
[----:B-1----:R-:W4:Y:S01]  /*acc30*/  LDL.LU R148, [R1+0xfe0] ;  /* 0x000fe00001947983 */ /* 0x002f220000300800 */
[----:B------:R-:W-:-:S02]  /*acc40*/  ISETP.LT.AND P2, PT, R158, UR4, !P2 ;  /* 0x000000049e007c0c */ /* 0x000fc4000d741270 */
[----:B------:R-:W-:Y:S02]  /*acc50*/  ISETP.LT.AND P6, PT, R153, UR4, !P1 ;  /* 0x0000000499007c0c */ /* 0x000fe4000cfc1270 */
[----:B------:R-:W-:Y:S01]  /*acc60*/  ISETP.LT.AND P5, PT, R155, UR4, !P1 ;  /* 0x000000049b007c0c */ /* 0x000fe2000cfa1270 */
[----:B------:R-:W-:-:S04]  /*acc70*/  IMAD.WIDE R14, R146, 0x4, R2 ;  /* 0x00000004920e7825 */ /* 0x000fc800078e0202 */
[----:B------:R-:W-:-:S04]  /*acc80*/  IMAD.WIDE R16, R146, 0x4, R4 ;  /* 0x0000000492107825 */ /* 0x000fc800078e0204 */
[----:B------:R1:W-:Y:S01]  /*acc90*/  @P2 STG.E desc[UR60][R12.64], R139 ;  /* 0x0000008b0c002986 */ /* 0x0003e2000c10193c */
[----:B------:R-:W-:Y:S01]  /*acca0*/  VIADD R10, R152, 0xb3 ;  /* 0x000000b3980a7836 */ /* 0x000fe20000000000 */
[----:B------:R-:W-:Y:S02]  /*accb0*/  ISETP.LT.AND P3, PT, R157, UR4, !P1 ;  /* 0x000000049d007c0c */ /* 0x000fe4000cf61270 */
[----:B------:R1:W-:Y:S01]  /*accc0*/  @P6 STG.E desc[UR60][R14.64], R147 ;  /* 0x000000930e006986 */ /* 0x0003e2000c10193c */
[----:B------:R-:W-:Y:S02]  /*accd0*/  ISETP.LT.AND P2, PT, R158, UR4, !P1 ;  /* 0x000000049e007c0c */ /* 0x000fe4000cf41270 */
[----:B------:R-:W-:Y:S02]  /*acce0*/  IADD3 R0, R152, 0xb0, RZ ;  /* 0x000000b098007810 */ /* 0x000fe40007ffe0ff */
[----:B------:R-:W-:Y:S01]  /*accf0*/  ISETP.GE.AND P1, PT, R10, UR10, PT ;  /* 0x0000000a0a007c0c */ /* 0x000fe2000bf26270 */
[C---:B-1----:R-:W-:Y:S01]  /*acd00*/  IMAD.WIDE R12, R146.reuse, 0x4, R6 ;  /* 0x00000004920c7825 */ /* 0x042fe200078e0206 */
[----:B------:R-:W4:Y:S03]  /*acd10*/  LDL.LU R147, [R1+0x950] ;  /* 0x0009500001937983 */ /* 0x000f260000300800 */
[----:B------:R-:W-:Y:S01]  /*acd20*/  IMAD.WIDE R10, R146, 0x4, R8 ;  /* 0x00000004920a7825 */ /* 0x000fe200078e0208 */
[----:B------:R-:W-:Y:S01]  /*acd30*/  ISETP.GE.AND P0, PT, R0, UR5, PT ;  /* 0x0000000500007c0c */ /* 0x000fe2000bf06270 */
[----:B------:R-:W-:Y:S01]  /*acd40*/  ULDC UR5, c[0x0][0x22c] ;  /* 0x00008b0000057ab9 */ /* 0x000fe20000000800 */
[----:B------:R1:W-:Y:S02]  /*acd50*/  @P5 STG.E desc[UR60][R16.64], R144 ;  /* 0x0000009010005986 */ /* 0x0003e4000c10193c */
[----:B------:R-:W-:-:S02]  /*acd60*/  ISETP.LT.AND P4, PT, R153, UR4, !P0 ;  /* 0x0000000499007c0c */ /* 0x000fc4000c781270 */
[----:B-1----:R-:W4:Y:S04]  /*acd70*/  LDL.LU R144, [R1+0x12c0] ;  /* 0x0012c00001907983 */ /* 0x002f280000300800 */
[----:B------:R-:W4:Y:S04]  /*acd80*/  LDL.LU R146, [R1+0x760] ;  /* 0x0007600001927983 */ /* 0x000f280000300800 */
[----:B------:R-:W4:Y:S04]  /*acd90*/  LDL.LU R137, [R1+0x560] ;  /* 0x0005600001897983 */ /* 0x000f280000300800 */
[----:B------:R-:W4:Y:S04]  /*acda0*/  LDL.LU R138, [R1+0x160] ;  /* 0x00016000018a7983 */ /* 0x000f280000300800 */
[----:B------:R-:W4:Y:S01]  /*acdb0*/  LDL.LU R139, [R1+0x360] ;  /* 0x00036000018b7983 */ /* 0x000f220000300800 */
[----:B------:R-:W-:-:S02]  /*acdc0*/  ISETP.LT.AND P6, PT, R155, UR4, !P0 ;  /* 0x000000049b007c0c */ /* 0x000fc4000c7c1270 */
[----:B------:R-:W-:Y:S01]  /*acdd0*/  ISETP.LT.AND P5, PT, R157, UR4, !P0 ;  /* 0x000000049d007c0c */ /* 0x000fe2000c7a1270 */
[C---:B------:R-:W-:Y:S01]  /*acde0*/  IMAD.WIDE R14, R145.reuse, 0x4, R4 ;  /* 0x00000004910e7825 */ /* 0x040fe200078e0204 */
[----:B--2---:R1:W-:Y:S03]  /*acdf0*/  @P3 STG.E desc[UR60][R12.64], R156 ;  /* 0x0000009c0c003986 */ /* 0x0043e6000c10193c */
[C---:B-1----:R-:W-:Y:S01]  /*ace00*/  IMAD.WIDE R12, R145.reuse, 0x4, R2 ;  /* 0x00000004910c7825 */ /* 0x042fe200078e0202 */
[----:B------:R1:W-:Y:S04]  /*ace10*/  @P2 STG.E desc[UR60][R10.64], R149 ;  /* 0x000000950a002986 */ /* 0x0003e8000c10193c */
[----:B---3--:R2:W-:Y:S04]  /*ace20*/  @P4 STG.E desc[UR60][R12.64], R151 ;  /* 0x000000970c004986 */ /* 0x0085e8000c10193c */
[----:B-1----:R-:W3:Y:S04]  /*ace30*/  LDL.LU R149, [R1+0x12c4] ;  /* 0x0012c40001957983 */ /* 0x002ee80000300800 */
[----:B------:R-:W3:Y:S04]  /*ace40*/  LDL.LU R156, [R1+0xd54] ;  /* 0x000d5400019c7983 */ /* 0x000ee80000300800 */
[----:B--2---:R-:W2:Y:S01]  /*ace50*/  LDL.LU R151, [R1+0xb54] ;  /* 0x000b540001977983 */ /* 0x004ea20000300800 */
[----:B------:R-:W-:-:S03]  /*ace60*/  IMAD.WIDE R10, R145, 0x4, R6 ;  /* 0x00000004910a7825 */ /* 0x000fc600078e0206 */
[----:B------:R-:W-:Y:S04]  /*ace70*/  @P6 STG.E desc[UR60][R14.64], R150 ;  /* 0x000000960e006986 */ /* 0x000fe8000c10193c */
[----:B----4-:R1:W-:Y:S02]  /*ace80*/  @P5 STG.E desc[UR60][R10.64], R148 ;  /* 0x000000940a005986 */ /* 0x0103e4000c10193c */
[----:B-1----:R-:W-:Y:S02]  /*ace90*/  IMAD.WIDE R10, R145, 0x4, R8 ;  /* 0x00000004910a7825 */ /* 0x002fe400078e0208 */
[----:B------:R-:W4:Y:S04]  /*acea0*/  LDL.LU R145, [R1+0x12c8] ;  /* 0x0012c80001917983 */ /* 0x000f280000300800 */
[----:B------:R-:W4:Y:S01]  /*aceb0*/  LDL.LU R148, [R1+0xfe4] ;  /* 0x000fe40001947983 */ /* 0x000f220000300800 */
[----:B------:R-:W-:-:S02]  /*acec0*/  IADD3 R0, R152, 0xb1, RZ ;  /* 0x000000b198007810 */ /* 0x000fc40007ffe0ff */
[----:B------:R-:W-:Y:S01]  /*aced0*/  ISETP.LT.AND P0, PT, R158, UR4, !P0 ;  /* 0x000000049e007c0c */ /* 0x000fe2000c701270 */
[----:B------:R-:W4:Y:S01]  /*acee0*/  LDL.LU R150, [R1+0x954] ;  /* 0x0009540001967983 */ /* 0x000f220000300800 */
[----:B------:R-:W-:-:S04]  /*acef0*/  ISETP.GE.AND P3, PT, R0, UR8, PT ;  /* 0x0000000800007c0c */ /* 0x000fc8000bf66270 */
[----:B------:R-:W-:Y:S01]  /*acf00*/  ISETP.LT.AND P4, PT, R153, UR4, !P3 ;  /* 0x0000000499007c0c */ /* 0x000fe2000df81270 */
[----:B------:R-:W-:Y:S01]  /*acf10*/  VIADD R0, R152, 0xb2 ;  /* 0x000000b298007836 */ /* 0x000fe20000000000 */
[----:B------:R-:W-:Y:S02]  /*acf20*/  ISETP.LT.AND P5, PT, R155, UR4, !P3 ;  /* 0x000000049b007c0c */ /* 0x000fe4000dfa1270 */
[----:B------:R-:W-:-:S03]  /*acf30*/  ISETP.LT.AND P6, PT, R157, UR4, !P3 ;  /* 0x000000049d007c0c */ /* 0x000fc6000dfc1270 */
[----:B------:R1:W-:Y:S01]  /*acf40*/  @P0 STG.E desc[UR60][R10.64], R147 ;  /* 0x000000930a000986 */ /* 0x0003e2000c10193c */
[----:B------:R-:W-:Y:S02]  /*acf50*/  ISETP.LT.AND P3, PT, R158, UR4, !P3 ;  /* 0x000000049e007c0c */ /* 0x000fe4000df61270 */
[----:B------:R-:W-:Y:S01]  /*acf60*/  ISETP.GE.AND P2, PT, R0, UR5, PT ;  /* 0x0000000500007c0c */ /* 0x000fe2000bf46270 */
[----:B------:R-:W-:-:S03]  /*acf70*/  ULDC UR5, c[0x0][0x22c] ;  /* 0x00008b0000057ab9 */ /* 0x000fc60000000800 */
[----:B------:R-:W-:Y:S01]  /*acf80*/  ISETP.LT.AND P0, PT, R153, UR4, !P2 ;  /* 0x0000000499007c0c */ /* 0x000fe2000d701270 */
[----:B-1----:R-:W4:Y:S01]  /*acf90*/  LDL.LU R147, [R1+0x764] ;  /* 0x0007640001937983 */ /* 0x002f220000300800 */
[----:B------:R-:W-:-:S04]  /*acfa0*/  IMAD.WIDE R14, R144, 0x4, R2 ;  /* 0x00000004900e7825 */ /* 0x000fc800078e0202 */
[C---:B------:R-:W-:Y:S01]  /*acfb0*/  IMAD.WIDE R12, R144.reuse, 0x4, R4 ;  /* 0x00000004900c7825 */ /* 0x040fe200078e0204 */
[----:B------:R1:W-:Y:S03]  /*acfc0*/  @P4 STG.E desc[UR60][R14.64], R146 ;  /* 0x000000920e004986 */ /* 0x0003e6000c10193c */
[----:B------:R-:W-:Y:S01]  /*acfd0*/  IMAD.WIDE R10, R144, 0x4, R6 ;  /* 0x00000004900a7825 */ /* 0x000fe200078e0206 */
[----:B------:R-:W-:-:S03]  /*acfe0*/  ISETP.LT.AND P4, PT, R155, UR4, !P2 ;  /* 0x000000049b007c0c */ /* 0x000fc6000d781270 */
[----:B-1----:R-:W-:Y:S02]  /*acff0*/  IMAD.WIDE R14, R144, 0x4, R8 ;  /* 0x00000004900e7825 */ /* 0x002fe400078e0208 */
[----:B------:R-:W4:Y:S04]  /*ad000*/  LDL.LU R144, [R1+0x564] ;  /* 0x0005640001907983 */ /* 0x000f280000300800 */
[----:B------:R-:W-:Y:S04]  /*ad010*/  @P5 STG.E desc[UR60][R12.64], R137 ;  /* 0x000000890c005986 */ /* 0x000fe8000c10193c */
[----:B------:R-:W-:Y:S04]  /*ad020*/  @P6 STG.E desc[UR60][R10.64], R138 ;  /* 0x0000008a0a006986 */ /* 0x000fe8000c10193c */
[----:B------:R-:W4:Y:S04]  /*ad030*/  LDL.LU R146, [R1+0x12cc] ;  /* 0x0012cc0001927983 */ /* 0x000f280000300800 */
[----:B------:R1:W-:Y:S01]  /*ad040*/  @P3 STG.E desc[UR60][R14.64], R139 ;  /* 0x0000008b0e003986 */ /* 0x0003e2000c10193c */
[----:B------:R-:W-:-:S03]  /*ad050*/  ISETP.LT.AND P3, PT, R157, UR4, !P2 ;  /* 0x000000049d007c0c */ /* 0x000fc6000d761270 */
[----:B-1----:R-:W4:Y:S01]  /*ad060*/  LDL.LU R139, [R1+0x164] ;  /* 0x00016400018b7983 */ /* 0x002f220000300800 */
[----:B---3--:R-:W-:-:S04]  /*ad070*/  IMAD.WIDE R10, R149, 0x4, R2 ;  /* 0x00000004950a7825 */ /* 0x008fc800078e0202 */
[C---:B------:R-:W-:Y:S01]  /*ad080*/  IMAD.WIDE R12, R149.reuse, 0x4, R4 ;  /* 0x00000004950c7825 */ /* 0x040fe200078e0204 */
[----:B------:R1:W-:Y:S04]  /*ad090*/  @P0 STG.E desc[UR60][R10.64], R156 ;  /* 0x0000009c0a000986 */ /* 0x0003e8000c10193c */
[----:B--2---:R2:W-:Y:S04]  /*ad0a0*/  @P4 STG.E desc[UR60][R12.64], R151 ;  /* 0x000000970c004986 */ /* 0x0045e8000c10193c */
[----:B-1----:R-:W3:Y:S01]  /*ad0b0*/  LDL.LU R156, [R1+0x364] ;  /* 0x00036400019c7983 */ /* 0x002ee20000300800 */
[----:B------:R-:W-:-:S03]  /*ad0c0*/  IMAD.WIDE R10, R149, 0x4, R6 ;  /* 0x00000004950a7825 */ /* 0x000fc600078e0206 */
[----:B--2---:R-:W2:Y:S01]  /*ad0d0*/  LDL.LU R151, [R1+0xd58] ;  /* 0x000d580001977983 */ /* 0x004ea20000300800 */
[----:B------:R-:W-:-:S03]  /*ad0e0*/  IMAD.WIDE R12, R149, 0x4, R8 ;  /* 0x00000004950c7825 */ /* 0x000fc600078e0208 */
[----:B------:R-:W2:Y:S04]  /*ad0f0*/  LDL.LU R149, [R1+0xb58] ;  /* 0x000b580001957983 */ /* 0x000ea80000300800 */
[----:B----4-:R1:W-:Y:S04]  /*ad100*/  @P3 STG.E desc[UR60][R10.64], R148 ;  /* 0x000000940a003986 */ /* 0x0103e8000c10193c */
[----:B-1----:R-:W4:Y:S01]  /*ad110*/  LDL.LU R148, [R1+0xfe8] ;  /* 0x000fe80001947983 */ /* 0x002f220000300800 */
[----:B------:R-:W-:Y:S02]  /*ad120*/  ISETP.LT.AND P2, PT, R158, UR4, !P2 ;  /* 0x000000049e007c0c */ /* 0x000fe4000d741270 */
[----:B------:R-:W-:-:S02]  /*ad130*/  ISETP.LT.AND P6, PT, R153, UR4, !P1 ;  /* 0x0000000499007c0c */ /* 0x000fc4000cfc1270 */
[----:B------:R-:W-:Y:S01]  /*ad140*/  ISETP.LT.AND P5, PT, R155, UR4, !P1 ;  /* 0x000000049b007c0c */ /* 0x000fe2000cfa1270 */
[----:B------:R-:W-:Y:S01]  /*ad150*/  IMAD.WIDE R14, R145, 0x4, R2 ;  /* 0x00000004910e7825 */ /* 0x000fe200078e0202 */
[----:B------:R-:W-:-:S03]  /*ad160*/  IADD3 R0, R152, 0xb4, RZ ;  /* 0x000000b498007810 */ /* 0x000fc60007ffe0ff */
[----:B------:R-:W-:Y:S01]  /*ad170*/  IMAD.WIDE R16, R145, 0x4, R4 ;  /* 0x0000000491107825 */ /* 0x000fe200078e0204 */
[----:B------:R-:W-:-:S03]  /*ad180*/  ISETP.LT.AND P3, PT, R157, UR4, !P1 ;  /* 0x000000049d007c0c */ /* 0x000fc6000cf61270 */
[----:B------:R-:W-:Y:S01]  /*ad190*/  @P2 STG.E desc[UR60][R12.64], R150 ;  /* 0x000000960c002986 */ /* 0x000fe2000c10193c */
[----:B------:R-:W-:Y:S01]  /*ad1a0*/  ISETP.GE.AND P0, PT, R0, UR5, PT ;  /* 0x0000000500007c0c */ /* 0x000fe2000bf06270 */
[----:B------:R-:W-:Y:S02]  /*ad1b0*/  IMAD.WIDE R10, R145, 0x4, R6 ;  /* 0x00000004910a7825 */ /* 0x000fe400078e0206 */
[----:B------:R1:W-:Y:S01]  /*ad1c0*/  @P6 STG.E desc[UR60][R14.64], R147 ;  /* 0x000000930e006986 */ /* 0x0003e2000c10193c */
[----:B------:R-:W-:Y:S01]  /*ad1d0*/  ISETP.LT.AND P2, PT, R158, UR4, !P1 ;  /* 0x000000049e007c0c */ /* 0x000fe2000cf41270 */
[----:B------:R-:W-:Y:S01]  /*ad1e0*/  ULDC UR5, c[0x0][0x22c] ;  /* 0x00008b0000057ab9 */ /* 0x000fe20000000800 */
[----:B------:R-:W-:Y:S02]  /*ad1f0*/  ISETP.LT.AND P4, PT, R153, UR4, !P0 ;  /* 0x0000000499007c0c */ /* 0x000fe4000c781270 */
[----:B------:R-:W-:Y:S01]  /*ad200*/  ISETP.LT.AND P6, PT, R155, UR4, !P0 ;  /* 0x000000049b007c0c */ /* 0x000fe2000c7c1270 */
[----:B-1----:R-:W4:Y:S01]  /*ad210*/  LDL.LU R147, [R1+0x958] ;  /* 0x0009580001937983 */ /* 0x002f220000300800 */
[----:B------:R-:W-:-:S04]  /*ad220*/  IMAD.WIDE R14, R145, 0x4, R8 ;  /* 0x00000004910e7825 */ /* 0x000fc800078e0208 */
[----:B------:R-:W-:Y:S01]  /*ad230*/  VIADD R12, R152, 0xb7 ;  /* 0x000000b7980c7836 */ /* 0x000fe20000000000 */
[----:B------:R1:W-:Y:S04]  /*ad240*/  @P5 STG.E desc[UR60][R16.64], R144 ;  /* 0x0000009010005986 */ /* 0x0003e8000c10193c */
[----:B-1----:R-:W4:Y:S04]  /*ad250*/  LDL.LU R144, [R1+0x12d0] ;  /* 0x0012d00001907983 */ /* 0x002f280000300800 */
[----:B------:R-:W4:Y:S01]  /*ad260*/  LDL.LU R145, [R1+0x768] ;  /* 0x0007680001917983 */ /* 0x000f220000300800 */
[----:B------:R-:W-:Y:S01]  /*ad270*/  ISETP.GE.AND P1, PT, R12, UR59, PT ;  /* 0x0000003b0c007c0c */ /* 0x000fe2000bf26270 */
[----:B------:R-:W-:-:S02]  /*ad280*/  IMAD.WIDE R12, R146, 0x4, R2 ;  /* 0x00000004920c7825 */ /* 0x000fc400078e0202 */
[----:B------:R-:W4:Y:S04]  /*ad290*/  LDL.LU R150, [R1+0x12d4] ;  /* 0x0012d40001967983 */ /* 0x000f280000300800 */
[----:B------:R-:W4:Y:S04]  /*ad2a0*/  LDL.LU R137, [R1+0x568] ;  /* 0x0005680001897983 */ /* 0x000f280000300800 */
[----:B------:R1:W-:Y:S04]  /*ad2b0*/  @P3 STG.E desc[UR60][R10.64], R139 ;  /* 0x0000008b0a003986 */ /* 0x0003e8000c10193c */
[----:B------:R-:W4:Y:S01]  /*ad2c0*/  LDL.LU R138, [R1+0x168] ;  /* 0x00016800018a7983 */ /* 0x000f220000300800 */
[----:B-1----:R-:W-:Y:S01]  /*ad2d0*/  IMAD.WIDE R10, R146, 0x4, R4 ;  /* 0x00000004920a7825 */ /* 0x002fe200078e0204 */
[----:B------:R-:W-:-:S02]  /*ad2e0*/  ISETP.LT.AND P5, PT, R157, UR4, !P0 ;  /* 0x000000049d007c0c */ /* 0x000fc4000c7a1270 */
[----:B---3--:R1:W-:Y:S04]  /*ad2f0*/  @P2 STG.E desc[UR60][R14.64], R156 ;  /* 0x0000009c0e002986 */ /* 0x0083e8000c10193c */
[----:B--2---:R-:W-:Y:S04]  /*ad300*/  @P4 STG.E desc[UR60][R12.64], R151 ;  /* 0x000000970c004986 */ /* 0x004fe8000c10193c */
[----:B------:R2:W-:Y:S04]  /*ad310*/  @P6 STG.E desc[UR60][R10.64], R149 ;  /* 0x000000950a006986 */ /* 0x0005e8000c10193c */
[----:B-1----:R-:W3:Y:S04]  /*ad320*/  LDL.LU R156, [R1+0x368] ;  /* 0x00036800019c7983 */ /* 0x002ee80000300800 */
[----:B--2---:R-:W2:Y:S01]  /*ad330*/  LDL.LU R149, [R1+0xd5c] ;  /* 0x000d5c0001957983 */ /* 0x004ea20000300800 */
[----:B------:R-:W-:-:S03]  /*ad340*/  IMAD.WIDE R14, R146, 0x4, R6 ;  /* 0x00000004920e7825 */ /* 0x000fc600078e0206 */
[----:B------:R-:W2:Y:S01]  /*ad350*/  LDL.LU R151, [R1+0xb5c] ;  /* 0x000b5c0001977983 */ /* 0x000ea20000300800 */
[----:B------:R-:W-:-:S03]  /*ad360*/  IMAD.WIDE R10, R146, 0x4, R8 ;  /* 0x00000004920a7825 */ /* 0x000fc600078e0208 */
[----:B------:R-:W2:Y:S04]  /*ad370*/  LDL.LU R146, [R1+0x12d8] ;  /* 0x0012d80001927983 */ /* 0x000ea80000300800 */
        /* <DEDUP_REMOVED lines=10> */
[----:B------:R-:W-:Y:S01]  /*ad420*/  ISETP.GE.AND P2, PT, R0, UR5, PT ;  /* 0x0000000500007c0c */ /* 0x000fe2000bf46270 */
[----:B------:R1:W-:Y:S01]  /*ad430*/  @P0 STG.E desc[UR60][R10.64], R147 ;  /* 0x000000930a000986 */ /* 0x0003e2000c10193c */
[----:B------:R-:W-:Y:S01]  /*ad440*/  ISETP.LT.AND P3, PT, R158, UR4, !P3 ;  /* 0x000000049e007c0c */ /* 0x000fe2000df61270 */
[----:B------:R-:W-:Y:S01]  /*ad450*/  ULDC UR5, c[0x0][0x22c] ;  /* 0x00008b0000057ab9 */ /* 0x000fe20000000800 */
[----:B------:R-:W-:Y:S01]  /*ad460*/  ISETP.LT.AND P0, PT, R153, UR4, !P2 ;  /* 0x0000000499007c0c */ /* 0x000fe2000d701270 */
[----:B-1----:R-:W4:Y:S01]  /*ad470*/  LDL.LU R147, [R1+0x76c] ;  /* 0x00076c0001937983 */ /* 0x002f220000300800 */
[----:B------:R-:W-:-:S04]  /*ad480*/  IMAD.WIDE R14, R144, 0x4, R2 ;  /* 0x00000004900e7825 */ /* 0x000fc800078e0202 */
[C---:B------:R-:W-:Y:S01]  /*ad490*/  IMAD.WIDE R12, R144.reuse, 0x4, R4 ;  /* 0x00000004900c7825 */ /* 0x040fe200078e0204 */
[----:B------:R1:W-:Y:S03]  /*ad4a0*/  @P4 STG.E desc[UR60][R14.64], R145 ;  /* 0x000000910e004986 */ /* 0x0003e6000c10193c */
[----:B------:R-:W-:-:S04]  /*ad4b0*/  IMAD.WIDE R10, R144, 0x4, R6 ;  /* 0x00000004900a7825 */ /* 0x000fc800078e0206 */
[----:B-1----:R-:W-:Y:S02]  /*ad4c0*/  IMAD.WIDE R14, R144, 0x4, R8 ;  /* 0x00000004900e7825 */ /* 0x002fe400078e0208 */
[----:B------:R-:W4:Y:S04]  /*ad4d0*/  LDL.LU R144, [R1+0x56c] ;  /* 0x00056c0001907983 */ /* 0x000f280000300800 */
[----:B------:R-:W-:Y:S04]  /*ad4e0*/  @P5 STG.E desc[UR60][R12.64], R137 ;  /* 0x000000890c005986 */ /* 0x000fe8000c10193c */
[----:B------:R1:W-:Y:S01]  /*ad4f0*/  @P6 STG.E desc[UR60][R10.64], R138 ;  /* 0x0000008a0a006986 */ /* 0x0003e2000c10193c */
[----:B------:R-:W-:-:S03]  /*ad500*/  ISETP.LT.AND P4, PT, R155, UR4, !P2 ;  /* 0x000000049b007c0c */ /* 0x000fc6000d781270 */
[----:B------:R-:W4:Y:S01]  /*ad510*/  LDL.LU R145, [R1+0x12dc] ;  /* 0x0012dc0001917983 */ /* 0x000f220000300800 */
[----:B-1----:R-:W-:-:S04]  /*ad520*/  IMAD.WIDE R10, R150, 0x4, R2 ;  /* 0x00000004960a7825 */ /* 0x002fc800078e0202 */
[----:B------:R-:W-:Y:S01]  /*ad530*/  IMAD.WIDE R12, R150, 0x4, R4 ;  /* 0x00000004960c7825 */ /* 0x000fe200078e0204 */
[----:B---3--:R1:W-:Y:S01]  /*ad540*/  @P3 STG.E desc[UR60][R14.64], R156 ;  /* 0x0000009c0e003986 */ /* 0x0083e2000c10193c */
[----:B------:R-:W-:-:S03]  /*ad550*/  ISETP.LT.AND P3, PT, R157, UR4, !P2 ;  /* 0x000000049d007c0c */ /* 0x000fc6000d761270 */
[----:B--2---:R2:W-:Y:S04]  /*ad560*/  @P0 STG.E desc[UR60][R10.64], R149 ;  /* 0x000000950a000986 */ /* 0x0045e8000c10193c */
[----:B-1----:R-:W3:Y:S04]  /*ad570*/  LDL.LU R156, [R1+0x16c] ;  /* 0x00016c00019c7983 */ /* 0x002ee80000300800 */
[----:B--2---:R-:W2:Y:S01]  /*ad580*/  LDL.LU R149, [R1+0x36c] ;  /* 0x00036c0001957983 */ /* 0x004ea20000300800 */
[----:B------:R-:W-:-:S03]  /*ad590*/  IMAD.WIDE R10, R150, 0x4, R6 ;  /* 0x00000004960a7825 */ /* 0x000fc600078e0206 */
[----:B------:R1:W-:Y:S04]  /*ad5a0*/  @P4 STG.E desc[UR60][R12.64], R151 ;  /* 0x000000970c004986 */ /* 0x0003e8000c10193c */
[----:B----4-:R4:W-:Y:S04]  /*ad5b0*/  @P3 STG.E desc[UR60][R10.64], R148 ;  /* 0x000000940a003986 */ /* 0x0109e8000c10193c */
[----:B-1----:R-:W2:Y:S01]  /*ad5c0*/  LDL.LU R151, [R1+0xd60] ;  /* 0x000d600001977983 */ /* 0x002ea20000300800 */
[----:B------:R-:W-:-:S03]  /*ad5d0*/  IMAD.WIDE R12, R150, 0x4, R8 ;  /* 0x00000004960c7825 */ /* 0x000fc600078e0208 */
[----:B------:R-:W2:Y:S04]  /*ad5e0*/  LDL.LU R150, [R1+0xb60] ;  /* 0x000b600001967983 */ /* 0x000ea80000300800 */
[----:B----4-:R-:W4:Y:S01]  /*ad5f0*/  LDL.LU R148, [R1+0xff0] ;  /* 0x000ff00001947983 */ /* 0x010f220000300800 */
[----:B------:R-:W-:Y:S02]  /*ad600*/  ISETP.LT.AND P2, PT, R158, UR4, !P2 ;  /* 0x000000049e007c0c */ /* 0x000fe4000d741270 */
[----:B------:R-:W-:Y:S02]  /*ad610*/  ISETP.LT.AND P6, PT, R153, UR4, !P1 ;  /* 0x0000000499007c0c */ /* 0x000fe4000cfc1270 */
[----:B------:R-:W-:Y:S01]  /*ad620*/  ISETP.LT.AND P5, PT, R155, UR4, !P1 ;  /* 0x000000049b007c0c */ /* 0x000fe2000cfa1270 */
[----:B------:R-:W-:-:S04]  /*ad630*/  IMAD.WIDE R14, R146, 0x4, R2 ;  /* 0x00000004920e7825 */ /* 0x000fc800078e0202 */
[----:B------:R-:W-:Y:S01]  /*ad640*/  IMAD.WIDE R16, R146, 0x4, R4 ;  /* 0x0000000492107825 */ /* 0x000fe200078e0204 */
[----:B------:R-:W-:-:S03]  /*ad650*/  ISETP.LT.AND P3, PT, R157, UR4, !P1 ;  /* 0x000000049d007c0c */ /* 0x000fc6000cf61270 */
[----:B------:R-:W-:Y:S01]  /*ad660*/  @P2 STG.E desc[UR60][R12.64], R139 ;  /* 0x0000008b0c002986 */ /* 0x000fe2000c10193c */
[----:B------:R-:W-:Y:S01]  /*ad670*/  VIADD R10, R152, 0xbb ;  /* 0x000000bb980a7836 */ /* 0x000fe20000000000 */
[----:B------:R-:W-:Y:S02]  /*ad680*/  ISETP.LT.AND P2, PT, R158, UR4, !P1 ;  /* 0x000000049e007c0c */ /* 0x000fe4000cf41270 */
[----:B------:R1:W-:Y:S01]  /*ad690*/  @P6 STG.E desc[UR60][R14.64], R147 ;  /* 0x000000930e006986 */ /* 0x0003e2000c10193c */
[----:B------:R-:W-:Y:S02]  /*ad6a0*/  IADD3 R0, R152, 0xb8, RZ ;  /* 0x000000b898007810 */ /* 0x000fe40007ffe0ff */
[----:B------:R-:W-:Y:S01]  /*ad6b0*/  ISETP.GE.AND P1, PT, R10, UR57, PT ;  /* 0x000000390a007c0c */ /* 0x000fe2000bf26270 */
[C---:B------:R-:W-:Y:S01]  /*ad6c0*/  IMAD.WIDE R10, R146.reuse, 0x4, R8 ;  /* 0x00000004920a7825 */ /* 0x040fe200078e0208 */
[----:B-1----:R-:W4:Y:S03]  /*ad6d0*/  LDL.LU R147, [R1+0x960] ;  /* 0x0009600001937983 */ /* 0x002f260000300800 */
[----:B------:R-:W-:Y:S01]  /*ad6e0*/  IMAD.WIDE R12, R146, 0x4, R6 ;  /* 0x00000004920c7825 */ /* 0x000fe200078e0206 */
[----:B------:R-:W-:Y:S01]  /*ad6f0*/  ISETP.GE.AND P0, PT, R0, UR5, PT ;  /* 0x0000000500007c0c */ /* 0x000fe2000bf06270 */
[----:B------:R-:W-:-:S03]  /*ad700*/  ULDC UR5, c[0x0][0x22c] ;  /* 0x00008b0000057ab9 */ /* 0x000fc60000000800 */
[----:B------:R-:W-:Y:S01]  /*ad710*/  ISETP.LT.AND P4, PT, R153, UR4, !P0 ;  /* 0x0000000499007c0c */ /* 0x000fe2000c781270 */
[----:B------:R1:W-:Y:S04]  /*ad720*/  @P5 STG.E desc[UR60][R16.64], R144 ;  /* 0x0000009010005986 */ /* 0x0003e8000c10193c */
[----:B-1----:R-:W4:Y:S04]  /*ad730*/  LDL.LU R144, [R1+0x12e0] ;  /* 0x0012e00001907983 */ /* 0x002f280000300800 */
[----:B------:R-:W4:Y:S04]  /*ad740*/  LDL.LU R146, [R1+0x770] ;  /* 0x0007700001927983 */ /* 0x000f280000300800 */
[----:B------:R-:W4:Y:S04]  /*ad750*/  LDL.LU R137, [R1+0x570] ;  /* 0x0005700001897983 */ /* 0x000f280000300800 */
[----:B------:R-:W4:Y:S01]  /*ad760*/  LDL.LU R138, [R1+0x170] ;  /* 0x00017000018a7983 */ /* 0x000f220000300800 */
[----:B------:R-:W-:-:S03]  /*ad770*/  ISETP.LT.AND P6, PT, R155, UR4, !P0 ;  /* 0x000000049b007c0c */ /* 0x000fc6000c7c1270 */
[----:B------:R-:W4:Y:S01]  /*ad780*/  LDL.LU R139, [R1+0x370] ;  /* 0x00037000018b7983 */ /* 0x000f220000300800 */
[----:B------:R-:W-:Y:S01]  /*ad790*/  ISETP.LT.AND P5, PT, R157, UR4, !P0 ;  /* 0x000000049d007c0c */ /* 0x000fe2000c7a1270 */
[C---:B------:R-:W-:Y:S02]  /*ad7a0*/  IMAD.WIDE R14, R145.reuse, 0x4, R4 ;  /* 0x00000004910e7825 */ /* 0x040fe400078e0204 */
[----:B---3--:R1:W-:Y:S04]  /*ad7b0*/  @P3 STG.E desc[UR60][R12.64], R156 ;  /* 0x0000009c0c003986 */ /* 0x0083e8000c10193c */
[----:B--2---:R2:W-:Y:S01]  /*ad7c0*/  @P2 STG.E desc[UR60][R10.64], R149 ;  /* 0x000000950a002986 */ /* 0x0045e2000c10193c */
[----:B-1----:R-:W-:-:S03]  /*ad7d0*/  IMAD.WIDE R12, R145, 0x4, R2 ;  /* 0x00000004910c7825 */ /* 0x002fc600078e0202 */
[----:B--2---:R-:W2:Y:S04]  /*ad7e0*/  LDL.LU R149, [R1+0x12e4] ;  /* 0x0012e40001957983 */ /* 0x004ea80000300800 */
[----:B------:R-:W3:Y:S01]  /*ad7f0*/  LDL.LU R156, [R1+0xd64] ;  /* 0x000d6400019c7983 */ /* 0x000ee20000300800 */
[----:B------:R-:W-:-:S03]  /*ad800*/  IMAD.WIDE R10, R145, 0x4, R6 ;  /* 0x00000004910a7825 */ /* 0x000fc600078e0206 */
[----:B------:R1:W-:Y:S04]  /*ad810*/  @P4 STG.E desc[UR60][R12.64], R151 ;  /* 0x000000970c004986 */ /* 0x0003e8000c10193c */
[----:B------:R-:W-:Y:S04]  /*ad820*/  @P6 STG.E desc[UR60][R14.64], R150 ;  /* 0x000000960e006986 */ /* 0x000fe8000c10193c */
[----:B----4-:R4:W-:Y:S04]  /*ad830*/  @P5 STG.E desc[UR60][R10.64], R148 ;  /* 0x000000940a005986 */ /* 0x0109e8000c10193c */
[----:B-1----:R-:W3:Y:S01]  /*ad840*/  LDL.LU R151, [R1+0xb64] ;  /* 0x000b640001977983 */ /* 0x002ee20000300800 */
[----:B----4-:R-:W-:-:S03]  /*ad850*/  IMAD.WIDE R10, R145, 0x4, R8 ;  /* 0x00000004910a7825 */ /* 0x010fc600078e0208 */
[----:B------:R-:W4:Y:S04]  /*ad860*/  LDL.LU R145, [R1+0x12e8] ;  /* 0x0012e80001917983 */ /* 0x000f280000300800 */
[----:B------:R-:W4:Y:S01]  /*ad870*/  LDL.LU R148, [R1+0xff4] ;  /* 0x000ff40001947983 */ /* 0x000f220000300800 */
        /* <DEDUP_REMOVED lines=17> */
[C---:B------:R-:W-:Y:S01]  /*ad990*/  IMAD.WIDE R10, R144.reuse, 0x4, R6 ;  /* 0x00000004900a7825 */ /* 0x040fe200078e0206 */
[----:B------:R-:W-:Y:S01]  /*ad9a0*/  @P5 STG.E desc[UR60][R12.64], R137 ;  /* 0x000000890c005986 */ /* 0x000fe2000c10193c */
[----:B------:R-:W-:Y:S02]  /*ad9b0*/  ISETP.LT.AND P4, PT, R155, UR4, !P2 ;  /* 0x000000049b007c0c */ /* 0x000fe4000d781270 */
[----:B-1----:R-:W-:Y:S02]  /*ad9c0*/  IMAD.WIDE R14, R144, 0x4, R8 ;  /* 0x00000004900e7825 */ /* 0x002fe400078e0208 */
[----:B------:R-:W4:Y:S04]  /*ad9d0*/  LDL.LU R144, [R1+0x574] ;  /* 0x0005740001907983 */ /* 0x000f280000300800 */
[----:B------:R-:W-:Y:S04]  /*ad9e0*/  @P6 STG.E desc[UR60][R10.64], R138 ;  /* 0x0000008a0a006986 */ /* 0x000fe8000c10193c */
[----:B------:R-:W4:Y:S04]  /*ad9f0*/  LDL.LU R146, [R1+0x12ec] ;  /* 0x0012ec0001927983 */ /* 0x000f280000300800 */
[----:B------:R1:W-:Y:S01]  /*ada00*/  @P3 STG.E desc[UR60][R14.64], R139 ;  /* 0x0000008b0e003986 */ /* 0x0003e2000c10193c */
[----:B------:R-:W-:-:S03]  /*ada10*/  ISETP.LT.AND P3, PT, R157, UR4, !P2 ;  /* 0x000000049d007c0c */ /* 0x000fc6000d761270 */
[----:B-1----:R-:W4:Y:S01]  /*ada20*/  LDL.LU R139, [R1+0x174] ;  /* 0x00017400018b7983 */ /* 0x002f220000300800 */
[----:B--2---:R-:W-:-:S05]  /*ada30*/  IMAD.WIDE R10, R149, 0x4, R2 ;  /* 0x00000004950a7825 */ /* 0x004fca00078e0202 */
[----:B---3--:R1:W-:Y:S01]  /*ada40*/  @P0 STG.E desc[UR60][R10.64], R156 ;  /* 0x0000009c0a000986 */ /* 0x0083e2000c10193c */
[----:B------:R-:W-:-:S03]  /*ada50*/  IMAD.WIDE R12, R149, 0x4, R4 ;  /* 0x00000004950c7825 */ /* 0x000fc600078e0204 */
[----:B-1----:R-:W2:Y:S01]  /*ada60*/  LDL.LU R156, [R1+0x374] ;  /* 0x00037400019c7983 */ /* 0x002ea20000300800 */
[----:B------:R-:W-:-:S03]  /*ada70*/  IMAD.WIDE R10, R149, 0x4, R6 ;  /* 0x00000004950a7825 */ /* 0x000fc600078e0206 */
[----:B------:R1:W-:Y:S02]  /*ada80*/  @P4 STG.E desc[UR60][R12.64], R151 ;  /* 0x000000970c004986 */ /* 0x0003e4000c10193c */
[----:B-1----:R-:W-:Y:S02]  /*ada90*/  IMAD.WIDE R12, R149, 0x4, R8 ;  /* 0x00000004950c7825 */ /* 0x002fe400078e0208 */
[----:B------:R-:W3:Y:S04]  /*adaa0*/  LDL.LU R151, [R1+0xd68] ;  /* 0x000d680001977983 */ /* 0x000ee80000300800 */
[----:B------:R-:W3:Y:S04]  /*adab0*/  LDL.LU R149, [R1+0xb68] ;  /* 0x000b680001957983 */ /* 0x000ee80000300800 */
[----:B----4-:R1:W-:Y:S04]  /*adac0*/  @P3 STG.E desc[UR60][R10.64], R148 ;  /* 0x000000940a003986 */ /* 0x0103e8000c10193c */
[----:B-1----:R-:W4:Y:S01]  /*adad0*/  LDL.LU R148, [R1+0xff8] ;  /* 0x000ff80001947983 */ /* 0x002f220000300800 */
[----:B------:R-:W-:-:S02]  /*adae0*/  ISETP.LT.AND P2, PT, R158, UR4, !P2 ;  /* 0x000000049e007c0c */ /* 0x000fc4000d741270 */
[----:B------:R-:W-:Y:S02]  /*adaf0*/  ISETP.LT.AND P6, PT, R153, UR4, !P1 ;  /* 0x0000000499007c0c */ /* 0x000fe4000cfc1270 */
[----:B------:R-:W-:Y:S01]  /*adb00*/  ISETP.LT.AND P5, PT, R155, UR4, !P1 ;  /* 0x000000049b007c0c */ /* 0x000fe2000cfa1270 */
[----:B------:R-:W-:-:S04]  /*adb10*/  IMAD.WIDE R14, R145, 0x4, R2 ;  /* 0x00000004910e7825 */ /* 0x000fc800078e0202 */
[----:B------:R-:W-:Y:S01]  /*adb20*/  IMAD.WIDE R16, R145, 0x4, R4 ;  /* 0x0000000491107825 */ /* 0x000fe200078e0204 */
[----:B------:R-:W-:Y:S02]  /*adb30*/  IADD3 R0, R152, 0xbc, RZ ;  /* 0x000000bc98007810 */ /* 0x000fe40007ffe0ff */
[----:B------:R-:W-:Y:S01]  /*adb40*/  ISETP.LT.AND P3, PT, R157, UR4, !P1 ;  /* 0x000000049d007c0c */ /* 0x000fe2000cf61270 */
[----:B------:R-:W-:Y:S01]  /*adb50*/  @P2 STG.E desc[UR60][R12.64], R150 ;  /* 0x000000960c002986 */ /* 0x000fe2000c10193c */
[----:B------:R-:W-:-:S03]  /*adb60*/  ISETP.LT.AND P2, PT, R158, UR4, !P1 ;  /* 0x000000049e007c0c */ /* 0x000fc6000cf41270 */
[----:B------:R1:W-:Y:S01]  /*adb70*/  @P6 STG.E desc[UR60][R14.64], R147 ;  /* 0x000000930e006986 */ /* 0x0003e2000c10193c */
[----:B------:R-:W-:Y:S01]  /*adb80*/  ISETP.GE.AND P0, PT, R0, UR5, PT ;  /* 0x0000000500007c0c */ /* 0x000fe2000bf06270 */
[C---:B------:R-:W-:Y:S02]  /*adb90*/  IMAD.WIDE R10, R145.reuse, 0x4, R6 ;  /* 0x00000004910a7825 */ /* 0x040fe400078e0206 */
[----:B-1----:R-:W4:Y:S02]  /*adba0*/  LDL.LU R147, [R1+0x968] ;  /* 0x0009680001937983 */ /* 0x002f240000300800 */
[----:B------:R-:W-:Y:S01]  /*adbb0*/  IMAD.WIDE R14, R145, 0x4, R8 ;  /* 0x00000004910e7825 */ /* 0x000fe200078e0208 */
[----:B------:R-:W-:Y:S01]  /*adbc0*/  ISETP.LT.AND P4, PT, R153, UR4, !P0 ;  /* 0x0000000499007c0c */ /* 0x000fe2000c781270 */
[----:B------:R-:W-:Y:S01]  /*adbd0*/  ULDC UR5, c[0x0][0x22c] ;  /* 0x00008b0000057ab9 */ /* 0x000fe20000000800 */
[----:B------:R1:W-:Y:S01]  /*adbe0*/  @P5 STG.E desc[UR60][R16.64], R144 ;  /* 0x0000009010005986 */ /* 0x0003e2000c10193c */
[----:B------:R-:W-:Y:S01]  /*adbf0*/  ISETP.LT.AND P6, PT, R155, UR4, !P0 ;  /* 0x000000049b007c0c */ /* 0x000fe2000c7c1270 */
[----:B------:R-:W-:-:S02]  /*adc00*/  VIADD R12, R152, 0xbf ;  /* 0x000000bf980c7836 */ /* 0x000fc40000000000 */
[----:B-1----:R-:W4:Y:S04]  /*adc10*/  LDL.LU R144, [R1+0x12f0] ;  /* 0x0012f00001907983 */ /* 0x002f280000300800 */
[----:B------:R-:W4:Y:S01]  /*adc20*/  LDL.LU R145, [R1+0x778] ;  /* 0x0007780001917983 */ /* 0x000f220000300800 */
[----:B------:R-:W-:-:S03]  /*adc30*/  ISETP.LT.AND P5, PT, R157, UR4, !P0 ;  /* 0x000000049d007c0c */ /* 0x000fc6000c7a1270 */
[----:B------:R-:W4:Y:S01]  /*adc40*/  LDL.LU R150, [R1+0x12f4] ;  /* 0x0012f40001967983 */ /* 0x000f220000300800 */
[----:B------:R-:W-:-:S03]  /*adc50*/  ISETP.GE.AND P1, PT, R12, UR53, PT ;  /* 0x000000350c007c0c */ /* 0x000fc6000bf26270 */
[----:B------:R1:W-:Y:S01]  /*adc60*/  @P3 STG.E desc[UR60][R10.64], R139 ;  /* 0x0000008b0a003986 */ /* 0x0003e2000c10193c */
[----:B------:R-:W-:-:S03]  /*adc70*/  IMAD.WIDE R12, R146, 0x4, R2 ;  /* 0x00000004920c7825 */ /* 0x000fc600078e0202 */
[----:B------:R-:W4:Y:S04]  /*adc80*/  LDL.LU R137, [R1+0x578] ;  /* 0x0005780001897983 */ /* 0x000f280000300800 */
[----:B------:R-:W4:Y:S01]  /*adc90*/  LDL.LU R138, [R1+0x178] ;  /* 0x00017800018a7983 */ /* 0x000f220000300800 */
[----:B-1----:R-:W-:-:S03]  /*adca0*/  IMAD.WIDE R10, R146, 0x4, R4 ;  /* 0x00000004920a7825 */ /* 0x002fc600078e0204 */
[----:B--2---:R1:W-:Y:S04]  /*adcb0*/  @P2 STG.E desc[UR60][R14.64], R156 ;  /* 0x0000009c0e002986 */ /* 0x0043e8000c10193c */
[----:B-1----:R-:W2:Y:S01]  /*adcc0*/  LDL.LU R156, [R1+0x378] ;  /* 0x00037800019c7983 */ /* 0x002ea20000300800 */
[----:B------:R-:W-:-:S03]  /*adcd0*/  IMAD.WIDE R14, R146, 0x4, R6 ;  /* 0x00000004920e7825 */ /* 0x000fc600078e0206 */
[----:B---3--:R-:W-:Y:S04]  /*adce0*/  @P4 STG.E desc[UR60][R12.64], R151 ;  /* 0x000000970c004986 */ /* 0x008fe8000c10193c */
[----:B------:R1:W-:Y:S04]  /*adcf0*/  @P6 STG.E desc[UR60][R10.64], R149 ;  /* 0x000000950a006986 */ /* 0x0003e8000c10193c */
[----:B-1----:R-:W3:Y:S01]  /*add00*/  LDL.LU R149, [R1+0xd6c] ;  /* 0x000d6c0001957983 */ /* 0x002ee20000300800 */
[----:B------:R-:W-:-:S03]  /*add10*/  IMAD.WIDE R10, R146, 0x4, R8 ;  /* 0x00000004920a7825 */ /* 0x000fc600078e0208 */
[----:B------:R-:W3:Y:S04]  /*add20*/  LDL.LU R151, [R1+0xb6c] ;  /* 0x000b6c0001977983 */ /* 0x000ee80000300800 */
[----:B----4-:R1:W-:Y:S04]  /*add30*/  @P5 STG.E desc[UR60][R14.64], R148 ;  /* 0x000000940e005986 */ /* 0x0103e8000c10193c */
[----:B------:R-:W4:Y:S04]  /*add40*/  LDL.LU R146, [R1+0x12f8] ;  /* 0x0012f80001927983 */ /* 0x000f280000300800 */
[----:B-1----:R-:W4:Y:S01]  /*add50*/  LDL.LU R148, [R1+0xffc] ;  /* 0x000ffc0001947983 */ /* 0x002f220000300800 */
[----:B------:R-:W-:-:S02]  /*add60*/  IADD3 R0, R152, 0xbd, RZ ;  /* 0x000000bd98007810 */ /* 0x000fc40007ffe0ff */
        /* <DEDUP_REMOVED lines=20> */
[----:B------:R1:W-:Y:S04]  /*adeb0*/  @P5 STG.E desc[UR60][R12.64], R137 ;  /* 0x000000890c005986 */ /* 0x0003e8000c10193c */
[----:B------:R1:W-:Y:S04]  /*adec0*/  @P6 STG.E desc[UR60][R10.64], R138 ;  /* 0x0000008a0a006986 */ /* 0x0003e8000c10193c */
[----:B------:R-:W4:Y:S01]  /*aded0*/  LDL.LU R145, [R1+0x12fc] ;  /* 0x0012fc0001917983 */ /* 0x000f220000300800 */
[----:B-1----:R-:W-:-:S04]  /*adee0*/  IMAD.WIDE R12, R150, 0x4, R4 ;  /* 0x00000004960c7825 */ /* 0x002fc800078e0204 */
[----:B------:R-:W-:Y:S01]  /*adef0*/  IMAD.WIDE R10, R150, 0x4, R2 ;  /* 0x00000004960a7825 */ /* 0x000fe200078e0202 */
[----:B--2---:R1:W-:Y:S01]  /*adf00*/  @P3 STG.E desc[UR60][R14.64], R156 ;  /* 0x0000009c0e003986 */ /* 0x0043e2000c10193c */
[----:B------:R-:W-:-:S03]  /*adf10*/  ISETP.LT.AND P3, PT, R157, UR4, !P2 ;  /* 0x000000049d007c0c */ /* 0x000fc6000d761270 */
[----:B-1----:R-:W2:Y:S04]  /*adf20*/  LDL.LU R156, [R1+0x17c] ;  /* 0x00017c00019c7983 */ /* 0x002ea80000300800 */
[----:B---3--:R1:W-:Y:S04]  /*adf30*/  @P0 STG.E desc[UR60][R10.64], R149 ;  /* 0x000000950a000986 */ /* 0x0083e8000c10193c */
[----:B------:R3:W-:Y:S04]  /*adf40*/  @P4 STG.E desc[UR60][R12.64], R151 ;  /* 0x000000970c004986 */ /* 0x0007e8000c10193c */
[----:B-1----:R-:W2:Y:S01]  /*adf50*/  LDL.LU R149, [R1+0x37c] ;  /* 0x00037c0001957983 */ /* 0x002ea20000300800 */
[----:B------:R-:W-:-:S03]  /*adf60*/  IMAD.WIDE R10, R150, 0x4, R6 ;  /* 0x00000004960a7825 */ /* 0x000fc600078e0206 */
[----:B---3--:R-:W3:Y:S01]  /*adf70*/  LDL.LU R151, [R1+0xd70] ;  /* 0x000d700001977983 */ /* 0x008ee20000300800 */
[----:B------:R-:W-:-:S03]  /*adf80*/  IMAD.WIDE R12, R150, 0x4, R8 ;  /* 0x00000004960c7825 */ /* 0x000fc600078e0208 */
[----:B------:R-:W3:Y:S04]  /*adf90*/  LDL.LU R150, [R1+0xb70] ;  /* 0x000b700001967983 */ /* 0x000ee80000300800 */
        /* <DEDUP_REMOVED lines=10> */
[----:B------:R-:W-:-:S03]  /*ae040*/  VIADD R10, R152, 0xc3 ;  /* 0x000000c3980a7836 */ /* 0x000fc60000000000 */
[----:B------:R1:W-:Y:S01]  /*ae050*/  @P6 STG.E desc[UR60][R14.64], R147 ;  /* 0x000000930e006986 */ /* 0x0003e2000c10193c */
[----:B------:R-:W-:Y:S01]  /*ae060*/  ISETP.GE.AND P0, PT, R0, UR5, PT ;  /* 0x0000000500007c0c */ /* 0x000fe2000bf06270 */
[----:B------:R-:W-:Y:S01]  /*ae070*/  ULDC UR5, c[0x0][0x22c] ;  /* 0x00008b0000057ab9 */ /* 0x000fe20000000800 */
[----:B------:R-:W-:Y:S02]  /*ae080*/  ISETP.LT.AND P2, PT, R158, UR4, !P1 ;  /* 0x000000049e007c0c */ /* 0x000fe4000cf41270 */
[----:B------:R-:W-:Y:S01]  /*ae090*/  ISETP.GE.AND P1, PT, R10, UR49, PT ;  /* 0x000000310a007c0c */ /* 0x000fe2000bf26270 */
[C---:B------:R-:W-:Y:S01]  /*ae0a0*/  IMAD.WIDE R10, R146.reuse, 0x4, R8 ;  /* 0x00000004920a7825 */ /* 0x040fe200078e0208 */
[----:B-1----:R-:W4:Y:S03]  /*ae0b0*/  LDL.LU R147, [R1+0x970] ;  /* 0x0009700001937983 */ /* 0x002f260000300800 */
[----:B------:R-:W-:Y:S01]  /*ae0c0*/  IMAD.WIDE R12, R146, 0x4, R6 ;  /* 0x00000004920c7825 */ /* 0x000fe200078e0206 */
[----:B------:R-:W-:Y:S01]  /*ae0d0*/  ISETP.LT.AND P4, PT, R153, UR4, !P0 ;  /* 0x0000000499007c0c */ /* 0x000fe2000c781270 */
[----:B------:R1:W-:Y:S01]  /*ae0e0*/  @P5 STG.E desc[UR60][R16.64], R144 ;  /* 0x0000009010005986 */ /* 0x0003e2000c10193c */
[----:B------:R-:W-:-:S02]  /*ae0f0*/  ISETP.LT.AND P6, PT, R155, UR4, !P0 ;  /* 0x000000049b007c0c */ /* 0x000fc4000c7c1270 */
[----:B------:R-:W-:Y:S01]  /*ae100*/  ISETP.LT.AND P5, PT, R157, UR4, !P0 ;  /* 0x000000049d007c0c */ /* 0x000fe2000c7a1270 */
[----:B-1----:R-:W4:Y:S04]  /*ae110*/  LDL.LU R144, [R1+0x1300] ;  /* 0x0013000001907983 */ /* 0x002f280000300800 */
[----:B------:R-:W4:Y:S01]  /*ae120*/  LDL.LU R146, [R1+0x780] ;  /* 0x0007800001927983 */ /* 0x000f220000300800 */
[----:B------:R-:W-:-:S03]  /*ae130*/  IMAD.WIDE R14, R145, 0x4, R4 ;  /* 0x00000004910e7825 */ /* 0x000fc600078e0204 */
[----:B------:R-:W4:Y:S04]  /*ae140*/  LDL.LU R137, [R1+0x380] ;  /* 0x0003800001897983 */ /* 0x000f280000300800 */
[----:B------:R-:W4:Y:S04]  /*ae150*/  LDL.LU R138, [R1+0x180] ;  /* 0x00018000018a7983 */ /* 0x000f280000300800 */
[----:B--2---:R1:W-:Y:S02]  /*ae160*/  @P3 STG.E desc[UR60][R12.64], R156 ;  /* 0x0000009c0c003986 */ /* 0x0043e4000c10193c */
[----:B-1----:R-:W-:-:S02]  /*ae170*/  IMAD.WIDE R12, R145, 0x4, R2 ;  /* 0x00000004910c7825 */ /* 0x002fc400078e0202 */
[----:B------:R1:W-:Y:S04]  /*ae180*/  @P2 STG.E desc[UR60][R10.64], R149 ;  /* 0x000000950a002986 */ /* 0x0003e8000c10193c */
[----:B---3--:R-:W-:Y:S04]  /*ae190*/  @P4 STG.E desc[UR60][R12.64], R151 ;  /* 0x000000970c004986 */ /* 0x008fe8000c10193c */
[----:B------:R-:W-:Y:S04]  /*ae1a0*/  @P6 STG.E desc[UR60][R14.64], R150 ;  /* 0x000000960e006986 */ /* 0x000fe8000c10193c */
[----:B-1----:R-:W2:Y:S01]  /*ae1b0*/  LDL.LU R149, [R1+0x100] ;  /* 0x0001000001957983 */ /* 0x002ea20000300800 */
[----:B------:R-:W-:-:S03]  /*ae1c0*/  IMAD.WIDE R10, R145, 0x4, R6 ;  /* 0x00000004910a7825 */ /* 0x000fc600078e0206 */
[----:B------:R-:W3:Y:S04]  /*ae1d0*/  LDL.LU R156, [R1+0x1304] ;  /* 0x00130400019c7983 */ /* 0x000ee80000300800 */
[----:B----4-:R1:W-:Y:S02]  /*ae1e0*/  @P5 STG.E desc[UR60][R10.64], R148 ;  /* 0x000000940a005986 */ /* 0x0103e4000c10193c */
[----:B-1----:R-:W-:Y:S02]  /*ae1f0*/  IMAD.WIDE R10, R145, 0x4, R8 ;  /* 0x00000004910a7825 */ /* 0x002fe400078e0208 */
[----:B------:R-:W4:Y:S04]  /*ae200*/  LDL.LU R145, [R1+0xd74] ;  /* 0x000d740001917983 */ /* 0x000f280000300800 */
[----:B------:R-:W4:Y:S04]  /*ae210*/  LDL.LU R139, [R1+0xb74] ;  /* 0x000b7400018b7983 */ /* 0x000f280000300800 */
        /* <DEDUP_REMOVED lines=13> */
[----:B------:R-:W-:Y:S01]  /*ae2f0*/  ULDC UR5, c[0x0][0x22c] ;  /* 0x00008b0000057ab9 */ /* 0x000fe20000000800 */
[----:B------:R-:W-:-:S02]  /*ae300*/  IMAD.WIDE R14, R144, 0x4, R2 ;  /* 0x00000004900e7825 */ /* 0x000fc400078e0202 */
[----:B------:R-:W-:Y:S02]  /*ae310*/  ISETP.LT.AND P0, PT, R153, UR4, !P2 ;  /* 0x0000000499007c0c */ /* 0x000fe4000d701270 */
[C---:B------:R-:W-:Y:S01]  /*ae320*/  IMAD.WIDE R12, R144.reuse, 0x4, R4 ;  /* 0x00000004900c7825 */ /* 0x040fe200078e0204 */
[----:B------:R1:W-:Y:S03]  /*ae330*/  @P4 STG.E desc[UR60][R14.64], R146 ;  /* 0x000000920e004986 */ /* 0x0003e6000c10193c */
[C---:B-1----:R-:W-:Y:S01]  /*ae340*/  IMAD.WIDE R10, R144.reuse, 0x4, R6 ;  /* 0x00000004900a7825 */ /* 0x042fe200078e0206 */
[----:B------:R-:W-:Y:S03]  /*ae350*/  @P5 STG.E desc[UR60][R12.64], R137 ;  /* 0x000000890c005986 */ /* 0x000fe6000c10193c */
[----:B------:R-:W-:Y:S01]  /*ae360*/  IMAD.WIDE R14, R144, 0x4, R8 ;  /* 0x00000004900e7825 */ /* 0x000fe200078e0208 */
[----:B------:R-:W4:Y:S04]  /*ae370*/  LDL.LU R146, [R1+0x784] ;  /* 0x0007840001927983 */ /* 0x000f280000300800 */
[----:B------:R-:W4:Y:S01]  /*ae380*/  LDL.LU R144, [R1+0x384] ;  /* 0x0003840001907983 */ /* 0x000f220000300800 */
[----:B------:R-:W-:-:S03]  /*ae390*/  ISETP.LT.AND P4, PT, R155, UR4, !P2 ;  /* 0x000000049b007c0c */ /* 0x000fc6000d781270 */
[----:B------:R3:W-:Y:S04]  /*ae3a0*/  @P6 STG.E desc[UR60][R10.64], R138 ;  /* 0x0000008a0a006986 */ /* 0x0007e8000c10193c */
[----:B------:R-:W4:Y:S04]  /*ae3b0*/  LDL.LU R147, [R1+0x130c] ;  /* 0x00130c0001937983 */ /* 0x000f280000300800 */
[----:B--2---:R1:W-:Y:S01]  /*ae3c0*/  @P3 STG.E desc[UR60][R14.64], R149 ;  /* 0x000000950e003986 */ /* 0x0043e2000c10193c */
[----:B------:R-:W-:Y:S01]  /*ae3d0*/  ISETP.LT.AND P3, PT, R157, UR4, !P2 ;  /* 0x000000049d007c0c */ /* 0x000fe2000d761270 */
[----:B---3--:R-:W-:-:S04]  /*ae3e0*/  IMAD.WIDE R10, R156, 0x4, R2 ;  /* 0x000000049c0a7825 */ /* 0x008fc800078e0202 */
[C---:B------:R-:W-:Y:S01]  /*ae3f0*/  IMAD.WIDE R12, R156.reuse, 0x4, R4 ;  /* 0x000000049c0c7825 */ /* 0x040fe200078e0204 */
[----:B-1----:R-:W2:Y:S04]  /*ae400*/  LDL.LU R149, [R1+0x184] ;  /* 0x0001840001957983 */ /* 0x002ea80000300800 */
[----:B----4-:R1:W-:Y:S04]  /*ae410*/  @P0 STG.E desc[UR60][R10.64], R145 ;  /* 0x000000910a000986 */ /* 0x0103e8000c10193c */
[----:B------:R3:W-:Y:S04]  /*ae420*/  @P4 STG.E desc[UR60][R12.64], R139 ;  /* 0x0000008b0c004986 */ /* 0x0007e8000c10193c */
[----:B-1----:R-:W4:Y:S01]  /*ae430*/  LDL.LU R145, [R1+0x104] ;  /* 0x0001040001917983 */ /* 0x002f220000300800 */
[----:B------:R-:W-:-:S03]  /*ae440*/  IMAD.WIDE R10, R156, 0x4, R6 ;  /* 0x000000049c0a7825 */ /* 0x000fc600078e0206 */
[----:B---3--:R-:W3:Y:S01]  /*ae450*/  LDL.LU R139, [R1+0xd78] ;  /* 0x000d7800018b7983 */ /* 0x008ee20000300800 */
[----:B------:R-:W-:-:S03]  /*ae460*/  IMAD.WIDE R12, R156, 0x4, R8 ;  /* 0x000000049c0c7825 */ /* 0x000fc600078e0208 */
[----:B------:R-:W3:Y:S04]  /*ae470*/  LDL.LU R156, [R1+0xb78] ;  /* 0x000b7800019c7983 */ /* 0x000ee80000300800 */
[----:B------:R1:W-:Y:S04]  /*ae480*/  @P3 STG.E desc[UR60][R10.64], R150 ;  /* 0x000000960a003986 */ /* 0x0003e8000c10193c */
[----:B-1----:R-:W3:Y:S01]  /*ae490*/  LDL.LU R150, [R1+0x1008] ;  /* 0x0010080001967983 */ /* 0x002ee20000300800 */
[----:B------:R-:W-:Y:S02]  /*ae4a0*/  ISETP.LT.AND P2, PT, R158, UR4, !P2 ;  /* 0x000000049e007c0c */ /* 0x000fe4000d741270 */
[----:B------:R-:W-:-:S02]  /*ae4b0*/  ISETP.LT.AND P6, PT, R153, UR4, !P1 ;  /* 0x0000000499007c0c */ /* 0x000fc4000cfc1270 */
[----:B------:R-:W-:Y:S01]  /*ae4c0*/  ISETP.LT.AND P5, PT, R155, UR4, !P1 ;  /* 0x000000049b007c0c */ /* 0x000fe2000cfa1270 */
[----:B------:R-:W-:-:S04]  /*ae4d0*/  IMAD.WIDE R14, R151, 0x4, R2 ;  /* 0x00000004970e7825 */ /* 0x000fc800078e0202 */
[----:B------:R-:W-:Y:S01]  /*ae4e0*/  IMAD.WIDE R16, R151, 0x4, R4 ;  /* 0x0000000497107825 */ /* 0x000fe200078e0204 */
[----:B------:R-:W-:-:S03]  /*ae4f0*/  IADD3 R0, R152, 0xc4, RZ ;  /* 0x000000c498007810 */ /* 0x000fc60007ffe0ff */
[----:B------:R1:W-:Y:S01]  /*ae500*/  @P2 STG.E desc[UR60][R12.64], R148 ;  /* 0x000000940c002986 */ /* 0x0003e2000c10193c */
[----:B------:R-:W-:-:S03]  /*ae510*/  ISETP.LT.AND P3, PT, R157, UR4, !P1 ;  /* 0x000000049d007c0c */ /* 0x000fc6000cf61270 */
[----:B------:R1:W-:Y:S01]  /*ae520*/  @P6 STG.E desc[UR60][R14.64], R146 ;  /* 0x000000920e006986 */ /* 0x0003e2000c10193c */
[----:B------:R-:W-:-:S03]  /*ae530*/  ISETP.LT.AND P2, PT, R158, UR4, !P1 ;  /* 0x000000049e007c0c */ /* 0x000fc6000cf41270 */
[----:B------:R1:W-:Y:S04]  /*ae540*/  @P5 STG.E desc[UR60][R16.64], R144 ;  /* 0x0000009010005986 */ /* 0x0003e8000c10193c */
[----:B-1----:R-:W3:Y:S04]  /*ae550*/  LDL.LU R148, [R1+0x978] ;  /* 0x0009780001947983 */ /* 0x002ee80000300800 */
[----:B------:R-:W3:Y:S01]  /*ae560*/  LDL.LU R146, [R1+0x788] ;  /* 0x0007880001927983 */ /* 0x000ee20000300800 */
[----:B------:R-:W-:Y:S01]  /*ae570*/  ISETP.GE.AND P0, PT, R0, UR5, PT ;  /* 0x0000000500007c0c */ /* 0x000fe2000bf06270 */
[----:B------:R-:W-:-:S02]  /*ae580*/  VIADD R10, R152, 0xc7 ;  /* 0x000000c7980a7836 */ /* 0x000fc40000000000 */
[----:B------:R-:W3:Y:S01]  /*ae590*/  LDL.LU R144, [R1+0x1310] ;  /* 0x0013100001907983 */ /* 0x000ee20000300800 */
[----:B------:R-:W-:Y:S01]  /*ae5a0*/  ISETP.LT.AND P4, PT, R153, UR4, !P0 ;  /* 0x0000000499007c0c */ /* 0x000fe2000c781270 */
[----:B------:R-:W-:Y:S01]  /*ae5b0*/  IMAD.WIDE R12, R151, 0x4, R6 ;  /* 0x00000004970c7825 */ /* 0x000fe200078e0206 */
[----:B------:R-:W-:Y:S01]  /*ae5c0*/  ISETP.LT.AND P6, PT, R155, UR4, !P0 ;  /* 0x000000049b007c0c */ /* 0x000fe2000c7c1270 */
[----:B------:R-:W3:Y:S01]  /*ae5d0*/  LDL.LU R137, [R1+0x1314] ;  /* 0x0013140001897983 */ /* 0x000ee20000300800 */
[----:B------:R-:W-:Y:S01]  /*ae5e0*/  ISETP.LT.AND P5, PT, R157, UR4, !P0 ;  /* 0x000000049d007c0c */ /* 0x000fe2000c7a1270 */
[----:B------:R-:W-:Y:S01]  /*ae5f0*/  IMAD.WIDE R14, R147, 0x4, R4 ;  /* 0x00000004930e7825 */ /* 0x000fe200078e0204 */
[----:B------:R-:W-:Y:S01]  /*ae600*/  ISETP.GE.AND P1, PT, R10, UR45, PT ;  /* 0x0000002d0a007c0c */ /* 0x000fe2000bf26270 */
[----:B------:R-:W-:Y:S02]  /*ae610*/  ULDC UR5, c[0x0][0x22c] ;  /* 0x00008b0000057ab9 */ /* 0x000fe40000000800 */
[----:B------:R-:W-:-:S02]  /*ae620*/  IMAD.WIDE R10, R151, 0x4, R8 ;  /* 0x00000004970a7825 */ /* 0x000fc400078e0208 */
[----:B------:R-:W3:Y:S04]  /*ae630*/  LDL.LU R151, [R1+0x388] ;  /* 0x0003880001977983 */ /* 0x000ee80000300800 */
[----:B--2---:R1:W-:Y:S02]  /*ae640*/  @P3 STG.E desc[UR60][R12.64], R149 ;  /* 0x000000950c003986 */ /* 0x0043e4000c10193c */
[C---:B-1----:R-:W-:Y:S02]  /*ae650*/  IMAD.WIDE R12, R147.reuse, 0x4, R2 ;  /* 0x00000004930c7825 */ /* 0x042fe400078e0202 */
[----:B------:R-:W2:Y:S04]  /*ae660*/  LDL.LU R149, [R1+0x188] ;  /* 0x0001880001957983 */ /* 0x000ea80000300800 */
[----:B----4-:R1:W-:Y:S04]  /*ae670*/  @P2 STG.E desc[UR60][R10.64], R145 ;  /* 0x000000910a002986 */ /* 0x0103e8000c10193c */
[----:B---3--:R-:W-:Y:S04]  /*ae680*/  @P4 STG.E desc[UR60][R12.64], R139 ;  /* 0x0000008b0c004986 */ /* 0x008fe8000c10193c */
[----:B-1----:R-:W3:Y:S01]  /*ae690*/  LDL.LU R145, [R1+0x108] ;  /* 0x0001080001917983 */ /* 0x002ee20000300800 */
[----:B------:R-:W-:-:S03]  /*ae6a0*/  IMAD.WIDE R10, R147, 0x4, R6 ;  /* 0x00000004930a7825 */ /* 0x000fc600078e0206 */
[----:B------:R-:W-:Y:S04]  /*ae6b0*/  @P6 STG.E desc[UR60][R14.64], R156 ;  /* 0x0000009c0e006986 */ /* 0x000fe8000c10193c */
[----:B------:R1:W-:Y:S02]  /*ae6c0*/  @P5 STG.E desc[UR60][R10.64], R150 ;  /* 0x000000960a005986 */ /* 0x0003e4000c10193c */
[----:B-1----:R-:W-:Y:S02]  /*ae6d0*/  IMAD.WIDE R10, R147, 0x4, R8 ;  /* 0x00000004930a7825 */ /* 0x002fe400078e0208 */
[----:B------:R-:W4:Y:S04]  /*ae6e0*/  LDL.LU R150, [R1+0xd7c] ;  /* 0x000d7c0001967983 */ /* 0x000f280000300800 */
[----:B------:R-:W4:Y:S01]  /*ae6f0*/  LDL.LU R147, [R1+0xb7c] ;  /* 0x000b7c0001937983 */ /* 0x000f220000300800 */
[----:B------:R-:W-:-:S02]  /*ae700*/  IADD3 R0, R152, 0xc5, RZ ;  /* 0x000000c598007810 */ /* 0x000fc40007ffe0ff */
[----:B------:R-:W-:Y:S01]  /*ae710*/  ISETP.LT.AND P0, PT, R158, UR4, !P0 ;  /* 0x000000049e007c0c */ /* 0x000fe2000c701270 */
[----:B------:R-:W4:Y:S01]  /*ae720*/  LDL.LU R156, [R1+0x131c] ;  /* 0x00131c00019c7983 */ /* 0x000f220000300800 */
[----:B------:R-:W-:-:S03]  /*ae730*/  ISETP.GE.AND P3, PT, R0, UR43, PT ;  /* 0x0000002b00007c0c */ /* 0x000fc6000bf66270 */
[----:B------:R-:W4:Y:S01]  /*ae740*/  LDL.LU R138, [R1+0x100c] ;  /* 0x00100c00018a7983 */ /* 0x000f220000300800 */
[----:B------:R-:W-:Y:S01]  /*ae750*/  ISETP.LT.AND P4, PT, R153, UR4, !P3 ;  /* 0x0000000499007c0c */ /* 0x000fe2000df81270 */
[----:B------:R-:W-:Y:S01]  /*ae760*/  VIADD R0, R152, 0xc6 ;  /* 0x000000c698007836 */ /* 0x000fe20000000000 */
[----:B------:R-:W-:Y:S01]  /*ae770*/  ISETP.LT.AND P5, PT, R155, UR4, !P3 ;  /* 0x000000049b007c0c */ /* 0x000fe2000dfa1270 */
[----:B------:R-:W4:Y:S01]  /*ae780*/  LDL.LU R139, [R1+0x97c] ;  /* 0x00097c00018b7983 */ /* 0x000f220000300800 */
[----:B------:R-:W-:Y:S02]  /*ae790*/  ISETP.LT.AND P6, PT, R157, UR4, !P3 ;  /* 0x000000049d007c0c */ /* 0x000fe4000dfc1270 */
[----:B------:R-:W-:Y:S01]  /*ae7a0*/  ISETP.LT.AND P3, PT, R158, UR4, !P3 ;  /* 0x000000049e007c0c */ /* 0x000fe2000df61270 */
[----:B------:R-:W-:Y:S01]  /*ae7b0*/  IMAD.WIDE R14, R144, 0x4, R2 ;  /* 0x00000004900e7825 */ /* 0x000fe200078e0202 */
[----:B------:R1:W-:Y:S01]  /*ae7c0*/  @P0 STG.E desc[UR60][R10.64], R148 ;  /* 0x000000940a000986 */ /* 0x0003e2000c10193c */
[----:B------:R-:W-:Y:S01]  /*ae7d0*/  ISETP.GE.AND P2, PT, R0, UR5, PT ;  /* 0x0000000500007c0c */ /* 0x000fe2000bf46270 */
[----:B------:R-:W-:-:S03]  /*ae7e0*/  ULDC UR5, c[0x0][0x22c] ;  /* 0x00008b0000057ab9 */ /* 0x000fc60000000800 */
[----:B------:R1:W-:Y:S01]  /*ae7f0*/  @P4 STG.E desc[UR60][R14.64], R146 ;  /* 0x000000920e004986 */ /* 0x0003e2000c10193c */
[C---:B------:R-:W-:Y:S01]  /*ae800*/  IMAD.WIDE R12, R144.reuse, 0x4, R4 ;  /* 0x00000004900c7825 */ /* 0x040fe200078e0204 */
[----:B------:R-:W-:Y:S02]  /*ae810*/  ISETP.LT.AND P0, PT, R153, UR4, !P2 ;  /* 0x0000000499007c0c */ /* 0x000fe4000d701270 */
[----:B-1----:R-:W4:Y:S04]  /*ae820*/  LDL.LU R148, [R1+0x78c] ;  /* 0x00078c0001947983 */ /* 0x002f280000300800 */
[----:B------:R-:W4:Y:S01]  /*ae830*/  LDL.LU R146, [R1+0x38c] ;  /* 0x00038c0001927983 */ /* 0x000f220000300800 */
[----:B------:R-:W-:Y:S01]  /*ae840*/  IMAD.WIDE R10, R144, 0x4, R6 ;  /* 0x00000004900a7825 */ /* 0x000fe200078e0206 */
[----:B------:R-:W-:-:S03]  /*ae850*/  ISETP.LT.AND P4, PT, R155, UR4, !P2 ;  /* 0x000000049b007c0c */ /* 0x000fc6000d781270 */
[----:B------:R-:W-:Y:S01]  /*ae860*/  IMAD.WIDE R14, R144, 0x4, R8 ;  /* 0x00000004900e7825 */ /* 0x000fe200078e0208 */
[----:B------:R1:W-:Y:S04]  /*ae870*/  @P5 STG.E desc[UR60][R12.64], R151 ;  /* 0x000000970c005986 */ /* 0x0003e8000c10193c */
[----:B------:R-:W4:Y:S01]  /*ae880*/  LDL.LU R144, [R1+0x1324] ;  /* 0x0013240001907983 */ /* 0x000f220000300800 */
[----:B-1----:R-:W-:-:S03]  /*ae890*/  IMAD.WIDE R12, R137, 0x4, R4 ;  /* 0x00000004890c7825 */ /* 0x002fc600078e0204 */
[----:B--2---:R1:W-:Y:S02]  /*ae8a0*/  @P6 STG.E desc[UR60][R10.64], R149 ;  /* 0x000000950a006986 */ /* 0x0043e4000c10193c */
[----:B-1----:R-:W-:Y:S02]  /*ae8b0*/  IMAD.WIDE R10, R137, 0x4, R2 ;  /* 0x00000004890a7825 */ /* 0x002fe400078e0202 */
[----:B---3--:R1:W-:Y:S04]  /*ae8c0*/  @P3 STG.E desc[UR60][R14.64], R145 ;  /* 0x000000910e003986 */ /* 0x0083e8000c10193c */
[----:B-1----:R-:W2:Y:S04]  /*ae8d0*/  LDL.LU R145, [R1+0x18c] ;  /* 0x00018c0001917983 */ /* 0x002ea80000300800 */
[----:B------:R-:W3:Y:S04]  /*ae8e0*/  LDL.LU R151, [R1+0x10c] ;  /* 0x00010c0001977983 */ /* 0x000ee80000300800 */
[----:B------:R-:W3:Y:S04]  /*ae8f0*/  LDL.LU R149, [R1+0x50] ;  /* 0x0000500001957983 */ /* 0x000ee80000300800 */
[----:B----4-:R1:W-:Y:S04]  /*ae900*/  @P0 STG.E desc[UR60][R10.64], R150 ;  /* 0x000000960a000986 */ /* 0x0103e8000c10193c */
[----:B------:R4:W-:Y:S04]  /*ae910*/  @P4 STG.E desc[UR60][R12.64], R147 ;  /* 0x000000930c004986 */ /* 0x0009e8000c10193c */
[----:B-1----:R-:W3:Y:S04]  /*ae920*/  LDL.LU R150, [R1+0x20] ;  /* 0x0000200001967983 */ /* 0x002ee80000300800 */
[----:B----4-:R-:W4:Y:S01]  /*ae930*/  LDL.LU R147, [R1+0x10] ;  /* 0x0000100001937983 */ /* 0x010f220000300800 */
[----:B------:R-:W-:-:S02]  /*ae940*/  ISETP.LT.AND P3, PT, R157, UR4, !P2 ;  /* 0x000000049d007c0c */ /* 0x000fc4000d761270 */
[----:B------:R-:W-:Y:S02]  /*ae950*/  ISETP.LT.AND P2, PT, R158, UR4, !P2 ;  /* 0x000000049e007c0c */ /* 0x000fe4000d741270 */
[----:B------:R-:W-:Y:S02]  /*ae960*/  ISETP.LT.AND P6, PT, R153, UR4, !P1 ;  /* 0x0000000499007c0c */ /* 0x000fe4000cfc1270 */
[----:B------:R-:W-:Y:S01]  /*ae970*/  ISETP.LT.AND P5, PT, R155, UR4, !P1 ;  /* 0x000000049b007c0c */ /* 0x000fe2000cfa1270 */
[----:B------:R-:W-:Y:S01]  /*ae980*/  IMAD.WIDE R10, R137, 0x4, R6 ;  /* 0x00000004890a7825 */ /* 0x000fe200078e0206 */
[----:B------:R-:W-:-:S03]  /*ae990*/  IADD3 R0, R152, 0xc8, RZ ;  /* 0x000000c898007810 */ /* 0x000fc60007ffe0ff */
[----:B------:R-:W-:-:S04]  /*ae9a0*/  IMAD.WIDE R12, R137, 0x4, R8 ;  /* 0x00000004890c7825 */ /* 0x000fc800078e0208 */
[C---:B------:R-:W-:Y:S01]  /*ae9b0*/  IMAD.WIDE R14, R156.reuse, 0x4, R2 ;  /* 0x000000049c0e7825 */ /* 0x040fe200078e0202 */
[----:B------:R-:W-:Y:S03]  /*ae9c0*/  @P3 STG.E desc[UR60][R10.64], R138 ;  /* 0x0000008a0a003986 */ /* 0x000fe6000c10193c */
[----:B------:R-:W-:Y:S01]  /*ae9d0*/  IMAD.WIDE R16, R156, 0x4, R4 ;  /* 0x000000049c107825 */ /* 0x000fe200078e0204 */
[----:B------:R-:W-:Y:S01]  /*ae9e0*/  ISETP.LT.AND P3, PT, R157, UR4, !P1 ;  /* 0x000000049d007c0c */ /* 0x000fe2000cf61270 */
[----:B------:R1:W-:Y:S01]  /*ae9f0*/  @P2 STG.E desc[UR60][R12.64], R139 ;  /* 0x0000008b0c002986 */ /* 0x0003e2000c10193c */
[----:B------:R-:W-:Y:S01]  /*aea00*/  ISETP.GE.AND P0, PT, R0, UR5, PT ;  /* 0x0000000500007c0c */ /* 0x000fe2000bf06270 */
[----:B------:R-:W-:Y:S01]  /*aea10*/  ULDC UR5, c[0x0][0x22c] ;  /* 0x00008b0000057ab9 */ /* 0x000fe20000000800 */
[----:B------:R-:W-:Y:S01]  /*aea20*/  ISETP.LT.AND P2, PT, R158, UR4, !P1 ;  /* 0x000000049e007c0c */ /* 0x000fe2000cf41270 */
[----:B------:R1:W-:Y:S04]  /*aea30*/  @P6 STG.E desc[UR60][R14.64], R148 ;  /* 0x000000940e006986 */ /* 0x0003e8000c10193c */
[----:B------:R1:W-:Y:S01]  /*aea40*/  @P5 STG.E desc[UR60][R16.64], R146 ;  /* 0x0000009210005986 */ /* 0x0003e2000c10193c */
[----:B------:R-:W-:Y:S01]  /*aea50*/  ISETP.LT.AND P4, PT, R153, UR4, !P0 ;  /* 0x0000000499007c0c */ /* 0x000fe2000c781270 */
[----:B-1----:R-:W-:-:S02]  /*aea60*/  VIADD R12, R152, 0xcb ;  /* 0x000000cb980c7836 */ /* 0x002fc40000000000 */
[----:B------:R-:W4:Y:S04]  /*aea70*/  LDL.LU R148, [R1] ;  /* 0x0000000001947983 */ /* 0x000f280000300800 */
[----:B------:R-:W4:Y:S01]  /*aea80*/  LDL.LU R146, [R1+0x1328] ;  /* 0x0013280001927983 */ /* 0x000f220000300800 */
[----:B------:R-:W-:Y:S01]  /*aea90*/  ISETP.LT.AND P6, PT, R155, UR4, !P0 ;  /* 0x000000049b007c0c */ /* 0x000fe2000c7c1270 */
[----:B------:R-:W-:Y:S01]  /*aeaa0*/  IMAD.WIDE R10, R156, 0x4, R6 ;  /* 0x000000049c0a7825 */ /* 0x000fe200078e0206 */
[----:B------:R-:W-:Y:S02]  /*aeab0*/  ISETP.LT.AND P5, PT, R157, UR4, !P0 ;  /* 0x000000049d007c0c */ /* 0x000fe4000c7a1270 */
[----:B------:R-:W-:Y:S01]  /*aeac0*/  ISETP.GE.AND P1, PT, R12, UR41, PT ;  /* 0x000000290c007c0c */ /* 0x000fe2000bf26270 */
[----:B------:R-:W-:-:S04]  /*aead0*/  IMAD.WIDE R12, R156, 0x4, R8 ;  /* 0x000000049c0c7825 */ /* 0x000fc800078e0208 */
[C---:B------:R-:W-:Y:S01]  /*aeae0*/  IMAD.WIDE R14, R144.reuse, 0x4, R4 ;  /* 0x00000004900e7825 */ /* 0x040fe200078e0204 */
[----:B--2---:R1:W-:Y:S04]  /*aeaf0*/  @P3 STG.E desc[UR60][R10.64], R145 ;  /* 0x000000910a003986 */ /* 0x0043e8000c10193c */
[----:B---3--:R2:W-:Y:S01]  /*aeb00*/  @P2 STG.E desc[UR60][R12.64], R151 ;  /* 0x000000970c002986 */ /* 0x0085e2000c10193c */
[----:B-1----:R-:W-:-:S03]  /*aeb10*/  IMAD.WIDE R10, R144, 0x4, R2 ;  /* 0x00000004900a7825 */ /* 0x002fc600078e0202 */
[----:B------:R-:W3:Y:S01]  /*aeb20*/  LDL.LU R145, [R1+0x1330] ;  /* 0x0013300001917983 */ /* 0x000ee20000300800 */
[----:B--2---:R-:W-:-:S03]  /*aeb30*/  IMAD.WIDE R12, R144, 0x4, R6 ;  /* 0x00000004900c7825 */ /* 0x004fc600078e0206 */
[----:B------:R-:W-:Y:S04]  /*aeb40*/  @P4 STG.E desc[UR60][R10.64], R149 ;  /* 0x000000950a004986 */ /* 0x000fe8000c10193c */
[----:B------:R1:W-:Y:S04]  /*aeb50*/  @P6 STG.E desc[UR60][R14.64], R150 ;  /* 0x000000960e006986 */ /* 0x0003e8000c10193c */
[----:B----4-:R2:W-:Y:S04]  /*aeb60*/  @P5 STG.E desc[UR60][R12.64], R147 ;  /* 0x000000930c005986 */ /* 0x0105e8000c10193c */
[----:B-1----:R-:W4:Y:S04]  /*aeb70*/  LDL.LU R150, [R1+0x54] ;  /* 0x0000540001967983 */ /* 0x002f280000300800 */
[----:B--2---:R-:W2:Y:S01]  /*aeb80*/  LDL.LU R147, [R1+0x24] ;  /* 0x0000240001937983 */ /* 0x004ea20000300800 */
[----:B------:R-:W-:-:S02]  /*aeb90*/  IADD3 R0, R152, 0xc9, RZ ;  /* 0x000000c998007810 */ /* 0x000fc40007ffe0ff */
[----:B------:R-:W-:Y:S02]  /*aeba0*/  ISETP.LT.AND P0, PT, R158, UR4, !P0 ;  /* 0x000000049e007c0c */ /* 0x000fe4000c701270 */
[----:B------:R-:W-:Y:S01]  /*aebb0*/  ISETP.GE.AND P3, PT, R0, UR39, PT ;  /* 0x0000002700007c0c */ /* 0x000fe2000bf66270 */
[----:B------:R-:W-:Y:S02]  /*aebc0*/  IMAD.WIDE R12, R144, 0x4, R8 ;  /* 0x00000004900c7825 */ /* 0x000fe400078e0208 */
[----:B------:R-:W2:Y:S01]  /*aebd0*/  LDL.LU R144, [R1+0x134c] ;  /* 0x00134c0001907983 */ /* 0x000ea20000300800 */
[----:B------:R-:W-:Y:S01]  /*aebe0*/  ISETP.LT.AND P4, PT, R153, UR4, !P3 ;  /* 0x0000000499007c0c */ /* 0x000fe2000df81270 */
[----:B------:R-:W-:Y:S02]  /*aebf0*/  VIADD R0, R152, 0xca ;  /* 0x000000ca98007836 */ /* 0x000fe40000000000 */
[----:B------:R-:W2:Y:S01]  /*aec00*/  LDL.LU R151, [R1+0x14] ;  /* 0x0000140001977983 */ /* 0x000ea20000300800 */
[----:B------:R-:W-:-:S02]  /*aec10*/  ISETP.LT.AND P5, PT, R155, UR4, !P3 ;  /* 0x000000049b007c0c */ /* 0x000fc4000dfa1270 */
[----:B------:R-:W-:Y:S02]  /*aec20*/  ISETP.LT.AND P6, PT, R157, UR4, !P3 ;  /* 0x000000049d007c0c */ /* 0x000fe4000dfc1270 */
[----:B------:R-:W-:Y:S02]  /*aec30*/  ISETP.LT.AND P3, PT, R158, UR4, !P3 ;  /* 0x000000049e007c0c */ /* 0x000fe4000df61270 */
[----:B------:R-:W-:Y:S01]  /*aec40*/  ISETP.GE.AND P2, PT, R0, UR5, PT ;  /* 0x0000000500007c0c */ /* 0x000fe2000bf46270 */
[----:B------:R-:W-:Y:S01]  /*aec50*/  ULDC UR5, c[0x0][0x22c] ;  /* 0x00008b0000057ab9 */ /* 0x000fe20000000800 */
[----:B------:R1:W-:Y:S01]  /*aec60*/  @P0 STG.E desc[UR60][R12.64], R148 ;  /* 0x000000940c000986 */ /* 0x0003e2000c10193c */
[C---:B------:R-:W-:Y:S01]  /*aec70*/  IMAD.WIDE R10, R146.reuse, 0x4, R2 ;  /* 0x00000004920a7825 */ /* 0x040fe200078e0202 */
[----:B------:R-:W-:Y:S02]  /*aec80*/  ISETP.LT.AND P0, PT, R153, UR4, !P2 ;  /* 0x0000000499007c0c */ /* 0x000fe4000d701270 */
[----:B-1----:R-:W2:Y:S01]  /*aec90*/  LDL.LU R148, [R1+0x4] ;  /* 0x0000040001947983 */ /* 0x002ea20000300800 */
[----:B------:R-:W-:-:S03]  /*aeca0*/  IMAD.WIDE R12, R146, 0x4, R4 ;  /* 0x00000004920c7825 */ /* 0x000fc600078e0204 */
[----:B------:R1:W-:Y:S01]  /*aecb0*/  @P4 STG.E desc[UR60][R10.64], R248 ;  /* 0x000000f80a004986 */ /* 0x0003e2000c10193c */
[C---:B------:R-:W-:Y:S01]  /*aecc0*/  IMAD.WIDE R14, R146.reuse, 0x4, R6 ;  /* 0x00000004920e7825 */ /* 0x040fe200078e0206 */
[----:B------:R-:W-:Y:S02]  /*aecd0*/  ISETP.LT.AND P4, PT, R155, UR4, !P2 ;  /* 0x000000049b007c0c */ /* 0x000fe4000d781270 */
[----:B------:R-:W-:Y:S04]  /*aece0*/  @P5 STG.E desc[UR60][R12.64], R244 ;  /* 0x000000f40c005986 */ /* 0x000fe8000c10193c */
[----:B------:R-:W-:Y:S01]  /*aecf0*/  @P6 STG.E desc[UR60][R14.64], R240 ;  /* 0x000000f00e006986 */ /* 0x000fe2000c10193c */
[----:B-1----:R-:W-:-:S03]  /*aed00*/  IMAD.WIDE R10, R146, 0x4, R8 ;  /* 0x00000004920a7825 */ /* 0x002fc600078e0208 */
[----:B------:R-:W2:Y:S04]  /*aed10*/  LDL.LU R146, [R1+0x1354] ;  /* 0x0013540001927983 */ /* 0x000ea80000300800 */
[----:B------:R3:W-:Y:S04]  /*aed20*/  @P3 STG.E desc[UR60][R10.64], R236 ;  /* 0x000000ec0a003986 */ /* 0x0007e8000c10193c */
[----:B------:R-:W2:Y:S01]  /*aed30*/  LDL.LU R149, [R1+0x58] ;  /* 0x0000580001957983 */ /* 0x000ea20000300800 */
[----:B---3--:R-:W-:-:S04]  /*aed40*/  IMAD.WIDE R10, R145, 0x4, R2 ;  /* 0x00000004910a7825 */ /* 0x008fc800078e0202 */
[C---:B------:R-:W-:Y:S01]  /*aed50*/  IMAD.WIDE R12, R145.reuse, 0x4, R4 ;  /* 0x00000004910c7825 */ /* 0x040fe200078e0204 */
[----:B----4-:R1:W-:Y:S04]  /*aed60*/  @P0 STG.E desc[UR60][R10.64], R150 ;  /* 0x000000960a000986 */ /* 0x0103e8000c10193c */
[----:B--2---:R2:W-:Y:S01]  /*aed70*/  @P4 STG.E desc[UR60][R12.64], R147 ;  /* 0x000000930c004986 */ /* 0x0045e2000c10193c */
[----:B-1----:R-:W-:-:S03]  /*aed80*/  IMAD.WIDE R10, R145, 0x4, R6 ;  /* 0x00000004910a7825 */ /* 0x002fc600078e0206 */
[----:B------:R-:W3:Y:S01]  /*aed90*/  LDL.LU R150, [R1+0x28] ;  /* 0x0000280001967983 */ /* 0x000ee20000300800 */
[----:B--2---:R-:W-:-:S03]  /*aeda0*/  IMAD.WIDE R12, R145, 0x4, R8 ;  /* 0x00000004910c7825 */ /* 0x004fc600078e0208 */
[----:B------:R-:W2:Y:S01]  /*aedb0*/  LDL.LU R145, [R1+0x18] ;  /* 0x0000180001917983 */ /* 0x000ea20000300800 */
[----:B------:R-:W-:Y:S02]  /*aedc0*/  ISETP.LT.AND P3, PT, R157, UR4, !P2 ;  /* 0x000000049d007c0c */ /* 0x000fe4000d761270 */
[----:B------:R-:W-:Y:S01]  /*aedd0*/  ISETP.LT.AND P2, PT, R158, UR4, !P2 ;  /* 0x000000049e007c0c */ /* 0x000fe2000d741270 */
[----:B------:R-:W4:Y:S01]  /*aede0*/  LDL.LU R147, [R1+0x1358] ;  /* 0x0013580001937983 */ /* 0x000f220000300800 */
[----:B------:R-:W-:Y:S02]  /*aedf0*/  ISETP.LT.AND P6, PT, R153, UR4, !P1 ;  /* 0x0000000499007c0c */ /* 0x000fe4000cfc1270 */
[----:B------:R-:W-:Y:S02]  /*aee00*/  IADD3 R0, R152, 0xcc, RZ ;  /* 0x000000cc98007810 */ /* 0x000fe40007ffe0ff */
[----:B------:R-:W-:Y:S02]  /*aee10*/  ISETP.LT.AND P5, PT, R155, UR4, !P1 ;  /* 0x000000049b007c0c */ /* 0x000fe4000cfa1270 */
[----:B------:R-:W-:Y:S01]  /*aee20*/  ISETP.GE.AND P0, PT, R0, UR5, PT ;  /* 0x0000000500007c0c */ /* 0x000fe2000bf06270 */
[----:B------:R-:W-:-:S02]  /*aee30*/  IMAD.WIDE R14, R144, 0x4, R2 ;  /* 0x00000004900e7825 */ /* 0x000fc400078e0202 */
[----:B------:R1:W-:Y:S01]  /*aee40*/  @P3 STG.E desc[UR60][R10.64], R151 ;  /* 0x000000970a003986 */ /* 0x0003e2000c10193c */
[----:B------:R-:W-:Y:S01]  /*aee50*/  ISETP.LT.AND P3, PT, R157, UR4, !P1 ;  /* 0x000000049d007c0c */ /* 0x000fe2000cf61270 */
[----:B------:R-:W-:Y:S01]  /*aee60*/  IMAD.WIDE R16, R144, 0x4, R4 ;  /* 0x0000000490107825 */ /* 0x000fe200078e0204 */
[----:B------:R-:W-:Y:S01]  /*aee70*/  ISETP.LT.AND P4, PT, R153, UR4, !P0 ;  /* 0x0000000499007c0c */ /* 0x000fe2000c781270 */
[----:B------:R-:W-:Y:S01]  /*aee80*/  ULDC UR5, c[0x0][0x22c] ;  /* 0x00008b0000057ab9 */ /* 0x000fe20000000800 */
[----:B------:R1:W-:Y:S01]  /*aee90*/  @P2 STG.E desc[UR60][R12.64], R148 ;  /* 0x000000940c002986 */ /* 0x0003e2000c10193c */
[----:B------:R-:W-:-:S03]  /*aeea0*/  ISETP.LT.AND P2, PT, R158, UR4, !P1 ;  /* 0x000000049e007c0c */ /* 0x000fc6000cf41270 */
[----:B-1----:R-:W4:Y:S01]  /*aeeb0*/  LDL.LU R151, [R1+0x8] ;  /* 0x0000080001977983 */ /* 0x002f220000300800 */
[----:B------:R-:W-:-:S03]  /*aeec0*/  IMAD.WIDE R10, R144, 0x4, R6 ;  /* 0x00000004900a7825 */ /* 0x000fc600078e0206 */
[----:B------:R1:W-:Y:S01]  /*aeed0*/  @P6 STG.E desc[UR60][R14.64], R249 ;  /* 0x000000f90e006986 */ /* 0x0003e2000c10193c */
[----:B------:R-:W-:-:S03]  /*aeee0*/  VIADD R12, R152, 0xcf ;  /* 0x000000cf980c7836 */ /* 0x000fc60000000000 */
[----:B------:R-:W-:Y:S01]  /*aeef0*/  @P5 STG.E desc[UR60][R16.64], R245 ;  /* 0x000000f510005986 */ /* 0x000fe2000c10193c */
[----:B------:R-:W-:Y:S02]  /*aef00*/  ISETP.LT.AND P6, PT, R155, UR4, !P0 ;  /* 0x000000049b007c0c */ /* 0x000fe4000c7c1270 */
[----:B------:R-:W-:Y:S01]  /*aef10*/  ISETP.LT.AND P5, PT, R157, UR4, !P0 ;  /* 0x000000049d007c0c */ /* 0x000fe2000c7a1270 */
[----:B------:R1:W-:Y:S01]  /*aef20*/  @P3 STG.E desc[UR60][R10.64], R241 ;  /* 0x000000f10a003986 */ /* 0x0003e2000c10193c */
[----:B------:R-:W-:Y:S01]  /*aef30*/  ISETP.GE.AND P1, PT, R12, UR37, PT ;  /* 0x000000250c007c0c */ /* 0x000fe2000bf26270 */
[----:B------:R-:W-:Y:S02]  /*aef40*/  IMAD.WIDE R12, R144, 0x4, R8 ;  /* 0x00000004900c7825 */ /* 0x000fe400078e0208 */
[----:B------:R-:W4:Y:S02]  /*aef50*/  LDL.LU R148, [R1+0x1360] ;  /* 0x0013600001947983 */ /* 0x000f240000300800 */
[----:B-1----:R-:W-:-:S02]  /*aef60*/  IMAD.WIDE R14, R146, 0x4, R4 ;  /* 0x00000004920e7825 */ /* 0x002fc400078e0204 */
[----:B------:R1:W-:Y:S02]  /*aef70*/  @P2 STG.E desc[UR60][R12.64], R237 ;  /* 0x000000ed0c002986 */ /* 0x0003e4000c10193c */
[C---:B------:R-:W-:Y:S02]  /*aef80*/  IMAD.WIDE R10, R146.reuse, 0x4, R2 ;  /* 0x00000004920a7825 */ /* 0x040fe400078e0202 */
[----:B------:R-:W4:Y:S04]  /*aef90*/  LDL.LU R144, [R1+0x137c] ;  /* 0x00137c0001907983 */ /* 0x000f280000300800 */
[----:B------:R1:W-:Y:S02]  /*aefa0*/  @P4 STG.E desc[UR60][R10.64], R149 ;  /* 0x000000950a004986 */ /* 0x0003e4000c10193c */
[----:B-1----:R-:W-:-:S02]  /*aefb0*/  IMAD.WIDE R12, R146, 0x4, R6 ;  /* 0x00000004920c7825 */ /* 0x002fc400078e0206 */
[----:B------:R-:W4:Y:S04]  /*aefc0*/  LDL.LU R149, [R1+0x5c] ;  /* 0x00005c0001957983 */ /* 0x000f280000300800 */
[----:B---3--:R1:W-:Y:S04]  /*aefd0*/  @P6 STG.E desc[UR60][R14.64], R150 ;  /* 0x000000960e006986 */ /* 0x0083e8000c10193c */
[----:B--2---:R2:W-:Y:S04]  /*aefe0*/  @P5 STG.E desc[UR60][R12.64], R145 ;  /* 0x000000910c005986 */ /* 0x0045e8000c10193c */
[----:B-1----:R-:W3:Y:S04]  /*aeff0*/  LDL.LU R150, [R1+0x2c] ;  /* 0x00002c0001967983 */ /* 0x002ee80000300800 */
[----:B--2---:R-:W2:Y:S01]  /*af000*/  LDL.LU R145, [R1+0x1c] ;  /* 0x00001c0001917983 */ /* 0x004ea20000300800 */
[----:B------:R-:W-:-:S03]  /*af010*/  IMAD.WIDE R12, R146, 0x4, R8 ;  /* 0x00000004920c7825 */ /* 0x000fc600078e0208 */
[----:B------:R-:W2:Y:S01]  /*af020*/  LDL.LU R146, [R1+0xc] ;  /* 0x00000c0001927983 */ /* 0x000ea20000300800 */
[----:B------:R-:W-:Y:S02]  /*af030*/  IADD3 R0, R152, 0xcd, RZ ;  /* 0x000000cd98007810 */ /* 0x000fe40007ffe0ff */
[----:B------:R-:W-:Y:S02]  /*af040*/  ISETP.LT.AND P0, PT, R158, UR4, !P0 ;  /* 0x000000049e007c0c */ /* 0x000fe4000c701270 */
[----:B------:R-:W-:-:S04]  /*af050*/  ISETP.GE.AND P3, PT, R0, UR35, PT ;  /* 0x0000002300007c0c */ /* 0x000fc8000bf66270 */
[----:B------:R-:W-:Y:S01]  /*af060*/  ISETP.LT.AND P4, PT, R153, UR4, !P3 ;  /* 0x0000000499007c0c */ /* 0x000fe2000df81270 */
[----:B------:R-:W-:Y:S01]  /*af070*/  VIADD R0, R152, 0xce ;  /* 0x000000ce98007836 */ /* 0x000fe20000000000 */
[----:B------:R-:W-:Y:S02]  /*af080*/  ISETP.LT.AND P5, PT, R155, UR4, !P3 ;  /* 0x000000049b007c0c */ /* 0x000fe4000dfa1270 */
[----:B------:R-:W-:Y:S02]  /*af090*/  ISETP.LT.AND P6, PT, R157, UR4, !P3 ;  /* 0x000000049d007c0c */ /* 0x000fe4000dfc1270 */
[----:B------:R-:W-:Y:S01]  /*af0a0*/  ISETP.LT.AND P3, PT, R158, UR4, !P3 ;  /* 0x000000049e007c0c */ /* 0x000fe2000df61270 */
[C---:B----4-:R-:W-:Y:S01]  /*af0b0*/  IMAD.WIDE R10, R147.reuse, 0x4, R2 ;  /* 0x00000004930a7825 */ /* 0x050fe200078e0202 */
[----:B------:R-:W-:Y:S01]  /*af0c0*/  ISETP.GE.AND P2, PT, R0, UR5, PT ;  /* 0x0000000500007c0c */ /* 0x000fe2000bf46270 */
[----:B------:R1:W-:Y:S02]  /*af0d0*/  @P0 STG.E desc[UR60][R12.64], R151 ;  /* 0x000000970c000986 */ /* 0x0003e4000c10193c */
[----:B------:R-:W-:Y:S01]  /*af0e0*/  IMAD.WIDE R14, R147, 0x4, R6 ;  /* 0x00000004930e7825 */ /* 0x000fe200078e0206 */
[----:B------:R-:W-:Y:S01]  /*af0f0*/  ISETP.LT.AND P0, PT, R153, UR4, !P2 ;  /* 0x0000000499007c0c */ /* 0x000fe2000d701270 */
[----:B------:R4:W-:Y:S01]  /*af100*/  @P4 STG.E desc[UR60][R10.64], R250 ;  /* 0x000000fa0a004986 */ /* 0x0009e2000c10193c */
[----:B------:R-:W-:Y:S01]  /*af110*/  ISETP.LT.AND P4, PT, R155, UR4, !P2 ;  /* 0x000000049b007c0c */ /* 0x000fe2000d781270 */
[----:B------:R-:W-:Y:S01]  /*af120*/  ULDC UR5, c[0x0][0x22c] ;  /* 0x00008b0000057ab9 */ /* 0x000fe20000000800 */
[----:B-1----:R-:W-:-:S04]  /*af130*/  IMAD.WIDE R12, R147, 0x4, R4 ;  /* 0x00000004930c7825 */ /* 0x002fc800078e0204 */
[----:B----4-:R-:W-:Y:S01]  /*af140*/  IMAD.WIDE R10, R147, 0x4, R8 ;  /* 0x00000004930a7825 */ /* 0x010fe200078e0208 */
[----:B------:R1:W-:Y:S04]  /*af150*/  @P5 STG.E desc[UR60][R12.64], R246 ;  /* 0x000000f60c005986 */ /* 0x0003e8000c10193c */
[----:B------:R-:W-:Y:S04]  /*af160*/  @P6 STG.E desc[UR60][R14.64], R242 ;  /* 0x000000f20e006986 */ /* 0x000fe8000c10193c */
[----:B------:R-:W4:Y:S04]  /*af170*/  LDL.LU R147, [R1+0x1384] ;  /* 0x0013840001937983 */ /* 0x000f280000300800 */
[----:B------:R1:W-:Y:S01]  /*af180*/  @P3 STG.E desc[UR60][R10.64], R238 ;  /* 0x000000ee0a003986 */ /* 0x0003e2000c10193c */
[----:B------:R-:W-:Y:S01]  /*af190*/  ISETP.LT.AND P3, PT, R157, UR4, !P2 ;  /* 0x000000049d007c0c */ /* 0x000fe2000d761270 */
[----:B-1----:R-:W-:-:S04]  /*af1a0*/  IMAD.WIDE R12, R148, 0x4, R4 ;  /* 0x00000004940c7825 */ /* 0x002fc800078e0204 */
[----:B------:R-:W-:-:S05]  /*af1b0*/  IMAD.WIDE R10, R148, 0x4, R2 ;  /* 0x00000004940a7825 */ /* 0x000fca00078e0202 */
[----:B------:R1:W-:Y:S01]  /*af1c0*/  @P0 STG.E desc[UR60][R10.64], R149 ;  /* 0x000000950a000986 */ /* 0x0003e2000c10193c */
[----:B------:R-:W-:Y:S01]  /*af1d0*/  ISETP.LT.AND P2, PT, R158, UR4, !P2 ;  /* 0x000000049e007c0c */ /* 0x000fe2000d741270 */
[----:B-1----:R-:W-:Y:S01]  /*af1e0*/  IMAD.WIDE R10, R148, 0x4, R6 ;  /* 0x00000004940a7825 */ /* 0x002fe200078e0206 */
[----:B------:R-:W-:Y:S02]  /*af1f0*/  ISETP.LT.AND P6, PT, R153, UR4, !P1 ;  /* 0x0000000499007c0c */ /* 0x000fe4000cfc1270 */
[----:B------:R-:W-:Y:S01]  /*af200*/  ISETP.LT.AND P5, PT, R155, UR4, !P1 ;  /* 0x000000049b007c0c */ /* 0x000fe2000cfa1270 */
[----:B------:R-:W-:-:S04]  /*af210*/  IMAD.WIDE R14, R144, 0x4, R2 ;  /* 0x00000004900e7825 */ /* 0x000fc800078e0202 */
[----:B------:R-:W-:Y:S01]  /*af220*/  IMAD.WIDE R16, R144, 0x4, R4 ;  /* 0x0000000490107825 */ /* 0x000fe200078e0204 */
[----:B---3--:R-:W-:Y:S04]  /*af230*/  @P4 STG.E desc[UR60][R12.64], R150 ;  /* 0x000000960c004986 */ /* 0x008fe8000c10193c */
[----:B--2---:R1:W-:Y:S04]  /*af240*/  @P3 STG.E desc[UR60][R10.64], R145 ;  /* 0x000000910a003986 */ /* 0x0043e8000c10193c */
[----:B-1----:R-:W2:Y:S01]  /*af250*/  LDL.LU R145, [R1+0x1388] ;  /* 0x0013880001917983 */ /* 0x002ea20000300800 */
[----:B------:R-:W-:-:S05]  /*af260*/  IMAD.WIDE R12, R148, 0x4, R8 ;  /* 0x00000004940c7825 */ /* 0x000fca00078e0208 */
[----:B------:R1:W-:Y:S04]  /*af270*/  @P2 STG.E desc[UR60][R12.64], R146 ;  /* 0x000000920c002986 */ /* 0x0003e8000c10193c */
[----:B-1----:R-:W3:Y:S01]  /*af280*/  LDL.LU R146, [R1+0x1390] ;  /* 0x0013900001927983 */ /* 0x002ee20000300800 */
[----:B------:R-:W-:Y:S01]  /*af290*/  VIADD R12, R152, 0xd3 ;  /* 0x000000d3980c7836 */ /* 0x000fe20000000000 */
[----:B------:R-:W-:Y:S02]  /*af2a0*/  ISETP.LT.AND P3, PT, R157, UR4, !P1 ;  /* 0x000000049d007c0c */ /* 0x000fe4000cf61270 */
[----:B------:R-:W-:Y:S01]  /*af2b0*/  ISETP.LT.AND P2, PT, R158, UR4, !P1 ;  /* 0x000000049e007c0c */ /* 0x000fe2000cf41270 */
[----:B------:R-:W-:Y:S01]  /*af2c0*/  IMAD.WIDE R10, R144, 0x4, R6 ;  /* 0x00000004900a7825 */ /* 0x000fe200078e0206 */
[----:B------:R-:W-:-:S03]  /*af2d0*/  ISETP.GE.AND P1, PT, R12, UR33, PT ;  /* 0x000000210c007c0c */ /* 0x000fc6000bf26270 */
[----:B------:R-:W-:Y:S02]  /*af2e0*/  IMAD.WIDE R12, R144, 0x4, R8 ;  /* 0x00000004900c7825 */ /* 0x000fe400078e0208 */
[----:B------:R-:W3:Y:S01]  /*af2f0*/  LDL.LU R144, [R1+0x13ac] ;  /* 0x0013ac0001907983 */ /* 0x000ee20000300800 */
[----:B------:R-:W-:-:S04]  /*af300*/  IADD3 R0, R152, 0xd0, RZ ;  /* 0x000000d098007810 */ /* 0x000fc80007ffe0ff */
[----:B------:R-:W-:Y:S01]  /*af310*/  ISETP.GE.AND P0, PT, R0, UR5, PT ;  /* 0x0000000500007c0c */ /* 0x000fe2000bf06270 */
[----:B------:R4:W-:Y:S01]  /*af320*/  @P6 STG.E desc[UR60][R14.64], R251 ;  /* 0x000000fb0e006986 */ /* 0x0009e2000c10193c */
[----:B------:R-:W-:Y:S01]  /*af330*/  IADD3 R0, R152, 0xd1, RZ ;  /* 0x000000d198007810 */ /* 0x000fe20007ffe0ff */
[----:B------:R-:W-:Y:S01]  /*af340*/  ULDC UR5, c[0x0][0x22c] ;  /* 0x00008b0000057ab9 */ /* 0x000fe20000000800 */
[----:B------:R-:W-:Y:S01]  /*af350*/  ISETP.LT.AND P4, PT, R153, UR4, !P0 ;  /* 0x0000000499007c0c */ /* 0x000fe2000c781270 */
[----:B------:R-:W-:Y:S01]  /*af360*/  @P5 STG.E desc[UR60][R16.64], R247 ;  /* 0x000000f710005986 */ /* 0x000fe2000c10193c */
[----:B------:R-:W-:Y:S02]  /*af370*/  ISETP.LT.AND P6, PT, R155, UR4, !P0 ;  /* 0x000000049b007c0c */ /* 0x000fe4000c7c1270 */
[----:B------:R-:W-:Y:S01]  /*af380*/  ISETP.LT.AND P5, PT, R157, UR4, !P0 ;  /* 0x000000049d007c0c */ /* 0x000fe2000c7a1270 */
[----:B------:R1:W-:Y:S01]  /*af390*/  @P3 STG.E desc[UR60][R10.64], R243 ;  /* 0x000000f30a003986 */ /* 0x0003e2000c10193c */
[----:B------:R-:W-:Y:S01]  /*af3a0*/  ISETP.GE.AND P3, PT, R0, UR31, PT ;  /* 0x0000001f00007c0c */ /* 0x000fe2000bf66270 */
[----:B----4-:R-:W-:-:S02]  /*af3b0*/  IMAD.WIDE R14, R147, 0x4, R4 ;  /* 0x00000004930e7825 */ /* 0x010fc400078e0204 */
[----:B------:R4:W-:Y:S01]  /*af3c0*/  @P2 STG.E desc[UR60][R12.64], R239 ;  /* 0x000000ef0c002986 */ /* 0x0009e2000c10193c */
[----:B------:R-:W-:Y:S01]  /*af3d0*/  ISETP.LT.AND P0, PT, R158, UR4, !P0 ;  /* 0x000000049e007c0c */ /* 0x000fe2000c701270 */
[----:B-1----:R-:W-:-:S04]  /*af3e0*/  IMAD.WIDE R10, R147, 0x4, R2 ;  /* 0x00000004930a7825 */ /* 0x002fc800078e0202 */
[----:B----4-:R-:W-:Y:S01]  /*af3f0*/  IMAD.WIDE R12, R147, 0x4, R6 ;  /* 0x00000004930c7825 */ /* 0x010fe200078e0206 */
[----:B------:R-:W-:Y:S01]  /*af400*/  @P4 STG.E desc[UR60][R10.64], R232 ;  /* 0x000000e80a004986 */ /* 0x000fe2000c10193c */
[----:B------:R-:W-:-:S03]  /*af410*/  ISETP.LT.AND P4, PT, R153, UR4, !P3 ;  /* 0x0000000499007c0c */ /* 0x000fc6000df81270 */
[----:B------:R-:W-:Y:S04]  /*af420*/  @P6 STG.E desc[UR60][R14.64], R228 ;  /* 0x000000e40e006986 */ /* 0x000fe8000c10193c */
[----:B------:R1:W-:Y:S01]  /*af430*/  @P5 STG.E desc[UR60][R12.64], R224 ;  /* 0x000000e00c005986 */ /* 0x0003e2000c10193c */
[----:B------:R-:W-:Y:S01]  /*af440*/  VIADD R0, R152, 0xd2 ;  /* 0x000000d298007836 */ /* 0x000fe20000000000 */
[----:B------:R-:W-:Y:S02]  /*af450*/  ISETP.LT.AND P5, PT, R155, UR4, !P3 ;  /* 0x000000049b007c0c */ /* 0x000fe4000dfa1270 */
[----:B------:R-:W-:Y:S02]  /*af460*/  ISETP.LT.AND P6, PT, R157, UR4, !P3 ;  /* 0x000000049d007c0c */ /* 0x000fe4000dfc1270 */
[----:B------:R-:W-:Y:S01]  /*af470*/  ISETP.LT.AND P3, PT, R158, UR4, !P3 ;  /* 0x000000049e007c0c */ /* 0x000fe2000df61270 */
[----:B-1----:R-:W-:-:S02]  /*af480*/  IMAD.WIDE R12, R147, 0x4, R8 ;  /* 0x00000004930c7825 */ /* 0x002fc400078e0208 */
[----:B------:R-:W4:Y:S01]  /*af490*/  LDL.LU R147, [R1+0x13b4] ;  /* 0x0013b40001937983 */ /* 0x000f220000300800 */
[----:B------:R-:W-:Y:S01]  /*af4a0*/  ISETP.GE.AND P2, PT, R0, UR5, PT ;  /* 0x0000000500007c0c */ /* 0x000fe2000bf46270 */
[----:B------:R-:W-:Y:S02]  /*af4b0*/  ULDC UR5, c[0x0][0x22c] ;  /* 0x00008b0000057ab9 */ /* 0x000fe40000000800 */
[----:B------:R1:W-:Y:S01]  /*af4c0*/  @P0 STG.E desc[UR60][R12.64], R220 ;  /* 0x000000dc0c000986 */ /* 0x0003e2000c10193c */
[----:B------:R-:W-:Y:S01]  /*af4d0*/  ISETP.LT.AND P0, PT, R153, UR4, !P2 ;  /* 0x0000000499007c0c */ /* 0x000fe2000d701270 */
[----:B--2---:R-:W-:-:S04]  /*af4e0*/  IMAD.WIDE R10, R145, 0x4, R2 ;  /* 0x00000004910a7825 */ /* 0x004fc800078e0202 */
[----:B-1----:R-:W-:Y:S01]  /*af4f0*/  IMAD.WIDE R12, R145, 0x4, R4 ;  /* 0x00000004910c7825 */ /* 0x002fe200078e0204 */
[----:B------:R1:W-:Y:S01]  /*af500*/  @P4 STG.E desc[UR60][R10.64], R216 ;  /* 0x000000d80a004986 */ /* 0x0003e2000c10193c */
[----:B------:R-:W-:Y:S02]  /*af510*/  ISETP.LT.AND P4, PT, R155, UR4, !P2 ;  /* 0x000000049b007c0c */ /* 0x000fe4000d781270 */
[C---:B------:R-:W-:Y:S01]  /*af520*/  IMAD.WIDE R14, R145.reuse, 0x4, R6 ;  /* 0x00000004910e7825 */ /* 0x040fe200078e0206 */
[----:B------:R3:W-:Y:S04]  /*af530*/  @P5 STG.E desc[UR60][R12.64], R212 ;  /* 0x000000d40c005986 */ /* 0x0007e8000c10193c */
[----:B------:R-:W-:Y:S01]  /*af540*/  @P6 STG.E desc[UR60][R14.64], R208 ;  /* 0x000000d00e006986 */ /* 0x000fe2000c10193c */
[----:B-1----:R-:W-:-:S03]  /*af550*/  IMAD.WIDE R10, R145, 0x4, R8 ;  /* 0x00000004910a7825 */ /* 0x002fc600078e0208 */
[----:B------:R-:W2:Y:S01]  /*af560*/  LDL.LU R145, [R1+0x13b8] ;  /* 0x0013b80001917983 */ /* 0x000ea20000300800 */
[----:B---3--:R-:W-:-:S03]  /*af570*/  IMAD.WIDE R12, R146, 0x4, R4 ;  /* 0x00000004920c7825 */ /* 0x008fc600078e0204 */
[----:B------:R1:W-:Y:S02]  /*af580*/  @P3 STG.E desc[UR60][R10.64], R204 ;  /* 0x000000cc0a003986 */ /* 0x0003e4000c10193c */
[----:B-1----:R-:W-:-:S05]  /*af590*/  IMAD.WIDE R10, R146, 0x4, R2 ;  /* 0x00000004920a7825 */ /* 0x002fca00078e0202 */
[----:B------:R1:W-:Y:S04]  /*af5a0*/  @P0 STG.E desc[UR60][R10.64], R233 ;  /* 0x000000e90a000986 */ /* 0x0003e8000c10193c */
[----:B------:R3:W-:Y:S01]  /*af5b0*/  @P4 STG.E desc[UR60][R12.64], R229 ;  /* 0x000000e50c004986 */ /* 0x0007e2000c10193c */
[----:B------:R-:W-:Y:S01]  /*af5c0*/  ISETP.LT.AND P3, PT, R157, UR4, !P2 ;  /* 0x000000049d007c0c */ /* 0x000fe2000d761270 */
[----:B-1----:R-:W-:-:S04]  /*af5d0*/  IMAD.WIDE R10, R146, 0x4, R6 ;  /* 0x00000004920a7825 */ /* 0x002fc800078e0206 */
[----:B---3--:R-:W-:Y:S02]  /*af5e0*/  IMAD.WIDE R12, R146, 0x4, R8 ;  /* 0x00000004920c7825 */ /* 0x008fe400078e0208 */
[----:B------:R-:W3:Y:S01]  /*af5f0*/  LDL.LU R146, [R1+0x13c0] ;  /* 0x0013c00001927983 */ /* 0x000ee20000300800 */
[----:B------:R-:W-:Y:S01]  /*af600*/  ISETP.LT.AND P2, PT, R158, UR4, !P2 ;  /* 0x000000049e007c0c */ /* 0x000fe2000d741270 */
[----:B------:R-:W-:-:S04]  /*af610*/  IMAD.WIDE R14, R144, 0x4, R2 ;  /* 0x00000004900e7825 */ /* 0x000fc800078e0202 */
[----:B------:R1:W-:Y:S01]  /*af620*/  @P3 STG.E desc[UR60][R10.64], R225 ;  /* 0x000000e10a003986 */ /* 0x0003e2000c10193c */
[----:B------:R-:W-:-:S07]  /*af630*/  IMAD.WIDE R16, R144, 0x4, R4 ;  /* 0x0000000490107825 */ /* 0x000fce00078e0204 */
[----:B------:R4:W-:Y:S01]  /*af640*/  @P2 STG.E desc[UR60][R12.64], R221 ;  /* 0x000000dd0c002986 */ /* 0x0009e2000c10193c */
[----:B-1----:R-:W-:-:S04]  /*af650*/  IMAD.WIDE R10, R144, 0x4, R6 ;  /* 0x00000004900a7825 */ /* 0x002fc800078e0206 */
[----:B----4-:R-:W-:Y:S02]  /*af660*/  IMAD.WIDE R12, R144, 0x4, R8 ;  /* 0x00000004900c7825 */ /* 0x010fe400078e0208 */
[----:B------:R-:W4:Y:S01]  /*af670*/  LDL.LU R144, [R1+0x13dc] ;  /* 0x0013dc0001907983 */ /* 0x000f220000300800 */
[----:B------:R-:W-:Y:S02]  /*af680*/  ISETP.LT.AND P6, PT, R153, UR4, !P1 ;  /* 0x0000000499007c0c */ /* 0x000fe4000cfc1270 */
[----:B------:R-:W-:Y:S02]  /*af690*/  ISETP.LT.AND P5, PT, R155, UR4, !P1 ;  /* 0x000000049b007c0c */ /* 0x000fe4000cfa1270 */
[----:B------:R-:W-:Y:S02]  /*af6a0*/  IADD3 R0, R152, 0xd4, RZ ;  /* 0x000000d498007810 */ /* 0x000fe40007ffe0ff */
[----:B------:R-:W-:Y:S02]  /*af6b0*/  ISETP.LT.AND P3, PT, R157, UR4, !P1 ;  /* 0x000000049d007c0c */ /* 0x000fe4000cf61270 */
[----:B------:R-:W-:Y:S01]  /*af6c0*/  ISETP.GE.AND P0, PT, R0, UR5, PT ;  /* 0x0000000500007c0c */ /* 0x000fe2000bf06270 */
[----:B------:R-:W-:Y:S01]  /*af6d0*/  ULDC UR5, c[0x0][0x22c] ;  /* 0x00008b0000057ab9 */ /* 0x000fe20000000800 */
[----:B------:R-:W-:-:S02]  /*af6e0*/  ISETP.LT.AND P2, PT, R158, UR4, !P1 ;  /* 0x000000049e007c0c */ /* 0x000fc4000cf41270 */
[----:B------:R-:W-:Y:S01]  /*af6f0*/  ISETP.LT.AND P4, PT, R153, UR4, !P0 ;  /* 0x0000000499007c0c */ /* 0x000fe2000c781270 */
[----:B------:R1:W-:Y:S01]  /*af700*/  @P6 STG.E desc[UR60][R14.64], R217 ;  /* 0x000000d90e006986 */ /* 0x0003e2000c10193c */
[----:B------:R-:W-:-:S03]  /*af710*/  ISETP.LT.AND P6, PT, R155, UR4, !P0 ;  /* 0x000000049b007c0c */ /* 0x000fc6000c7c1270 */
[----:B------:R-:W-:Y:S01]  /*af720*/  @P5 STG.E desc[UR60][R16.64], R213 ;  /* 0x000000d510005986 */ /* 0x000fe2000c10193c */
[----:B------:R-:W-:Y:S02]  /*af730*/  ISETP.LT.AND P5, PT, R157, UR4, !P0 ;  /* 0x000000049d007c0c */ /* 0x000fe4000c7a1270 */
[----:B------:R-:W-:Y:S01]  /*af740*/  IADD3 R0, R152, 0xd5, RZ ;  /* 0x000000d598007810 */ /* 0x000fe20007ffe0ff */
[----:B------:R1:W-:Y:S03]  /*af750*/  @P3 STG.E desc[UR60][R10.64], R209 ;  /* 0x000000d10a003986 */ /* 0x0003e6000c10193c */
[----:B------:R-:W-:Y:S01]  /*af760*/  ISETP.GE.AND P3, PT, R0, UR27, PT ;  /* 0x0000001b00007c0c */ /* 0x000fe2000bf66270 */
[----:B-1----:R-:W-:Y:S01]  /*af770*/  IMAD.WIDE R14, R147, 0x4, R4 ;  /* 0x00000004930e7825 */ /* 0x002fe200078e0204 */
[----:B------:R1:W-:Y:S01]  /*af780*/  @P2 STG.E desc[UR60][R12.64], R205 ;  /* 0x000000cd0c002986 */ /* 0x0003e2000c10193c */
[----:B------:R-:W-:-:S02]  /*af790*/  ISETP.LT.AND P0, PT, R158, UR4, !P0 ;  /* 0x000000049e007c0c */ /* 0x000fc4000c701270 */
[----:B------:R-:W-:-:S04]  /*af7a0*/  IMAD.WIDE R10, R147, 0x4, R2 ;  /* 0x00000004930a7825 */ /* 0x000fc800078e0202 */
[----:B-1----:R-:W-:Y:S01]  /*af7b0*/  IMAD.WIDE R12, R147, 0x4, R6 ;  /* 0x00000004930c7825 */ /* 0x002fe200078e0206 */
[----:B------:R-:W-:Y:S01]  /*af7c0*/  @P4 STG.E desc[UR60][R10.64], R234 ;  /* 0x000000ea0a004986 */ /* 0x000fe2000c10193c */
[----:B------:R-:W-:Y:S02]  /*af7d0*/  ISETP.LT.AND P4, PT, R153, UR4, !P3 ;  /* 0x0000000499007c0c */ /* 0x000fe4000df81270 */
[----:B------:R-:W-:Y:S01]  /*af7e0*/  VIADD R0, R152, 0xd6 ;  /* 0x000000d698007836 */ /* 0x000fe20000000000 */
[----:B------:R-:W-:Y:S01]  /*af7f0*/  @P6 STG.E desc[UR60][R14.64], R230 ;  /* 0x000000e60e006986 */ /* 0x000fe2000c10193c */
[----:B------:R-:W-:-:S03]  /*af800*/  ISETP.LT.AND P6, PT, R157, UR4, !P3 ;  /* 0x000000049d007c0c */ /* 0x000fc6000dfc1270 */
[----:B------:R1:W-:Y:S01]  /*af810*/  @P5 STG.E desc[UR60][R12.64], R226 ;  /* 0x000000e20c005986 */ /* 0x0003e2000c10193c */
[----:B------:R-:W-:Y:S02]  /*af820*/  ISETP.LT.AND P5, PT, R155, UR4, !P3 ;  /* 0x000000049b007c0c */ /* 0x000fe4000dfa1270 */
[----:B------:R-:W-:Y:S02]  /*af830*/  ISETP.LT.AND P3, PT, R158, UR4, !P3 ;  /* 0x000000049e007c0c */ /* 0x000fe4000df61270 */
[----:B------:R-:W-:Y:S01]  /*af840*/  ISETP.GE.AND P2, PT, R0, UR5, PT ;  /* 0x0000000500007c0c */ /* 0x000fe2000bf46270 */
[----:B------:R-:W-:Y:S02]  /*af850*/  VIADD R18, R152, 0xd7 ;  /* 0x000000d798127836 */ /* 0x000fe40000000000 */
[----:B-1----:R-:W-:-:S04]  /*af860*/  IMAD.WIDE R12, R147, 0x4, R8 ;  /* 0x00000004930c7825 */ /* 0x002fc800078e0208 */
[----:B--2---:R-:W-:Y:S01]  /*af870*/  IMAD.WIDE R10, R145, 0x4, R2 ;  /* 0x00000004910a7825 */ /* 0x004fe200078e0202 */
[----:B------:R1:W-:Y:S01]  /*af880*/  @P0 STG.E desc[UR60][R12.64], R222 ;  /* 0x000000de0c000986 */ /* 0x0003e2000c10193c */
[----:B------:R-:W-:Y:S01]  /*af890*/  ISETP.LT.AND P0, PT, R153, UR4, !P2 ;  /* 0x0000000499007c0c */ /* 0x000fe2000d701270 */
[----:B------:R-:W-:Y:S01]  /*af8a0*/  ULDC UR5, c[0x0][0x22c] ;  /* 0x00008b0000057ab9 */ /* 0x000fe20000000800 */
[----:B------:R-:W-:Y:S01]  /*af8b0*/  IMAD.WIDE R14, R145, 0x4, R6 ;  /* 0x00000004910e7825 */ /* 0x000fe200078e0206 */
[----:B------:R2:W-:Y:S01]  /*af8c0*/  @P4 STG.E desc[UR60][R10.64], R218 ;  /* 0x000000da0a004986 */ /* 0x0005e2000c10193c */
[----:B------:R-:W-:-:S03]  /*af8d0*/  ISETP.LT.AND P4, PT, R155, UR4, !P2 ;  /* 0x000000049b007c0c */ /* 0x000fc6000d781270 */
[----:B------:R-:W4:Y:S01]  /*af8e0*/  LDL.LU R147, [R1+0x13e4] ;  /* 0x0013e40001937983 */ /* 0x000f220000300800 */
[----:B-1----:R-:W-:-:S04]  /*af8f0*/  IMAD.WIDE R12, R145, 0x4, R4 ;  /* 0x00000004910c7825 */ /* 0x002fc800078e0204 */
[----:B--2---:R-:W-:Y:S01]  /*af900*/  IMAD.WIDE R10, R145, 0x4, R8 ;  /* 0x00000004910a7825 */ /* 0x004fe200078e0208 */
[----:B------:R-:W-:Y:S04]  /*af910*/  @P5 STG.E desc[UR60][R12.64], R214 ;  /* 0x000000d60c005986 */ /* 0x000fe8000c10193c */
[----:B------:R-:W-:Y:S04]  /*af920*/  @P6 STG.E desc[UR60][R14.64], R210 ;  /* 0x000000d20e006986 */ /* 0x000fe8000c10193c */
[----:B------:R3:W-:Y:S01]  /*af930*/  @P3 STG.E desc[UR60][R10.64], R206 ;  /* 0x000000ce0a003986 */ /* 0x0007e2000c10193c */
[----:B------:R-:W-:-:S02]  /*af940*/  ISETP.LT.AND P3, PT, R157, UR4, !P2 ;  /* 0x000000049d007c0c */ /* 0x000fc4000d761270 */
[----:B------:R-:W-:Y:S01]  /*af950*/  ISETP.LT.AND P2, PT, R158, UR4, !P2 ;  /* 0x000000049e007c0c */ /* 0x000fe2000d741270 */
[----:B---3--:R-:W-:-:S04]  /*af960*/  IMAD.WIDE R10, R146, 0x4, R2 ;  /* 0x00000004920a7825 */ /* 0x008fc800078e0202 */
[C---:B------:R-:W-:Y:S01]  /*af970*/  IMAD.WIDE R12, R146.reuse, 0x4, R4 ;  /* 0x00000004920c7825 */ /* 0x040fe200078e0204 */
[----:B------:R1:W-:Y:S04]  /*af980*/  @P0 STG.E desc[UR60][R10.64], R235 ;  /* 0x000000eb0a000986 */ /* 0x0003e8000c10193c */
[----:B------:R2:W-:Y:S01]  /*af990*/  @P4 STG.E desc[UR60][R12.64], R231 ;  /* 0x000000e70c004986 */ /* 0x0005e2000c10193c */
[----:B-1----:R-:W-:-:S04]  /*af9a0*/  IMAD.WIDE R10, R146, 0x4, R6 ;  /* 0x00000004920a7825 */ /* 0x002fc800078e0206 */
[----:B--2---:R-:W-:Y:S02]  /*af9b0*/  IMAD.WIDE R12, R146, 0x4, R8 ;  /* 0x00000004920c7825 */ /* 0x004fe400078e0208 */
[----:B------:R-:W2:Y:S04]  /*af9c0*/  LDL.LU R146, [R1+0x13e8] ;  /* 0x0013e80001927983 */ /* 0x000ea80000300800 */
[----:B------:R1:W-:Y:S01]  /*af9d0*/  @P3 STG.E desc[UR60][R10.64], R227 ;  /* 0x000000e30a003986 */ /* 0x0003e2000c10193c */
[----:B----4-:R-:W-:-:S03]  /*af9e0*/  IMAD.WIDE R14, R144, 0x4, R2 ;  /* 0x00000004900e7825 */ /* 0x010fc600078e0202 */
[----:B------:R3:W-:Y:S01]  /*af9f0*/  @P2 STG.E desc[UR60][R12.64], R223 ;  /* 0x000000df0c002986 */ /* 0x0007e2000c10193c */
[----:B------:R-:W-:-:S04]  /*afa00*/  IMAD.WIDE R16, R144, 0x4, R4 ;  /* 0x0000000490107825 */ /* 0x000fc800078e0204 */
[----:B-1----:R-:W-:-:S04]  /*afa10*/  IMAD.WIDE R10, R144, 0x4, R6 ;  /* 0x00000004900a7825 */ /* 0x002fc800078e0206 */
[----:B---3--:R-:W-:Y:S02]  /*afa20*/  IMAD.WIDE R12, R144, 0x4, R8 ;  /* 0x00000004900c7825 */ /* 0x008fe400078e0208 */
[----:B------:R-:W3:Y:S01]  /*afa30*/  LDL.LU R144, [R1+0x13f0] ;  /* 0x0013f00001907983 */ /* 0x000ee20000300800 */
[----:B------:R-:W-:Y:S02]  /*afa40*/  ISETP.GE.AND P1, PT, R18, UR29, PT ;  /* 0x0000001d12007c0c */ /* 0x000fe4000bf26270 */
[----:B------:R-:W-:Y:S01]  /*afa50*/  IADD3 R0, R152, 0xd8, RZ ;  /* 0x000000d898007810 */ /* 0x000fe20007ffe0ff */
[----:B------:R-:W4:Y:S01]  /*afa60*/  LDL.LU R145, [R1+0x13f4] ;  /* 0x0013f40001917983 */ /* 0x000f220000300800 */
[----:B------:R-:W-:Y:S02]  /*afa70*/  ISETP.LT.AND P6, PT, R153, UR4, !P1 ;  /* 0x0000000499007c0c */ /* 0x000fe4000cfc1270 */
[----:B------:R-:W-:Y:S02]  /*afa80*/  ISETP.LT.AND P5, PT, R155, UR4, !P1 ;  /* 0x000000049b007c0c */ /* 0x000fe4000cfa1270 */
[----:B------:R-:W-:-:S02]  /*afa90*/  ISETP.LT.AND P3, PT, R157, UR4, !P1 ;  /* 0x000000049d007c0c */ /* 0x000fc4000cf61270 */
[----:B------:R-:W-:Y:S01]  /*afaa0*/  ISETP.GE.AND P0, PT, R0, UR5, PT ;  /* 0x0000000500007c0c */ /* 0x000fe2000bf06270 */
[----:B------:R-:W-:Y:S01]  /*afab0*/  ULDC UR5, c[0x0][0x22c] ;  /* 0x00008b0000057ab9 */ /* 0x000fe20000000800 */
[----:B------:R-:W-:Y:S02]  /*afac0*/  ISETP.LT.AND P2, PT, R158, UR4, !P1 ;  /* 0x000000049e007c0c */ /* 0x000fe4000cf41270 */
[----:B------:R-:W-:-:S03]  /*afad0*/  ISETP.LT.AND P4, PT, R153, UR4, !P0 ;  /* 0x0000000499007c0c */ /* 0x000fc6000c781270 */
[----:B------:R-:W-:Y:S01]  /*afae0*/  @P6 STG.E desc[UR60][R14.64], R219 ;  /* 0x000000db0e006986 */ /* 0x000fe2000c10193c */
[----:B------:R-:W-:Y:S02]  /*afaf0*/  ISETP.LT.AND P6, PT, R155, UR4, !P0 ;  /* 0x000000049b007c0c */ /* 0x000fe4000c7c1270 */
[----:B------:R-:W-:Y:S01]  /*afb00*/  IADD3 R0, R152, 0xd9, RZ ;  /* 0x000000d998007810 */ /* 0x000fe20007ffe0ff */
[----:B------:R-:W-:Y:S01]  /*afb10*/  @P5 STG.E desc[UR60][R16.64], R215 ;  /* 0x000000d710005986 */ /* 0x000fe2000c10193c */
[----:B------:R-:W-:-:S03]  /*afb20*/  ISETP.LT.AND P5, PT, R157, UR4, !P0 ;  /* 0x000000049d007c0c */ /* 0x000fc6000c7a1270 */
[----:B------:R1:W-:Y:S01]  /*afb30*/  @P3 STG.E desc[UR60][R10.64], R211 ;  /* 0x000000d30a003986 */ /* 0x0003e2000c10193c */
[----:B------:R-:W-:Y:S02]  /*afb40*/  ISETP.GE.AND P3, PT, R0, UR23, PT ;  /* 0x0000001700007c0c */ /* 0x000fe4000bf66270 */
[----:B------:R-:W-:Y:S01]  /*afb50*/  ISETP.LT.AND P0, PT, R158, UR4, !P0 ;  /* 0x000000049e007c0c */ /* 0x000fe2000c701270 */
[----:B------:R1:W-:Y:S01]  /*afb60*/  @P2 STG.E desc[UR60][R12.64], R207 ;  /* 0x000000cf0c002986 */ /* 0x0003e2000c10193c */
[----:B------:R-:W-:-:S05]  /*afb70*/  VIADD R0, R152, 0xda ;  /* 0x000000da98007836 */ /* 0x000fca0000000000 */
[----:B------:R-:W-:Y:S01]  /*afb80*/  ISETP.GE.AND P2, PT, R0, UR5, PT ;  /* 0x0000000500007c0c */ /* 0x000fe2000bf46270 */
[----:B------:R-:W-:Y:S02]  /*afb90*/  VIADD R18, R152, 0xdb ;  /* 0x000000db98127836 */ /* 0x000fe40000000000 */
[----:B-1----:R-:W-:-:S04]  /*afba0*/  IMAD.WIDE R10, R147, 0x4, R2 ;  /* 0x00000004930a7825 */ /* 0x002fc800078e0202 */
[----:B------:R-:W-:Y:S01]  /*afbb0*/  IMAD.WIDE R14, R147, 0x4, R4 ;  /* 0x00000004930e7825 */ /* 0x000fe200078e0204 */
[----:B------:R-:W-:Y:S01]  /*afbc0*/  @P4 STG.E desc[UR60][R10.64], R200 ;  /* 0x000000c80a004986 */ /* 0x000fe2000c10193c */
[----:B------:R-:W-:Y:S01]  /*afbd0*/  ISETP.LT.AND P4, PT, R153, UR4, !P3 ;  /* 0x0000000499007c0c */ /* 0x000fe2000df81270 */
[----:B------:R-:W-:Y:S01]  /*afbe0*/  ULDC UR5, c[0x0][0x22c] ;  /* 0x00008b0000057ab9 */ /* 0x000fe20000000800 */
[----:B------:R-:W-:Y:S01]  /*afbf0*/  IMAD.WIDE R12, R147, 0x4, R6 ;  /* 0x00000004930c7825 */ /* 0x000fe200078e0206 */
[----:B------:R-:W-:Y:S01]  /*afc00*/  @P6 STG.E desc[UR60][R14.64], R196 ;  /* 0x000000c40e006986 */ /* 0x000fe2000c10193c */
[----:B------:R-:W-:-:S03]  /*afc10*/  ISETP.LT.AND P6, PT, R157, UR4, !P3 ;  /* 0x000000049d007c0c */ /* 0x000fc6000dfc1270 */
[----:B------:R1:W-:Y:S01]  /*afc20*/  @P5 STG.E desc[UR60][R12.64], R192 ;  /* 0x000000c00c005986 */ /* 0x0003e2000c10193c */
[----:B------:R-:W-:Y:S02]  /*afc30*/  ISETP.LT.AND P5, PT, R155, UR4, !P3 ;  /* 0x000000049b007c0c */ /* 0x000fe4000dfa1270 */
[----:B------:R-:W-:Y:S01]  /*afc40*/  ISETP.LT.AND P3, PT, R158, UR4, !P3 ;  /* 0x000000049e007c0c */ /* 0x000fe2000df61270 */
[----:B-1----:R-:W-:-:S05]  /*afc50*/  IMAD.WIDE R12, R147, 0x4, R8 ;  /* 0x00000004930c7825 */ /* 0x002fca00078e0208 */
[----:B------:R1:W-:Y:S01]  /*afc60*/  @P0 STG.E desc[UR60][R12.64], R188 ;  /* 0x000000bc0c000986 */ /* 0x0003e2000c10193c */
[----:B--2---:R-:W-:-:S04]  /*afc70*/  IMAD.WIDE R10, R146, 0x4, R2 ;  /* 0x00000004920a7825 */ /* 0x004fc800078e0202 */
[C---:B-1----:R-:W-:Y:S01]  /*afc80*/  IMAD.WIDE R12, R146.reuse, 0x4, R4 ;  /* 0x00000004920c7825 */ /* 0x042fe200078e0204 */
[----:B------:R1:W-:Y:S01]  /*afc90*/  @P4 STG.E desc[UR60][R10.64], R184 ;  /* 0x000000b80a004986 */ /* 0x0003e2000c10193c */
[----:B------:R-:W-:Y:S02]  /*afca0*/  ISETP.LT.AND P4, PT, R153, UR4, !P2 ;  /* 0x0000000499007c0c */ /* 0x000fe4000d781270 */
[C---:B------:R-:W-:Y:S01]  /*afcb0*/  IMAD.WIDE R14, R146.reuse, 0x4, R6 ;  /* 0x00000004920e7825 */ /* 0x040fe200078e0206 */
[----:B------:R3:W-:Y:S03]  /*afcc0*/  @P5 STG.E desc[UR60][R12.64], R180 ;  /* 0x000000b40c005986 */ /* 0x0007e6000c10193c */
[----:B-1----:R-:W-:Y:S02]  /*afcd0*/  IMAD.WIDE R10, R146, 0x4, R8 ;  /* 0x00000004920a7825 */ /* 0x002fe400078e0208 */
[----:B------:R-:W2:Y:S04]  /*afce0*/  LDL.LU R146, [R1+0x13ec] ;  /* 0x0013ec0001927983 */ /* 0x000ea80000300800 */
[----:B------:R-:W-:Y:S04]  /*afcf0*/  @P6 STG.E desc[UR60][R14.64], R176 ;  /* 0x000000b00e006986 */ /* 0x000fe8000c10193c */
[----:B------:R1:W-:Y:S01]  /*afd00*/  @P3 STG.E desc[UR60][R10.64], R172 ;  /* 0x000000ac0a003986 */ /* 0x0003e2000c10193c */
[----:B---3--:R-:W-:-:S04]  /*afd10*/  IMAD.WIDE R12, R144, 0x4, R4 ;  /* 0x00000004900c7825 */ /* 0x008fc800078e0204 */
[----:B-1----:R-:W-:-:S04]  /*afd20*/  IMAD.WIDE R10, R144, 0x4, R2 ;  /* 0x00000004900a7825 */ /* 0x002fc800078e0202 */
[C---:B------:R-:W-:Y:S01]  /*afd30*/  IMAD.WIDE R14, R144.reuse, 0x4, R8 ;  /* 0x00000004900e7825 */ /* 0x040fe200078e0208 */
[----:B------:R1:W-:Y:S03]  /*afd40*/  @P4 STG.E desc[UR60][R10.64], R201 ;  /* 0x000000c90a004986 */ /* 0x0003e6000c10193c */
[----:B-1----:R-:W-:Y:S02]  /*afd50*/  IMAD.WIDE R10, R144, 0x4, R6 ;  /* 0x00000004900a7825 */ /* 0x002fe400078e0206 */
[----:B------:R-:W3:Y:S01]  /*afd60*/  LDL.LU R144, [R1+0x13e0] ;  /* 0x0013e00001907983 */ /* 0x000ee20000300800 */
[----:B------:R-:W-:Y:S02]  /*afd70*/  ISETP.LT.AND P5, PT, R155, UR4, !P2 ;  /* 0x000000049b007c0c */ /* 0x000fe4000d7a1270 */
[----:B------:R-:W-:Y:S02]  /*afd80*/  ISETP.LT.AND P3, PT, R157, UR4, !P2 ;  /* 0x000000049d007c0c */ /* 0x000fe4000d761270 */
[----:B------:R-:W-:-:S02]  /*afd90*/  ISETP.GE.AND P1, PT, R18, UR25, PT ;  /* 0x0000001912007c0c */ /* 0x000fc4000bf26270 */
[----:B------:R-:W-:Y:S02]  /*afda0*/  ISETP.LT.AND P2, PT, R158, UR4, !P2 ;  /* 0x000000049e007c0c */ /* 0x000fe4000d741270 */
[----:B------:R-:W-:Y:S02]  /*afdb0*/  ISETP.LT.AND P6, PT, R153, UR4, !P1 ;  /* 0x0000000499007c0c */ /* 0x000fe4000cfc1270 */
[----:B------:R-:W-:Y:S02]  /*afdc0*/  IADD3 R0, R152, 0xdc, RZ ;  /* 0x000000dc98007810 */ /* 0x000fe40007ffe0ff */
[----:B------:R-:W-:Y:S01]  /*afdd0*/  ISETP.LT.AND P4, PT, R155, UR4, !P1 ;  /* 0x000000049b007c0c */ /* 0x000fe2000cf81270 */
[----:B------:R4:W-:Y:S01]  /*afde0*/  @P5 STG.E desc[UR60][R12.64], R197 ;  /* 0x000000c50c005986 */ /* 0x0009e2000c10193c */
[----:B------:R-:W-:-:S03]  /*afdf0*/  ISETP.GE.AND P0, PT, R0, UR5, PT ;  /* 0x0000000500007c0c */ /* 0x000fc6000bf06270 */
[----:B------:R1:W-:Y:S01]  /*afe00*/  @P3 STG.E desc[UR60][R10.64], R193 ;  /* 0x000000c10a003986 */ /* 0x0003e2000c10193c */
[----:B------:R-:W-:Y:S01]  /*afe10*/  ISETP.LT.AND P3, PT, R157, UR4, !P1 ;  /* 0x000000049d007c0c */ /* 0x000fe2000cf61270 */
[----:B----4-:R-:W-:Y:S02]  /*afe20*/  IMAD.WIDE R12, R145, 0x4, R2 ;  /* 0x00000004910c7825 */ /* 0x010fe400078e0202 */
[----:B------:R-:W-:Y:S01]  /*afe30*/  @P2 STG.E desc[UR60][R14.64], R189 ;  /* 0x000000bd0e002986 */ /* 0x000fe2000c10193c */
[----:B------:R-:W-:Y:S01]  /*afe40*/  ISETP.LT.AND P2, PT, R158, UR4, !P1 ;  /* 0x000000049e007c0c */ /* 0x000fe2000cf41270 */
[----:B------:R-:W-:Y:S01]  /*afe50*/  ULDC UR5, c[0x0][0x22c] ;  /* 0x00008b0000057ab9 */ /* 0x000fe20000000800 */
[----:B------:R-:W-:Y:S01]  /*afe60*/  ISETP.LT.AND P5, PT, R153, UR4, !P0 ;  /* 0x0000000499007c0c */ /* 0x000fe2000c7a1270 */
[----:B------:R4:W-:Y:S01]  /*afe70*/  @P6 STG.E desc[UR60][R12.64], R185 ;  /* 0x000000b90c006986 */ /* 0x0009e2000c10193c */
[----:B-1----:R-:W-:Y:S01]  /*afe80*/  IMAD.WIDE R10, R145, 0x4, R4 ;  /* 0x00000004910a7825 */ /* 0x002fe200078e0204 */
[----:B------:R-:W-:-:S03]  /*afe90*/  ISETP.LT.AND P6, PT, R155, UR4, !P0 ;  /* 0x000000049b007c0c */ /* 0x000fc6000c7c1270 */
[----:B------:R-:W-:Y:S01]  /*afea0*/  VIADD R0, R152, 0xdd ;  /* 0x000000dd98007836 */ /* 0x000fe20000000000 */
[----:B------:R1:W-:Y:S01]  /*afeb0*/  @P4 STG.E desc[UR60][R10.64], R181 ;  /* 0x000000b50a004986 */ /* 0x0003e2000c10193c */
[----:B----4-:R-:W-:-:S03]  /*afec0*/  IMAD.WIDE R12, R145, 0x4, R6 ;  /* 0x00000004910c7825 */ /* 0x010fc600078e0206 */
[----:B------:R-:W-:Y:S02]  /*afed0*/  ISETP.GE.AND P4, PT, R0, UR19, PT ;  /* 0x0000001300007c0c */ /* 0x000fe4000bf86270 */
[----:B------:R2:W-:Y:S01]  /*afee0*/  @P3 STG.E desc[UR60][R12.64], R177 ;  /* 0x000000b10c003986 */ /* 0x0005e2000c10193c */
[----:B-1----:R-:W-:Y:S01]  /*afef0*/  IMAD.WIDE R10, R145, 0x4, R8 ;  /* 0x00000004910a7825 */ /* 0x002fe200078e0208 */
[----:B------:R-:W-:Y:S02]  /*aff00*/  ISETP.LT.AND P3, PT, R157, UR4, !P0 ;  /* 0x000000049d007c0c */ /* 0x000fe4000c761270 */
[----:B------:R-:W4:Y:S01]  /*aff10*/  LDL.LU R145, [R1+0x13d8] ;  /* 0x0013d80001917983 */ /* 0x000f220000300800 */
[----:B------:R-:W-:-:S03]  /*aff20*/  ISETP.LT.AND P0, PT, R158, UR4, !P0 ;  /* 0x000000049e007c0c */ /* 0x000fc6000c701270 */
[----:B------:R1:W-:Y:S01]  /*aff30*/  @P2 STG.E desc[UR60][R10.64], R173 ;  /* 0x000000ad0a002986 */ /* 0x0003e2000c10193c */
[----:B--2---:R-:W-:-:S04]  /*aff40*/  IMAD.WIDE R12, R146, 0x4, R2 ;  /* 0x00000004920c7825 */ /* 0x004fc800078e0202 */
[----:B------:R-:W-:Y:S01]  /*aff50*/  IMAD.WIDE R14, R146, 0x4, R4 ;  /* 0x00000004920e7825 */ /* 0x000fe200078e0204 */
[----:B------:R-:W-:Y:S01]  /*aff60*/  @P5 STG.E desc[UR60][R12.64], R202 ;  /* 0x000000ca0c005986 */ /* 0x000fe2000c10193c */
[----:B------:R-:W-:-:S03]  /*aff70*/  ISETP.LT.AND P5, PT, R153, UR4, !P4 ;  /* 0x0000000499007c0c */ /* 0x000fc6000e7a1270 */
[----:B------:R2:W-:Y:S01]  /*aff80*/  @P6 STG.E desc[UR60][R14.64], R198 ;  /* 0x000000c60e006986 */ /* 0x0005e2000c10193c */
[----:B------:R-:W-:Y:S01]  /*aff90*/  ISETP.LT.AND P6, PT, R155, UR4, !P4 ;  /* 0x000000049b007c0c */ /* 0x000fe2000e7c1270 */
[----:B-1----:R-:W-:-:S05]  /*affa0*/  IMAD.WIDE R10, R146, 0x4, R6 ;  /* 0x00000004920a7825 */ /* 0x002fca00078e0206 */
[----:B------:R1:W-:Y:S01]  /*affb0*/  @P3 STG.E desc[UR60][R10.64], R194 ;  /* 0x000000c20a003986 */ /* 0x0003e2000c10193c */
[----:B--2---:R-:W-:-:S03]  /*affc0*/  IMAD.WIDE R14, R146, 0x4, R8 ;  /* 0x00000004920e7825 */ /* 0x004fc600078e0208 */
[----:B------:R-:W2:Y:S04]  /*affd0*/  LDL.LU R146, [R1+0x13d4] ;  /* 0x0013d40001927983 */ /* 0x000ea80000300800 */
[----:B------:R-:W-:Y:S01]  /*affe0*/  @P0 STG.E desc[UR60][R14.64], R190 ;  /* 0x000000be0e000986 */ /* 0x000fe2000c10193c */
[----:B---3--:R-:W-:-:S04]  /*afff0*/  IMAD.WIDE R12, R144, 0x4, R2 ;  /* 0x00000004900c7825 */ /* 0x008fc800078e0202 */
[C---:B-1----:R-:W-:Y:S01]  /*b0000*/  IMAD.WIDE R10, R144.reuse, 0x4, R4 ;  /* 0x00000004900a7825 */ /* 0x042fe200078e0204 */
[----:B------:R1:W-:Y:S04]  /*b0010*/  @P5 STG.E desc[UR60][R12.64], R186 ;  /* 0x000000ba0c005986 */ /* 0x0003e8000c10193c */
[----:B------:R3:W-:Y:S01]  /*b0020*/  @P6 STG.E desc[UR60][R10.64], R182 ;  /* 0x000000b60a006986 */ /* 0x0007e2000c10193c */
[----:B-1----:R-:W-:-:S04]  /*b0030*/  IMAD.WIDE R12, R144, 0x4, R8 ;  /* 0x00000004900c7825 */ /* 0x002fc800078e0208 */
[----:B---3--:R-:W-:Y:S02]  /*b0040*/  IMAD.WIDE R10, R144, 0x4, R6 ;  /* 0x00000004900a7825 */ /* 0x008fe400078e0206 */
[----:B------:R-:W3:Y:S02]  /*b0050*/  LDL.LU R144, [R1+0x13d0] ;  /* 0x0013d00001907983 */ /* 0x000ee40000300800 */
[----:B------:R-:W-:Y:S01]  /*b0060*/  VIADD R0, R152, 0xde ;  /* 0x000000de98007836 */ /* 0x000fe20000000000 */
[----:B------:R-:W-:Y:S01]  /*b0070*/  ISETP.LT.AND P0, PT, R157, UR4, !P4 ;  /* 0x000000049d007c0c */ /* 0x000fe2000e701270 */
[----:B------:R-:W3:Y:S03]  /*b0080*/  LDL.LU R147, [R1+0x13cc] ;  /* 0x0013cc0001937983 */ /* 0x000ee60000300800 */
[----:B------:R-:W-:Y:S01]  /*b0090*/  ISETP.GE.AND P2, PT, R0, UR5, PT ;  /* 0x0000000500007c0c */ /* 0x000fe2000bf46270 */
[----:B------:R-:W-:Y:S01]  /*b00a0*/  ULDC UR5, c[0x0][0x22c] ;  /* 0x00008b0000057ab9 */ /* 0x000fe20000000800 */
[----:B------:R-:W-:-:S02]  /*b00b0*/  ISETP.LT.AND P4, PT, R158, UR4, !P4 ;  /* 0x000000049e007c0c */ /* 0x000fc4000e781270 */
[----:B------:R-:W-:Y:S02]  /*b00c0*/  ISETP.LT.AND P6, PT, R153, UR4, !P2 ;  /* 0x0000000499007c0c */ /* 0x000fe4000d7c1270 */
[----:B------:R-:W-:Y:S02]  /*b00d0*/  IADD3 R16, R152, 0xdf, RZ ;  /* 0x000000df98107810 */ /* 0x000fe40007ffe0ff */
[----:B------:R-:W-:Y:S02]  /*b00e0*/  ISETP.LT.AND P3, PT, R155, UR4, !P2 ;  /* 0x000000049b007c0c */ /* 0x000fe4000d761270 */
[----:B------:R-:W-:Y:S01]  /*b00f0*/  ISETP.GE.AND P1, PT, R16, UR21, PT ;  /* 0x0000001510007c0c */ /* 0x000fe2000bf26270 */
[----:B------:R1:W-:Y:S01]  /*b0100*/  @P0 STG.E desc[UR60][R10.64], R178 ;  /* 0x000000b20a000986 */ /* 0x0003e2000c10193c */
[----:B------:R-:W-:Y:S02]  /*b0110*/  ISETP.LT.AND P5, PT, R157, UR4, !P2 ;  /* 0x000000049d007c0c */ /* 0x000fe4000d7a1270 */
[----:B------:R-:W-:Y:S01]  /*b0120*/  ISETP.LT.AND P2, PT, R158, UR4, !P2 ;  /* 0x000000049e007c0c */ /* 0x000fe2000d741270 */
[----:B------:R1:W-:Y:S01]  /*b0130*/  @P4 STG.E desc[UR60][R12.64], R174 ;  /* 0x000000ae0c004986 */ /* 0x0003e2000c10193c */
[----:B------:R-:W-:Y:S01]  /*b0140*/  ISETP.LT.AND P4, PT, R153, UR4, !P1 ;  /* 0x0000000499007c0c */ /* 0x000fe2000cf81270 */
[----:B----4-:R-:W-:-:S05]  /*b0150*/  IMAD.WIDE R14, R145, 0x4, R2 ;  /* 0x00000004910e7825 */ /* 0x010fca00078e0202 */
[----:B------:R4:W-:Y:S01]  /*b0160*/  @P6 STG.E desc[UR60][R14.64], R203 ;  /* 0x000000cb0e006986 */ /* 0x0009e2000c10193c */
[----:B------:R-:W-:Y:S01]  /*b0170*/  ISETP.LT.AND P6, PT, R155, UR4, !P1 ;  /* 0x000000049b007c0c */ /* 0x000fe2000cfc1270 */
[----:B-1----:R-:W-:-:S04]  /*b0180*/  IMAD.WIDE R10, R145, 0x4, R4 ;  /* 0x00000004910a7825 */ /* 0x002fc800078e0204 */
[C---:B------:R-:W-:Y:S01]  /*b0190*/  IMAD.WIDE R12, R145.reuse, 0x4, R6 ;  /* 0x00000004910c7825 */ /* 0x040fe200078e0206 */
[----:B------:R1:W-:Y:S03]  /*b01a0*/  @P3 STG.E desc[UR60][R10.64], R199 ;  /* 0x000000c70a003986 */ /* 0x0003e6000c10193c */
[----:B----4-:R-:W-:Y:S02]  /*b01b0*/  IMAD.WIDE R14, R145, 0x4, R8 ;  /* 0x00000004910e7825 */ /* 0x010fe400078e0208 */
[----:B------:R-:W4:Y:S04]  /*b01c0*/  LDL.LU R145, [R1+0x13c8] ;  /* 0x0013c80001917983 */ /* 0x000f280000300800 */
[----:B------:R3:W-:Y:S04]  /*b01d0*/  @P5 STG.E desc[UR60][R12.64], R195 ;  /* 0x000000c30c005986 */ /* 0x0007e8000c10193c */
[----:B------:R3:W-:Y:S01]  /*b01e0*/  @P2 STG.E desc[UR60][R14.64], R191 ;  /* 0x000000bf0e002986 */ /* 0x0007e2000c10193c */
[----:B--2---:R-:W-:-:S04]  /*b01f0*/  IMAD.WIDE R16, R146, 0x4, R2 ;  /* 0x0000000492107825 */ /* 0x004fc800078e0202 */
[C---:B------:R-:W-:Y:S01]  /*b0200*/  IMAD.WIDE R18, R146.reuse, 0x4, R4 ;  /* 0x0000000492127825 */ /* 0x040fe200078e0204 */
[----:B------:R2:W-:Y:S04]  /*b0210*/  @P4 STG.E desc[UR60][R16.64], R187 ;  /* 0x000000bb10004986 */ /* 0x0005e8000c10193c */
[----:B------:R2:W-:Y:S01]  /*b0220*/  @P6 STG.E desc[UR60][R18.64], R183 ;  /* 0x000000b712006986 */ /* 0x0005e2000c10193c */
[----:B------:R-:W-:-:S04]  /*b0230*/  IMAD.WIDE R20, R146, 0x4, R6 ;  /* 0x0000000492147825 */ /* 0x000fc800078e0206 */
[----:B-1----:R-:W-:-:S04]  /*b0240*/  IMAD.WIDE R10, R146, 0x4, R8 ;  /* 0x00000004920a7825 */ /* 0x002fc800078e0208 */
[----:B---3--:R-:W-:-:S04]  /*b0250*/  IMAD.WIDE R12, R144, 0x4, R2 ;  /* 0x00000004900c7825 */ /* 0x008fc800078e0202 */
[----:B------:R-:W-:-:S04]  /*b0260*/  IMAD.WIDE R14, R144, 0x4, R4 ;  /* 0x00000004900e7825 */ /* 0x000fc800078e0204 */
[----:B--2---:R-:W-:-:S04]  /*b0270*/  IMAD.WIDE R16, R144, 0x4, R6 ;  /* 0x0000000490107825 */ /* 0x004fc800078e0206 */
[----:B------:R-:W-:Y:S02]  /*b0280*/  IMAD.WIDE R18, R144, 0x4, R8 ;  /* 0x0000000490127825 */ /* 0x000fe400078e0208 */
[----:B------:R-:W2:Y:S04]  /*b0290*/  LDL.LU R144, [R1+0x13c4] ;  /* 0x0013c40001907983 */ /* 0x000ea80000300800 */
[----:B------:R-:W3:Y:S01]  /*b02a0*/  LDL.LU R146, [R1+0x13bc] ;  /* 0x0013bc0001927983 */ /* 0x000ee20000300800 */
[----:B------:R-:W-:Y:S02]  /*b02b0*/  IADD3 R0, R152, 0xe0, RZ ;  /* 0x000000e098007810 */ /* 0x000fe40007ffe0ff */
[----:B------:R-:W-:Y:S02]  /*b02c0*/  ISETP.LT.AND P3, PT, R157, UR4, !P1 ;  /* 0x000000049d007c0c */ /* 0x000fe4000cf61270 */
[----:B------:R-:W-:-:S02]  /*b02d0*/  ISETP.GE.AND P0, PT, R0, UR5, PT ;  /* 0x0000000500007c0c */ /* 0x000fc4000bf06270 */
[----:B------:R-:W-:Y:S01]  /*b02e0*/  ISETP.LT.AND P1, PT, R158, UR4, !P1 ;  /* 0x000000049e007c0c */ /* 0x000fe2000cf21270 */
[----:B------:R-:W-:Y:S01]  /*b02f0*/  VIADD R0, R152, 0xe4 ;  /* 0x000000e498007836 */ /* 0x000fe20000000000 */
[----:B------:R-:W-:Y:S01]  /*b0300*/  ISETP.LT.AND P5, PT, R153, UR4, !P0 ;  /* 0x0000000499007c0c */ /* 0x000fe2000c7a1270 */
[----:B------:R-:W-:Y:S01]  /*b0310*/  ULDC UR5, c[0x0][0x22c] ;  /* 0x00008b0000057ab9 */ /* 0x000fe20000000800 */
[----:B------:R-:W-:Y:S02]  /*b0320*/  ISETP.LT.AND P4, PT, R155, UR4, !P0 ;  /* 0x000000049b007c0c */ /* 0x000fe4000c781270 */
[----:B------:R-:W-:Y:S02]  /*b0330*/  ISETP.GE.AND P2, PT, R0, UR17, PT ;  /* 0x0000001100007c0c */ /* 0x000fe4000bf46270 */
[----:B------:R-:W-:Y:S01]  /*b0340*/  IADD3 R0, R152, 0xe1, RZ ;  /* 0x000000e198007810 */ /* 0x000fe20007ffe0ff */
[----:B------:R-:W-:Y:S01]  /*b0350*/  @P3 STG.E desc[UR60][R20.64], R179 ;  /* 0x000000b314003986 */ /* 0x000fe2000c10193c */
[----:B------:R-:W-:-:S02]  /*b0360*/  ISETP.LT.AND P6, PT, R157, UR4, !P0 ;  /* 0x000000049d007c0c */ /* 0x000fc4000c7c1270 */
[----:B------:R-:W-:Y:S01]  /*b0370*/  ISETP.GE.AND P3, PT, R0, UR15, PT ;  /* 0x0000000f00007c0c */ /* 0x000fe2000bf66270 */
[----:B------:R1:W-:Y:S01]  /*b0380*/  @P1 STG.E desc[UR60][R10.64], R175 ;  /* 0x000000af0a001986 */ /* 0x0003e2000c10193c */
[----:B------:R-:W-:-:S03]  /*b0390*/  ISETP.LT.AND P0, PT, R158, UR4, !P0 ;  /* 0x000000049e007c0c */ /* 0x000fc6000c701270 */
[----:B------:R4:W-:Y:S01]  /*b03a0*/  @P5 STG.E desc[UR60][R12.64], R168 ;  /* 0x000000a80c005986 */ /* 0x0009e2000c10193c */
[----:B------:R-:W-:-:S03]  /*b03b0*/  ISETP.LT.AND P5, PT, R155, UR4, !P3 ;  /* 0x000000049b007c0c */ /* 0x000fc6000dfa1270 */
[----:B------:R4:W-:Y:S01]  /*b03c0*/  @P4 STG.E desc[UR60][R14.64], R164 ;  /* 0x000000a40e004986 */ /* 0x0009e2000c10193c */
[----:B------:R-:W-:Y:S02]  /*b03d0*/  ISETP.LT.AND P4, PT, R153, UR4, !P3 ;  /* 0x0000000499007c0c */ /* 0x000fe4000df81270 */
[----:B------:R-:W-:Y:S01]  /*b03e0*/  ISETP.LT.AND P1, PT, R157, UR4, !P3 ;  /* 0x000000049d007c0c */ /* 0x000fe2000df21270 */
[----:B------:R-:W-:Y:S02]  /*b03f0*/  VIADD R0, R152, 0xe2 ;  /* 0x000000e298007836 */ /* 0x000fe40000000000 */
[C---:B-1----:R-:W-:Y:S01]  /*b0400*/  IMAD.WIDE R10, R147.reuse, 0x4, R2 ;  /* 0x00000004930a7825 */ /* 0x042fe200078e0202 */
[----:B------:R1:W-:Y:S03]  /*b0410*/  @P6 STG.E desc[UR60][R16.64], R160 ;  /* 0x000000a010006986 */ /* 0x0003e6000c10193c */
[C---:B----4-:R-:W-:Y:S01]  /*b0420*/  IMAD.WIDE R12, R147.reuse, 0x4, R4 ;  /* 0x00000004930c7825 */ /* 0x050fe200078e0204 */
[----:B------:R-:W-:Y:S01]  /*b0430*/  ISETP.GE.AND P6, PT, R0, UR5, PT ;  /* 0x0000000500007c0c */ /* 0x000fe2000bfc6270 */
[----:B------:R4:W-:Y:S02]  /*b0440*/  @P0 STG.E desc[UR60][R18.64], R132 ;  /* 0x0000008412000986 */ /* 0x0009e4000c10193c */
[----:B------:R-:W-:Y:S01]  /*b0450*/  IMAD.WIDE R14, R147, 0x4, R6 ;  /* 0x00000004930e7825 */ /* 0x000fe200078e0206 */
[----:B------:R-:W-:Y:S01]  /*b0460*/  ISETP.LT.AND P3, PT, R158, UR4, !P3 ;  /* 0x000000049e007c0c */ /* 0x000fe2000df61270 */
[----:B------:R4:W-:Y:S01]  /*b0470*/  @P4 STG.E desc[UR60][R10.64], R124 ;  /* 0x0000007c0a004986 */ /* 0x0009e2000c10193c */
[----:B------:R-:W-:Y:S01]  /*b0480*/  ISETP.LT.AND P0, PT, R153, UR4, !P6 ;  /* 0x0000000499007c0c */ /* 0x000fe2000f701270 */
[----:B------:R-:W-:-:S02]  /*b0490*/  ULDC UR5, c[0x0][0x22c] ;  /* 0x00008b0000057ab9 */ /* 0x000fc40000000800 */
[----:B------:R4:W-:Y:S01]  /*b04a0*/  @P5 STG.E desc[UR60][R12.64], R28 ;  /* 0x0000001c0c005986 */ /* 0x0009e2000c10193c */
[----:B------:R-:W-:-:S03]  /*b04b0*/  ISETP.LT.AND P4, PT, R157, UR4, !P6 ;  /* 0x000000049d007c0c */ /* 0x000fc6000f781270 */
[----:B------:R4:W-:Y:S01]  /*b04c0*/  @P1 STG.E desc[UR60][R14.64], R48 ;  /* 0x000000300e001986 */ /* 0x0009e2000c10193c */
[----:B------:R-:W-:Y:S01]  /*b04d0*/  ISETP.LT.AND P1, PT, R155, UR4, !P6 ;  /* 0x000000049b007c0c */ /* 0x000fe2000f721270 */
[----:B-1----:R-:W-:-:S04]  /*b04e0*/  IMAD.WIDE R16, R147, 0x4, R8 ;  /* 0x0000000493107825 */ /* 0x002fc800078e0208 */
[----:B----4-:R-:W-:-:S04]  /*b04f0*/  IMAD.WIDE R18, R145, 0x4, R2 ;  /* 0x0000000491127825 */ /* 0x010fc800078e0202 */
[----:B------:R-:W-:-:S04]  /*b0500*/  IMAD.WIDE R10, R145, 0x4, R4 ;  /* 0x00000004910a7825 */ /* 0x000fc800078e0204 */
[----:B------:R-:W-:-:S04]  /*b0510*/  IMAD.WIDE R12, R145, 0x4, R6 ;  /* 0x00000004910c7825 */ /* 0x000fc800078e0206 */
[----:B------:R-:W-:Y:S02]  /*b0520*/  IMAD.WIDE R14, R145, 0x4, R8 ;  /* 0x00000004910e7825 */ /* 0x000fe400078e0208 */
[----:B------:R-:W4:Y:S01]  /*b0530*/  LDL.LU R145, [R1+0x13b0] ;  /* 0x0013b00001917983 */ /* 0x000f220000300800 */
[----:B------:R-:W-:-:S03]  /*b0540*/  IADD3 R0, R152, 0xe3, RZ ;  /* 0x000000e398007810 */ /* 0x000fc60007ffe0ff */
[----:B------:R2:W-:Y:S04]  /*b0550*/  @P3 STG.E desc[UR60][R16.64], R44 ;  /* 0x0000002c10003986 */ /* 0x0005e8000c10193c */
[----:B------:R1:W-:Y:S04]  /*b0560*/  @P0 STG.E desc[UR60][R18.64], R169 ;  /* 0x000000a912000986 */ /* 0x0003e8000c10193c */
[----:B------:R1:W-:Y:S04]  /*b0570*/  @P1 STG.E desc[UR60][R10.64], R165 ;  /* 0x000000a50a001986 */ /* 0x0003e8000c10193c */
[----:B------:R1:W-:Y:S01]  /*b0580*/  @P4 STG.E desc[UR60][R12.64], R161 ;  /* 0x000000a10c004986 */ /* 0x0003e2000c10193c */
[----:B------:R-:W-:-:S02]  /*b0590*/  ISETP.GE.AND P5, PT, R0, UR5, PT ;  /* 0x0000000500007c0c */ /* 0x000fc4000bfa6270 */
[----:B------:R-:W-:Y:S01]  /*b05a0*/  ISETP.LT.AND P6, PT, R158, UR4, !P6 ;  /* 0x000000049e007c0c */ /* 0x000fe2000f7c1270 */
[----:B--2---:R-:W-:-:S04]  /*b05b0*/  IMAD.WIDE R16, R144, 0x4, R2 ;  /* 0x0000000490107825 */ /* 0x004fc800078e0202 */
[----:B-1----:R-:W-:-:S04]  /*b05c0*/  IMAD.WIDE R18, R144, 0x4, R4 ;  /* 0x0000000490127825 */ /* 0x002fc800078e0204 */
[----:B------:R-:W-:-:S04]  /*b05d0*/  IMAD.WIDE R10, R144, 0x4, R6 ;  /* 0x00000004900a7825 */ /* 0x000fc800078e0206 */
[----:B------:R-:W-:Y:S01]  /*b05e0*/  IMAD.WIDE R12, R144, 0x4, R8 ;  /* 0x00000004900c7825 */ /* 0x000fe200078e0208 */
[----:B------:R-:W-:Y:S01]  /*b05f0*/  ULDC UR5, c[0x0][0x22c] ;  /* 0x00008b0000057ab9 */ /* 0x000fe20000000800 */
[----:B------:R-:W2:Y:S01]  /*b0600*/  LDL.LU R144, [R1+0x13a8] ;  /* 0x0013a80001907983 */ /* 0x000ea20000300800 */
[----:B------:R-:W-:Y:S02]  /*b0610*/  ISETP.LT.AND P3, PT, R153, UR4, !P5 ;  /* 0x0000000499007c0c */ /* 0x000fe4000ef61270 */
[----:B------:R-:W-:Y:S02]  /*b0620*/  ISETP.LT.AND P1, PT, R155, UR4, !P5 ;  /* 0x000000049b007c0c */ /* 0x000fe4000ef21270 */
[----:B------:R-:W-:Y:S01]  /*b0630*/  ISETP.LT.AND P4, PT, R157, UR4, !P5 ;  /* 0x000000049d007c0c */ /* 0x000fe2000ef81270 */
[----:B------:R3:W-:Y:S08]  /*b0640*/  @P6 STG.E desc[UR60][R14.64], R133 ;  /* 0x000000850e006986 */ /* 0x0007f0000c10193c */
[----:B------:R1:W-:Y:S04]  /*b0650*/  @P3 STG.E desc[UR60][R16.64], R125 ;  /* 0x0000007d10003986 */ /* 0x0003e8000c10193c */
[----:B------:R1:W-:Y:S01]  /*b0660*/  @P1 STG.E desc[UR60][R18.64], R29 ;  /* 0x0000001d12001986 */ /* 0x0003e2000c10193c */
[----:B---3--:R-:W-:-:S03]  /*b0670*/  IMAD.WIDE R14, R146, 0x4, R2 ;  /* 0x00000004920e7825 */ /* 0x008fc600078e0202 */
[----:B------:R3:W-:Y:S01]  /*b0680*/  @P4 STG.E desc[UR60][R10.64], R49 ;  /* 0x000000310a004986 */ /* 0x0007e2000c10193c */
[----:B-1----:R-:W-:-:S04]  /*b0690*/  IMAD.WIDE R16, R146, 0x4, R4 ;  /* 0x0000000492107825 */ /* 0x002fc800078e0204 */
[----:B------:R-:W-:-:S04]  /*b06a0*/  IMAD.WIDE R18, R146, 0x4, R6 ;  /* 0x0000000492127825 */ /* 0x000fc800078e0206 */
[----:B---3--:R-:W-:Y:S02]  /*b06b0*/  IMAD.WIDE R10, R146, 0x4, R8 ;  /* 0x00000004920a7825 */ /* 0x008fe400078e0208 */
[----:B------:R-:W3:Y:S01]  /*b06c0*/  LDL.LU R146, [R1+0x13a4] ;  /* 0x0013a40001927983 */ /* 0x000ee20000300800 */
[----:B------:R-:W-:Y:S02]  /*b06d0*/  ISETP.LT.AND P5, PT, R158, UR4, !P5 ;  /* 0x000000049e007c0c */ /* 0x000fe4000efa1270 */
[----:B------:R-:W-:Y:S01]  /*b06e0*/  ISETP.LT.AND P6, PT, R153, UR4, !P2 ;  /* 0x0000000499007c0c */ /* 0x000fe2000d7c1270 */
[----:B------:R-:W-:Y:S01]  /*b06f0*/  VIADD R0, R152, 0xe5 ;  /* 0x000000e598007836 */ /* 0x000fe20000000000 */
[----:B------:R-:W-:Y:S01]  /*b0700*/  ISETP.LT.AND P3, PT, R155, UR4, !P2 ;  /* 0x000000049b007c0c */ /* 0x000fe2000d761270 */
[----:B------:R-:W3:Y:S01]  /*b0710*/  LDL.LU R147, [R1+0x13a0] ;  /* 0x0013a00001937983 */ /* 0x000ee20000300800 */
[----:B------:R-:W-:Y:S02]  /*b0720*/  ISETP.LT.AND P4, PT, R157, UR4, !P2 ;  /* 0x000000049d007c0c */ /* 0x000fe4000d781270 */
[----:B------:R-:W-:Y:S01]  /*b0730*/  ISETP.GE.AND P0, PT, R0, UR5, PT ;  /* 0x0000000500007c0c */ /* 0x000fe2000bf06270 */
[----:B------:R-:W-:Y:S01]  /*b0740*/  ULDC UR5, c[0x0][0x22c] ;  /* 0x00008b0000057ab9 */ /* 0x000fe20000000800 */
[----:B------:R-:W-:-:S03]  /*b0750*/  ISETP.LT.AND P2, PT, R158, UR4, !P2 ;  /* 0x000000049e007c0c */ /* 0x000fc6000d741270 */
[----:B------:R4:W-:Y:S01]  /*b0760*/  @P5 STG.E desc[UR60][R12.64], R45 ;  /* 0x0000002d0c005986 */ /* 0x0009e2000c10193c */
[----:B------:R-:W-:-:S03]  /*b0770*/  ISETP.LT.AND P5, PT, R155, UR4, !P0 ;  /* 0x000000049b007c0c */ /* 0x000fc6000c7a1270 */
[----:B------:R1:W-:Y:S01]  /*b0780*/  @P6 STG.E desc[UR60][R14.64], R170 ;  /* 0x000000aa0e006986 */ /* 0x0003e2000c10193c */
[----:B------:R-:W-:-:S03]  /*b0790*/  ISETP.LT.AND P6, PT, R153, UR4, !P0 ;  /* 0x0000000499007c0c */ /* 0x000fc6000c7c1270 */
[----:B------:R1:W-:Y:S01]  /*b07a0*/  @P3 STG.E desc[UR60][R16.64], R166 ;  /* 0x000000a610003986 */ /* 0x0003e2000c10193c */
[----:B------:R-:W-:Y:S01]  /*b07b0*/  ISETP.LT.AND P3, PT, R157, UR4, !P0 ;  /* 0x000000049d007c0c */ /* 0x000fe2000c761270 */
[C---:B----4-:R-:W-:Y:S02]  /*b07c0*/  IMAD.WIDE R12, R145.reuse, 0x4, R2 ;  /* 0x00000004910c7825 */ /* 0x050fe400078e0202 */
[----:B------:R4:W-:Y:S02]  /*b07d0*/  @P4 STG.E desc[UR60][R18.64], R162 ;  /* 0x000000a212004986 */ /* 0x0009e4000c10193c */
[C---:B-1----:R-:W-:Y:S02]  /*b07e0*/  IMAD.WIDE R14, R145.reuse, 0x4, R4 ;  /* 0x00000004910e7825 */ /* 0x042fe400078e0204 */
[----:B------:R2:W-:Y:S02]  /*b07f0*/  @P2 STG.E desc[UR60][R10.64], R134 ;  /* 0x000000860a002986 */ /* 0x0005e4000c10193c */
[----:B------:R-:W-:-:S02]  /*b0800*/  IMAD.WIDE R16, R145, 0x4, R6 ;  /* 0x0000000491107825 */ /* 0x000fc400078e0206 */
[----:B------:R1:W-:Y:S01]  /*b0810*/  @P6 STG.E desc[UR60][R12.64], R126 ;  /* 0x0000007e0c006986 */ /* 0x0003e2000c10193c */
[----:B------:R-:W-:-:S03]  /*b0820*/  IADD3 R0, R152, 0xe6, RZ ;  /* 0x000000e698007810 */ /* 0x000fc60007ffe0ff */
[----:B------:R1:W-:Y:S04]  /*b0830*/  @P5 STG.E desc[UR60][R14.64], R30 ;  /* 0x0000001e0e005986 */ /* 0x0003e8000c10193c */
[----:B------:R1:W-:Y:S01]  /*b0840*/  @P3 STG.E desc[UR60][R16.64], R50 ;  /* 0x0000003210003986 */ /* 0x0003e2000c10193c */
[----:B------:R-:W-:Y:S02]  /*b0850*/  ISETP.GE.AND P1, PT, R0, UR5, PT ;  /* 0x0000000500007c0c */ /* 0x000fe4000bf26270 */
[----:B------:R-:W-:Y:S01]  /*b0860*/  ISETP.LT.AND P0, PT, R158, UR4, !P0 ;  /* 0x000000049e007c0c */ /* 0x000fe2000c701270 */
[----:B----4-:R-:W-:Y:S01]  /*b0870*/  IMAD.WIDE R18, R145, 0x4, R8 ;  /* 0x0000000491127825 */ /* 0x010fe200078e0208 */
[----:B------:R-:W-:Y:S01]  /*b0880*/  ISETP.LT.AND P4, PT, R153, UR4, !P1 ;  /* 0x0000000499007c0c */ /* 0x000fe2000cf81270 */
[----:B------:R-:W-:Y:S01]  /*b0890*/  ULDC UR5, c[0x0][0x22c] ;  /* 0x00008b0000057ab9 */ /* 0x000fe20000000800 */
[----:B------:R-:W-:-:S02]  /*b08a0*/  ISETP.LT.AND P6, PT, R155, UR4, !P1 ;  /* 0x000000049b007c0c */ /* 0x000fc4000cfc1270 */
[----:B------:R-:W-:-:S04]  /*b08b0*/  IADD3 R20, R152, 0xea, RZ ;  /* 0x000000ea98147810 */ /* 0x000fc80007ffe0ff */
[----:B------:R-:W-:-:S03]  /*b08c0*/  ISETP.GE.AND P2, PT, R20, UR13, PT ;  /* 0x0000000d14007c0c */ /* 0x000fc6000bf46270 */
[----:B------:R3:W-:Y:S01]  /*b08d0*/  @P0 STG.E desc[UR60][R18.64], R46 ;  /* 0x0000002e12000986 */ /* 0x0007e2000c10193c */
[----:B--2---:R-:W-:-:S04]  /*b08e0*/  IMAD.WIDE R10, R144, 0x4, R2 ;  /* 0x00000004900a7825 */ /* 0x004fc800078e0202 */
[----:B-1----:R-:W-:-:S04]  /*b08f0*/  IMAD.WIDE R12, R144, 0x4, R4 ;  /* 0x00000004900c7825 */ /* 0x002fc800078e0204 */
[----:B------:R-:W-:-:S04]  /*b0900*/  IMAD.WIDE R14, R144, 0x4, R6 ;  /* 0x00000004900e7825 */ /* 0x000fc800078e0206 */
[----:B------:R-:W-:Y:S02]  /*b0910*/  IMAD.WIDE R16, R144, 0x4, R8 ;  /* 0x0000000490107825 */ /* 0x000fe400078e0208 */
[----:B------:R-:W2:Y:S04]  /*b0920*/  LDL.LU R144, [R1+0x139c] ;  /* 0x00139c0001907983 */ /* 0x000ea80000300800 */
[----:B------:R-:W4:Y:S04]  /*b0930*/  LDL.LU R145, [R1+0x1398] ;  /* 0x0013980001917983 */ /* 0x000f280000300800 */
[----:B------:R1:W-:Y:S04]  /*b0940*/  @P4 STG.E desc[UR60][R10.64], R171 ;  /* 0x000000ab0a004986 */ /* 0x0003e8000c10193c */
[----:B------:R1:W-:Y:S01]  /*b0950*/  @P6 STG.E desc[UR60][R12.64], R167 ;  /* 0x000000a70c006986 */ /* 0x0003e2000c10193c */
[----:B---3--:R-:W-:-:S04]  /*b0960*/  IMAD.WIDE R18, R146, 0x4, R2 ;  /* 0x0000000492127825 */ /* 0x008fc800078e0202 */
[----:B------:R-:W-:-:S04]  /*b0970*/  IMAD.WIDE R20, R146, 0x4, R4 ;  /* 0x0000000492147825 */ /* 0x000fc800078e0204 */
[----:B-1----:R-:W-:-:S04]  /*b0980*/  IMAD.WIDE R10, R146, 0x4, R6 ;  /* 0x00000004920a7825 */ /* 0x002fc800078e0206 */
[----:B------:R-:W-:Y:S02]  /*b0990*/  IMAD.WIDE R12, R146, 0x4, R8 ;  /* 0x00000004920c7825 */ /* 0x000fe400078e0208 */
[----:B------:R-:W3:Y:S02]  /*b09a0*/  LDL.LU R146, [R1+0x1394] ;  /* 0x0013940001927983 */ /* 0x000ee40000300800 */
[----:B------:R-:W-:Y:S01]  /*b09b0*/  VIADD R0, R152, 0xe7 ;  /* 0x000000e798007836 */ /* 0x000fe20000000000 */
[----:B------:R-:W-:-:S04]  /*b09c0*/  ISETP.LT.AND P5, PT, R157, UR4, !P1 ;  /* 0x000000049d007c0c */ /* 0x000fc8000cfa1270 */
[----:B------:R-:W-:Y:S02]  /*b09d0*/  ISETP.GE.AND P3, PT, R0, UR11, PT ;  /* 0x0000000b00007c0c */ /* 0x000fe4000bf66270 */
[----:B------:R-:W-:Y:S02]  /*b09e0*/  ISETP.LT.AND P1, PT, R158, UR4, !P1 ;  /* 0x000000049e007c0c */ /* 0x000fe4000cf21270 */
[----:B------:R-:W-:Y:S02]  /*b09f0*/  ISETP.LT.AND P0, PT, R153, UR4, !P3 ;  /* 0x0000000499007c0c */ /* 0x000fe4000df01270 */
[----:B------:R-:W-:Y:S01]  /*b0a00*/  ISETP.LT.AND P4, PT, R155, UR4, !P3 ;  /* 0x000000049b007c0c */ /* 0x000fe2000df81270 */
[----:B------:R-:W-:Y:S01]  /*b0a10*/  VIADD R0, R152, 0xe8 ;  /* 0x000000e898007836 */ /* 0x000fe20000000000 */
[----:B------:R-:W-:Y:S01]  /*b0a20*/  ISETP.LT.AND P6, PT, R157, UR4, !P3 ;  /* 0x000000049d007c0c */ /* 0x000fe2000dfc1270 */
[----:B------:R1:W-:Y:S03]  /*b0a30*/  @P5 STG.E desc[UR60][R14.64], R163 ;  /* 0x000000a30e005986 */ /* 0x0003e6000c10193c */
[----:B------:R-:W-:Y:S01]  /*b0a40*/  ISETP.GE.AND P5, PT, R0, UR5, PT ;  /* 0x0000000500007c0c */ /* 0x000fe2000bfa6270 */
[----:B------:R-:W-:-:S02]  /*b0a50*/  ULDC UR5, c[0x0][0x22c] ;  /* 0x00008b0000057ab9 */ /* 0x000fc40000000800 */
[----:B------:R1:W-:Y:S01]  /*b0a60*/  @P1 STG.E desc[UR60][R16.64], R135 ;  /* 0x0000008710001986 */ /* 0x0003e2000c10193c */
[----:B------:R-:W-:-:S03]  /*b0a70*/  ISETP.LT.AND P3, PT, R158, UR4, !P3 ;  /* 0x000000049e007c0c */ /* 0x000fc6000df61270 */
[----:B------:R1:W-:Y:S01]  /*b0a80*/  @P0 STG.E desc[UR60][R18.64], R127 ;  /* 0x0000007f12000986 */ /* 0x0003e2000c10193c */
[----:B------:R-:W-:-:S03]  /*b0a90*/  ISETP.LT.AND P1, PT, R155, UR4, !P5 ;  /* 0x000000049b007c0c */ /* 0x000fc6000ef21270 */
[----:B------:R-:W-:Y:S01]  /*b0aa0*/  @P4 STG.E desc[UR60][R20.64], R31 ;  /* 0x0000001f14004986 */ /* 0x000fe2000c10193c */
[----:B------:R-:W-:Y:S02]  /*b0ab0*/  ISETP.LT.AND P4, PT, R153, UR4, !P5 ;  /* 0x0000000499007c0c */ /* 0x000fe4000ef81270 */
[----:B------:R-:W-:Y:S01]  /*b0ac0*/  IADD3 R0, R152, 0xe9, RZ ;  /* 0x000000e998007810 */ /* 0x000fe20007ffe0ff */
[----:B-1----:R-:W-:Y:S01]  /*b0ad0*/  IMAD.WIDE R14, R147, 0x4, R2 ;  /* 0x00000004930e7825 */ /* 0x002fe200078e0202 */
[----:B------:R-:W-:Y:S01]  /*b0ae0*/  ISETP.LT.AND P0, PT, R157, UR4, !P5 ;  /* 0x000000049d007c0c */ /* 0x000fe2000ef01270 */
[----:B------:R1:W-:Y:S01]  /*b0af0*/  @P6 STG.E desc[UR60][R10.64], R51 ;  /* 0x000000330a006986 */ /* 0x0003e2000c10193c */
[----:B------:R-:W-:Y:S01]  /*b0b00*/  ISETP.GE.AND P6, PT, R0, UR5, PT ;  /* 0x0000000500007c0c */ /* 0x000fe2000bfc6270 */
[----:B------:R-:W-:Y:S01]  /*b0b10*/  IMAD.WIDE R16, R147, 0x4, R4 ;  /* 0x0000000493107825 */ /* 0x000fe200078e0204 */
[----:B------:R-:W-:Y:S01]  /*b0b20*/  ISETP.LT.AND P5, PT, R158, UR4, !P5 ;  /* 0x000000049e007c0c */ /* 0x000fe2000efa1270 */
[----:B------:R2:W-:Y:S01]  /*b0b30*/  @P3 STG.E desc[UR60][R12.64], R47 ;  /* 0x0000002f0c003986 */ /* 0x0005e2000c10193c */
[----:B------:R-:W-:Y:S01]  /*b0b40*/  ISETP.LT.AND P3, PT, R153, UR4, !P6 ;  /* 0x0000000499007c0c */ /* 0x000fe2000f761270 */
[----:B------:R-:W-:Y:S01]  /*b0b50*/  IMAD.WIDE R18, R147, 0x4, R6 ;  /* 0x0000000493127825 */ /* 0x000fe200078e0206 */
[----:B------:R-:W-:Y:S01]  /*b0b60*/  ULDC UR5, c[0x0][0x22c] ;  /* 0x00008b0000057ab9 */ /* 0x000fe20000000800 */
[----:B------:R2:W-:Y:S01]  /*b0b70*/  @P4 STG.E desc[UR60][R14.64], R40 ;  /* 0x000000280e004986 */ /* 0x0005e2000c10193c */
[----:B------:R-:W-:-:S03]  /*b0b80*/  ISETP.LT.AND P4, PT, R157, UR4, !P6 ;  /* 0x000000049d007c0c */ /* 0x000fc6000f781270 */
[----:B------:R2:W-:Y:S01]  /*b0b90*/  @P1 STG.E desc[UR60][R16.64], R36 ;  /* 0x0000002410001986 */ /* 0x0005e2000c10193c */
[----:B------:R-:W-:Y:S01]  /*b0ba0*/  ISETP.LT.AND P1, PT, R155, UR4, !P6 ;  /* 0x000000049b007c0c */ /* 0x000fe2000f721270 */
[----:B-1----:R-:W-:Y:S02]  /*b0bb0*/  IMAD.WIDE R10, R147, 0x4, R8 ;  /* 0x00000004930a7825 */ /* 0x002fe400078e0208 */
[----:B------:R1:W-:Y:S01]  /*b0bc0*/  @P0 STG.E desc[UR60][R18.64], R52 ;  /* 0x0000003412000986 */ /* 0x0003e2000c10193c */
[----:B------:R-:W-:-:S03]  /*b0bd0*/  ISETP.LT.AND P6, PT, R158, UR4, !P6 ;  /* 0x000000049e007c0c */ /* 0x000fc6000f7c1270 */
[----:B------:R4:W-:Y:S01]  /*b0be0*/  @P5 STG.E desc[UR60][R10.64], R32 ;  /* 0x000000200a005986 */ /* 0x0009e2000c10193c */
[----:B--2---:R-:W-:-:S04]  /*b0bf0*/  IMAD.WIDE R12, R144, 0x4, R2 ;  /* 0x00000004900c7825 */ /* 0x004fc800078e0202 */
[----:B------:R-:W-:-:S04]  /*b0c00*/  IMAD.WIDE R14, R144, 0x4, R4 ;  /* 0x00000004900e7825 */ /* 0x000fc800078e0204 */
[----:B------:R-:W-:-:S04]  /*b0c10*/  IMAD.WIDE R16, R144, 0x4, R6 ;  /* 0x0000000490107825 */ /* 0x000fc800078e0206 */
[----:B-1----:R-:W-:Y:S02]  /*b0c20*/  IMAD.WIDE R18, R144, 0x4, R8 ;  /* 0x0000000490127825 */ /* 0x002fe400078e0208 */
[----:B------:R-:W2:Y:S04]  /*b0c30*/  LDL.LU R144, [R1+0x138c] ;  /* 0x00138c0001907983 */ /* 0x000ea80000300800 */
[----:B------:R1:W-:Y:S01]  /*b0c40*/  @P3 STG.E desc[UR60][R12.64], R56 ;  /* 0x000000380c003986 */ /* 0x0003e2000c10193c */
[----:B------:R-:W-:-:S03]  /*b0c50*/  ISETP.LT.AND P3, PT, R157, UR4, !P2 ;  /* 0x000000049d007c0c */ /* 0x000fc6000d761270 */
[----:B------:R3:W-:Y:S01]  /*b0c60*/  @P1 STG.E desc[UR60][R14.64], R60 ;  /* 0x0000003c0e001986 */ /* 0x0007e2000c10193c */
[----:B------:R-:W-:-:S03]  /*b0c70*/  ISETP.LT.AND P1, PT, R153, UR4, !P2 ;  /* 0x0000000499007c0c */ /* 0x000fc6000d721270 */
[----:B------:R3:W-:Y:S01]  /*b0c80*/  @P4 STG.E desc[UR60][R16.64], R80 ;  /* 0x0000005010004986 */ /* 0x0007e2000c10193c */
[----:B------:R-:W-:Y:S01]  /*b0c90*/  ISETP.LT.AND P4, PT, R155, UR4, !P2 ;  /* 0x000000049b007c0c */ /* 0x000fe2000d781270 */
[----:B----4-:R-:W-:-:S04]  /*b0ca0*/  IMAD.WIDE R20, R145, 0x4, R2 ;  /* 0x0000000491147825 */ /* 0x010fc800078e0202 */
[----:B------:R-:W-:-:S04]  /*b0cb0*/  IMAD.WIDE R10, R145, 0x4, R4 ;  /* 0x00000004910a7825 */ /* 0x000fc800078e0204 */
[----:B-1----:R-:W-:-:S04]  /*b0cc0*/  IMAD.WIDE R12, R145, 0x4, R6 ;  /* 0x00000004910c7825 */ /* 0x002fc800078e0206 */
[----:B---3--:R-:W-:Y:S02]  /*b0cd0*/  IMAD.WIDE R14, R145, 0x4, R8 ;  /* 0x00000004910e7825 */ /* 0x008fe400078e0208 */
[----:B------:R-:W3:Y:S04]  /*b0ce0*/  LDL.LU R145, [R1+0x1380] ;  /* 0x0013800001917983 */ /* 0x000ee80000300800 */
[----:B------:R1:W-:Y:S01]  /*b0cf0*/  @P6 STG.E desc[UR60][R18.64], R76 ;  /* 0x0000004c12006986 */ /* 0x0003e2000c10193c */
[----:B------:R-:W-:-:S03]  /*b0d00*/  IMAD.WIDE R16, R146, 0x4, R2 ;  /* 0x0000000492107825 */ /* 0x000fc600078e0202 */
[----:B------:R-:W-:Y:S04]  /*b0d10*/  @P1 STG.E desc[UR60][R20.64], R41 ;  /* 0x0000002914001986 */ /* 0x000fe8000c10193c */
[----:B------:R4:W-:Y:S04]  /*b0d20*/  @P4 STG.E desc[UR60][R10.64], R37 ;  /* 0x000000250a004986 */ /* 0x0009e8000c10193c */
[----:B------:R4:W-:Y:S01]  /*b0d30*/  @P3 STG.E desc[UR60][R12.64], R53 ;  /* 0x000000350c003986 */ /* 0x0009e2000c10193c */
[----:B-1----:R-:W-:-:S04]  /*b0d40*/  IMAD.WIDE R18, R146, 0x4, R4 ;  /* 0x0000000492127825 */ /* 0x002fc800078e0204 */
[----:B----4-:R-:W-:-:S04]  /*b0d50*/  IMAD.WIDE R10, R146, 0x4, R6 ;  /* 0x00000004920a7825 */ /* 0x010fc800078e0206 */
[----:B------:R-:W-:Y:S02]  /*b0d60*/  IMAD.WIDE R12, R146, 0x4, R8 ;  /* 0x00000004920c7825 */ /* 0x000fe400078e0208 */
[----:B------:R-:W4:Y:S02]  /*b0d70*/  LDL.LU R146, [R1+0x1378] ;  /* 0x0013780001927983 */ /* 0x000f240000300800 */
[----:B------:R-:W-:Y:S01]  /*b0d80*/  VIADD R0, R152, 0xeb ;  /* 0x000000eb98007836 */ /* 0x000fe20000000000 */
[----:B------:R-:W-:-:S04]  /*b0d90*/  ISETP.LT.AND P2, PT, R158, UR4, !P2 ;  /* 0x000000049e007c0c */ /* 0x000fc8000d741270 */
[----:B------:R-:W-:Y:S01]  /*b0da0*/  ISETP.GE.AND P0, PT, R0, UR5, PT ;  /* 0x0000000500007c0c */ /* 0x000fe2000bf06270 */
[----:B------:R-:W-:-:S03]  /*b0db0*/  ULDC UR5, c[0x0][0x22c] ;  /* 0x00008b0000057ab9 */ /* 0x000fc60000000800 */
[----:B------:R-:W-:Y:S02]  /*b0dc0*/  ISETP.LT.AND P5, PT, R153, UR4, !P0 ;  /* 0x0000000499007c0c */ /* 0x000fe4000c7a1270 */
[----:B------:R-:W-:Y:S02]  /*b0dd0*/  ISETP.LT.AND P1, PT, R155, UR4, !P0 ;  /* 0x000000049b007c0c */ /* 0x000fe4000c721270 */
[----:B------:R-:W-:Y:S02]  /*b0de0*/  ISETP.LT.AND P3, PT, R157, UR4, !P0 ;  /* 0x000000049d007c0c */ /* 0x000fe4000c761270 */
[----:B------:R-:W-:Y:S01]  /*b0df0*/  IADD3 R0, R152, 0xec, RZ ;  /* 0x000000ec98007810 */ /* 0x000fe20007ffe0ff */
[----:B------:R2:W-:Y:S03]  /*b0e00*/  @P2 STG.E desc[UR60][R14.64], R33 ;  /* 0x000000210e002986 */ /* 0x0005e6000c10193c */
[----:B------:R-:W-:-:S02]  /*b0e10*/  ISETP.GE.AND P6, PT, R0, UR5, PT ;  /* 0x0000000500007c0c */ /* 0x000fc4000bfc6270 */
[----:B------:R-:W-:Y:S01]  /*b0e20*/  ISETP.LT.AND P0, PT, R158, UR4, !P0 ;  /* 0x000000049e007c0c */ /* 0x000fe2000c701270 */
[----:B------:R1:W-:Y:S01]  /*b0e30*/  @P5 STG.E desc[UR60][R16.64], R57 ;  /* 0x0000003910005986 */ /* 0x0003e2000c10193c */
[----:B------:R-:W-:Y:S01]  /*b0e40*/  ISETP.LT.AND P4, PT, R153, UR4, !P6 ;  /* 0x0000000499007c0c */ /* 0x000fe2000f781270 */
[C---:B------:R-:W-:Y:S01]  /*b0e50*/  VIADD R0, R152.reuse, 0xed ;  /* 0x000000ed98007836 */ /* 0x040fe20000000000 */
[----:B------:R-:W-:Y:S01]  /*b0e60*/  ISETP.LT.AND P5, PT, R155, UR4, !P6 ;  /* 0x000000049b007c0c */ /* 0x000fe2000f7a1270 */
[----:B------:R-:W-:Y:S01]  /*b0e70*/  @P1 STG.E desc[UR60][R18.64], R61 ;  /* 0x0000003d12001986 */ /* 0x000fe2000c10193c */
[----:B------:R-:W-:Y:S01]  /*b0e80*/  IADD3 R20, R152, 0xf0, RZ ;  /* 0x000000f098147810 */ /* 0x000fe20007ffe0ff */
[----:B------:R-:W-:Y:S02]  /*b0e90*/  ULDC UR5, c[0x0][0x22c] ;  /* 0x00008b0000057ab9 */ /* 0x000fe40000000800 */
[----:B------:R1:W-:Y:S01]  /*b0ea0*/  @P3 STG.E desc[UR60][R10.64], R81 ;  /* 0x000000510a003986 */ /* 0x0003e2000c10193c */
[----:B------:R-:W-:-:S02]  /*b0eb0*/  ISETP.LT.AND P3, PT, R157, UR4, !P6 ;  /* 0x000000049d007c0c */ /* 0x000fc4000f761270 */
[----:B------:R-:W-:Y:S01]  /*b0ec0*/  ISETP.GE.AND P2, PT, R0, UR9, PT ;  /* 0x0000000900007c0c */ /* 0x000fe2000bf46270 */
[----:B------:R3:W-:Y:S01]  /*b0ed0*/  @P0 STG.E desc[UR60][R12.64], R77 ;  /* 0x0000004d0c000986 */ /* 0x0007e2000c10193c */
[----:B------:R-:W-:Y:S02]  /*b0ee0*/  ISETP.LT.AND P6, PT, R158, UR4, !P6 ;  /* 0x000000049e007c0c */ /* 0x000fe4000f7c1270 */
[----:B------:R-:W-:Y:S02]  /*b0ef0*/  ISETP.LT.AND P0, PT, R153, UR4, !P2 ;  /* 0x0000000499007c0c */ /* 0x000fe4000d701270 */
[----:B------:R-:W-:Y:S01]  /*b0f00*/  ISETP.GE.AND P1, PT, R20, UR7, PT ;  /* 0x0000000714007c0c */ /* 0x000fe2000bf26270 */
[----:B--2---:R-:W-:-:S04]  /*b0f10*/  IMAD.WIDE R14, R144, 0x4, R2 ;  /* 0x00000004900e7825 */ /* 0x004fc800078e0202 */
[----:B-1----:R-:W-:-:S04]  /*b0f20*/  IMAD.WIDE R16, R144, 0x4, R4 ;  /* 0x0000000490107825 */ /* 0x002fc800078e0204 */
[----:B------:R-:W-:-:S04]  /*b0f30*/  IMAD.WIDE R10, R144, 0x4, R6 ;  /* 0x00000004900a7825 */ /* 0x000fc800078e0206 */
[----:B------:R-:W-:Y:S02]  /*b0f40*/  IMAD.WIDE R18, R144, 0x4, R8 ;  /* 0x0000000490127825 */ /* 0x000fe400078e0208 */
[----:B------:R-:W2:Y:S04]  /*b0f50*/  LDL.LU R144, [R1+0x1374] ;  /* 0x0013740001907983 */ /* 0x000ea80000300800 */
[----:B------:R1:W-:Y:S04]  /*b0f60*/  @P4 STG.E desc[UR60][R14.64], R42 ;  /* 0x0000002a0e004986 */ /* 0x0003e8000c10193c */
[----:B------:R-:W-:Y:S01]  /*b0f70*/  @P5 STG.E desc[UR60][R16.64], R38 ;  /* 0x0000002610005986 */ /* 0x000fe2000c10193c */
[----:B------:R-:W-:-:S03]  /*b0f80*/  ISETP.LT.AND P5, PT, R155, UR4, !P2 ;  /* 0x000000049b007c0c */ /* 0x000fc6000d7a1270 */
[----:B------:R1:W-:Y:S01]  /*b0f90*/  @P3 STG.E desc[UR60][R10.64], R54 ;  /* 0x000000360a003986 */ /* 0x0003e2000c10193c */
[----:B------:R-:W-:Y:S01]  /*b0fa0*/  ISETP.LT.AND P3, PT, R157, UR4, !P2 ;  /* 0x000000049d007c0c */ /* 0x000fe2000d761270 */
[----:B---3--:R-:W-:-:S04]  /*b0fb0*/  IMAD.WIDE R20, R145, 0x4, R2 ;  /* 0x0000000491147825 */ /* 0x008fc800078e0202 */
[----:B------:R-:W-:-:S04]  /*b0fc0*/  IMAD.WIDE R12, R145, 0x4, R4 ;  /* 0x00000004910c7825 */ /* 0x000fc800078e0204 */
[----:B-1----:R-:W-:-:S04]  /*b0fd0*/  IMAD.WIDE R14, R145, 0x4, R6 ;  /* 0x00000004910e7825 */ /* 0x002fc800078e0206 */
[----:B------:R-:W-:Y:S02]  /*b0fe0*/  IMAD.WIDE R10, R145, 0x4, R8 ;  /* 0x00000004910a7825 */ /* 0x000fe400078e0208 */
[----:B------:R-:W3:Y:S04]  /*b0ff0*/  LDL.LU R145, [R1+0x1370] ;  /* 0x0013700001917983 */ /* 0x000ee80000300800 */
[----:B------:R1:W-:Y:S04]  /*b1000*/  @P6 STG.E desc[UR60][R18.64], R34 ;  /* 0x0000002212006986 */ /* 0x0003e8000c10193c */
[----:B------:R-:W-:Y:S04]  /*b1010*/  @P0 STG.E desc[UR60][R20.64], R58 ;  /* 0x0000003a14000986 */ /* 0x000fe8000c10193c */
[----:B------:R1:W-:Y:S04]  /*b1020*/  @P5 STG.E desc[UR60][R12.64], R62 ;  /* 0x0000003e0c005986 */ /* 0x0003e8000c10193c */
[----:B------:R1:W-:Y:S01]  /*b1030*/  @P3 STG.E desc[UR60][R14.64], R82 ;  /* 0x000000520e003986 */ /* 0x0003e2000c10193c */
[----:B----4-:R-:W-:-:S04]  /*b1040*/  IMAD.WIDE R16, R146, 0x4, R2 ;  /* 0x0000000492107825 */ /* 0x010fc800078e0202 */
[----:B-1----:R-:W-:-:S04]  /*b1050*/  IMAD.WIDE R18, R146, 0x4, R4 ;  /* 0x0000000492127825 */ /* 0x002fc800078e0204 */
[----:B------:R-:W-:-:S04]  /*b1060*/  IMAD.WIDE R12, R146, 0x4, R6 ;  /* 0x00000004920c7825 */ /* 0x000fc800078e0206 */
[----:B------:R-:W-:Y:S02]  /*b1070*/  IMAD.WIDE R14, R146, 0x4, R8 ;  /* 0x00000004920e7825 */ /* 0x000fe400078e0208 */
[----:B------:R-:W4:Y:S04]  /*b1080*/  LDL.LU R146, [R1+0x136c] ;  /* 0x00136c0001927983 */ /* 0x000f280000300800 */
[----:B------:R-:W4:Y:S01]  /*b1090*/  LDL.LU R22, [R1+0x2ce0] ;  /* 0x002ce00001167983 */ /* 0x000f220000300800 */
[----:B------:R-:W-:Y:S01]  /*b10a0*/  VIADD R0, R152, 0xee ;  /* 0x000000ee98007836 */ /* 0x000fe20000000000 */
[----:B------:R-:W-:-:S04]  /*b10b0*/  ISETP.LT.AND P2, PT, R158, UR4, !P2 ;  /* 0x000000049e007c0c */ /* 0x000fc8000d741270 */
[----:B------:R-:W-:Y:S01]  /*b10c0*/  ISETP.GE.AND P4, PT, R0, UR5, PT ;  /* 0x0000000500007c0c */ /* 0x000fe2000bf86270 */
[----:B------:R-:W-:-:S03]  /*b10d0*/  ULDC UR5, c[0x0][0x22c] ;  /* 0x00008b0000057ab9 */ /* 0x000fc60000000800 */
[----:B------:R-:W-:Y:S02]  /*b10e0*/  ISETP.LT.AND P6, PT, R153, UR4, !P4 ;  /* 0x0000000499007c0c */ /* 0x000fe4000e7c1270 */
[----:B------:R-:W-:Y:S02]  /*b10f0*/  ISETP.LT.AND P0, PT, R155, UR4, !P4 ;  /* 0x000000049b007c0c */ /* 0x000fe4000e701270 */
[----:B------:R-:W-:Y:S01]  /*b1100*/  IADD3 R0, R152, 0xef, RZ ;  /* 0x000000ef98007810 */ /* 0x000fe20007ffe0ff */
[----:B------:R1:W-:Y:S01]  /*b1110*/  @P2 STG.E desc[UR60][R10.64], R78 ;  /* 0x0000004e0a002986 */ /* 0x0003e2000c10193c */
[----:B------:R-:W-:Y:S02]  /*b1120*/  ISETP.LT.AND P3, PT, R157, UR4, !P4 ;  /* 0x000000049d007c0c */ /* 0x000fe4000e761270 */
[----:B------:R-:W-:Y:S02]  /*b1130*/  ISETP.GE.AND P5, PT, R0, UR5, PT ;  /* 0x0000000500007c0c */ /* 0x000fe4000bfa6270 */
[----:B------:R-:W-:-:S03]  /*b1140*/  ISETP.LT.AND P4, PT, R158, UR4, !P4 ;  /* 0x000000049e007c0c */ /* 0x000fc6000e781270 */
[----:B------:R1:W-:Y:S01]  /*b1150*/  @P6 STG.E desc[UR60][R16.64], R43 ;  /* 0x0000002b10006986 */ /* 0x0003e2000c10193c */
[----:B------:R-:W-:Y:S01]  /*b1160*/  ISETP.LT.AND P2, PT, R153, UR4, !P5 ;  /* 0x0000000499007c0c */ /* 0x000fe2000ef41270 */
[----:B------:R-:W-:Y:S01]  /*b1170*/  VIADD R0, R152, 0xf1 ;  /* 0x000000f198007836 */ /* 0x000fe20000000000 */
[----:B------:R-:W-:Y:S01]  /*b1180*/  ULDC UR5, c[0x0][0x22c] ;  /* 0x00008b0000057ab9 */ /* 0x000fe20000000800 */
[----:B------:R-:W-:Y:S01]  /*b1190*/  @P0 STG.E desc[UR60][R18.64], R39 ;  /* 0x0000002712000986 */ /* 0x000fe2000c10193c */
[----:B------:R-:W-:-:S03]  /*b11a0*/  ISETP.LT.AND P0, PT, R155, UR4, !P5 ;  /* 0x000000049b007c0c */ /* 0x000fc6000ef01270 */
[----:B------:R1:W-:Y:S01]  /*b11b0*/  @P3 STG.E desc[UR60][R12.64], R55 ;  /* 0x000000370c003986 */ /* 0x0003e2000c10193c */
[----:B------:R-:W-:-:S03]  /*b11c0*/  ISETP.LT.AND P6, PT, R157, UR4, !P5 ;  /* 0x000000049d007c0c */ /* 0x000fc6000efc1270 */
[----:B------:R3:W-:Y:S01]  /*b11d0*/  @P4 STG.E desc[UR60][R14.64], R35 ;  /* 0x000000230e004986 */ /* 0x0007e2000c10193c */
[----:B------:R-:W-:Y:S02]  /*b11e0*/  ISETP.LT.AND P5, PT, R158, UR4, !P5 ;  /* 0x000000049e007c0c */ /* 0x000fe4000efa1270 */
[----:B------:R-:W-:Y:S02]  /*b11f0*/  ISETP.LT.AND P4, PT, R157, UR4, !P1 ;  /* 0x000000049d007c0c */ /* 0x000fe4000cf81270 */
[----:B------:R-:W-:Y:S02]  /*b1200*/  IADD3 R152, R152, 0xf2, RZ ;  /* 0x000000f298987810 */ /* 0x000fe40007ffe0ff */
[----:B------:R-:W-:Y:S01]  /*b1210*/  ISETP.GE.AND P3, PT, R0, UR5, PT ;  /* 0x0000000500007c0c */ /* 0x000fe2000bf66270 */
[----:B------:R-:W-:Y:S01]  /*b1220*/  ULDC UR5, c[0x0][0x22c] ;  /* 0x00008b0000057ab9 */ /* 0x000fe20000000800 */
[----:B--2---:R-:W-:-:S04]  /*b1230*/  IMAD.WIDE R20, R144, 0x4, R2 ;  /* 0x0000000490147825 */ /* 0x004fc800078e0202 */
[C---:B-1----:R-:W-:Y:S01]  /*b1240*/  IMAD.WIDE R10, R144.reuse, 0x4, R4 ;  /* 0x00000004900a7825 */ /* 0x042fe200078e0204 */
[----:B------:R-:W-:Y:S03]  /*b1250*/  @P2 STG.E desc[UR60][R20.64], R59 ;  /* 0x0000003b14002986 */ /* 0x000fe6000c10193c */
[C---:B------:R-:W-:Y:S01]  /*b1260*/  IMAD.WIDE R16, R144.reuse, 0x4, R6 ;  /* 0x0000000490107825 */ /* 0x040fe200078e0206 */
[----:B------:R1:W-:Y:S03]  /*b1270*/  @P0 STG.E desc[UR60][R10.64], R63 ;  /* 0x0000003f0a000986 */ /* 0x0003e6000c10193c */
[----:B------:R-:W-:Y:S02]  /*b1280*/  IMAD.WIDE R12, R144, 0x4, R8 ;  /* 0x00000004900c7825 */ /* 0x000fe400078e0208 */
[----:B------:R-:W2:Y:S01]  /*b1290*/  LDL.LU R144, [R1+0x1368] ;  /* 0x0013680001907983 */ /* 0x000ea20000300800 */
[----:B------:R-:W-:-:S02]  /*b12a0*/  ISETP.LT.AND P0, PT, R153, UR4, !P1 ;  /* 0x0000000499007c0c */ /* 0x000fc4000cf01270 */
[----:B------:R-:W-:Y:S01]  /*b12b0*/  ISETP.LT.AND P2, PT, R155, UR4, !P1 ;  /* 0x000000049b007c0c */ /* 0x000fe2000cf41270 */
[----:B------:R-:W2:Y:S01]  /*b12c0*/  LDL.LU R23, [R1+0x2cdc] ;  /* 0x002cdc0001177983 */ /* 0x000ea20000300800 */
[----:B------:R-:W-:-:S03]  /*b12d0*/  ISETP.LT.AND P1, PT, R158, UR4, !P1 ;  /* 0x000000049e007c0c */ /* 0x000fc6000cf21270 */
[----:B------:R1:W-:Y:S04]  /*b12e0*/  @P6 STG.E desc[UR60][R16.64], R83 ;  /* 0x0000005310006986 */ /* 0x0003e8000c10193c */
[----:B------:R-:W2:Y:S01]  /*b12f0*/  LDL.LU R147, [R1+0x1364] ;  /* 0x0013640001937983 */ /* 0x000ea20000300800 */
[----:B---3--:R-:W-:-:S04]  /*b1300*/  IMAD.WIDE R18, R145, 0x4, R2 ;  /* 0x0000000491127825 */ /* 0x008fc800078e0202 */
[C---:B------:R-:W-:Y:S01]  /*b1310*/  IMAD.WIDE R14, R145.reuse, 0x4, R4 ;  /* 0x00000004910e7825 */ /* 0x040fe200078e0204 */
[----:B------:R3:W-:Y:S03]  /*b1320*/  @P5 STG.E desc[UR60][R12.64], R79 ;  /* 0x0000004f0c005986 */ /* 0x0007e6000c10193c */
[C---:B-1----:R-:W-:Y:S01]  /*b1330*/  IMAD.WIDE R10, R145.reuse, 0x4, R6 ;  /* 0x00000004910a7825 */ /* 0x042fe200078e0206 */
[----:B------:R-:W-:Y:S03]  /*b1340*/  @P0 STG.E desc[UR60][R18.64], R72 ;  /* 0x0000004812000986 */ /* 0x000fe6000c10193c */
[----:B------:R-:W-:Y:S01]  /*b1350*/  IMAD.WIDE R16, R145, 0x4, R8 ;  /* 0x0000000491107825 */ /* 0x000fe200078e0208 */
[----:B------:R-:W-:Y:S01]  /*b1360*/  ISETP.GE.AND P5, PT, R152, UR5, PT ;  /* 0x0000000598007c0c */ /* 0x000fe2000bfa6270 */
[----:B------:R1:W-:Y:S01]  /*b1370*/  @P2 STG.E desc[UR60][R14.64], R68 ;  /* 0x000000440e002986 */ /* 0x0003e2000c10193c */
[----:B------:R-:W-:-:S03]  /*b1380*/  ULDC UR5, c[0x0][0x22c] ;  /* 0x00008b0000057ab9 */ /* 0x000fc60000000800 */
[----:B------:R2:W-:Y:S04]  /*b1390*/  @P4 STG.E desc[UR60][R10.64], R84 ;  /* 0x000000540a004986 */ /* 0x0005e8000c10193c */
[----:B------:R2:W-:Y:S01]  /*b13a0*/  @P1 STG.E desc[UR60][R16.64], R64 ;  /* 0x0000004010001986 */ /* 0x0005e2000c10193c */
[----:B----4-:R-:W-:-:S03]  /*b13b0*/  ISETP.GE.AND P1, PT, R22, UR5, PT ;  /* 0x0000000516007c0c */ /* 0x010fc6000bf26270 */
[----:B------:R-:W4:Y:S04]  /*b13c0*/  LDL.LU R22, [R1+0x2cd8] ;  /* 0x002cd80001167983 */ /* 0x000f280000300800 */
[----:B------:R-:W4:Y:S01]  /*b13d0*/  LDL.LU R0, [R1+0x2cd4] ;  /* 0x002cd40001007983 */ /* 0x000f220000300800 */
[----:B------:R-:W-:Y:S01]  /*b13e0*/  ISETP.LT.AND P6, PT, R153, UR4, !P3 ;  /* 0x0000000499007c0c */ /* 0x000fe2000dfc1270 */
[----:B------:R-:W-:Y:S01]  /*b13f0*/  IMAD.WIDE R20, R146, 0x4, R2 ;  /* 0x0000000492147825 */ /* 0x000fe200078e0202 */
[----:B------:R-:W-:Y:S02]  /*b1400*/  ISETP.LT.AND P2, PT, R155, UR4, !P3 ;  /* 0x000000049b007c0c */ /* 0x000fe4000df41270 */
[----:B------:R-:W-:Y:S02]  /*b1410*/  ISETP.LT.AND P0, PT, R157, UR4, !P3 ;  /* 0x000000049d007c0c */ /* 0x000fe4000df01270 */
[----:B------:R-:W-:-:S02]  /*b1420*/  ISETP.LT.AND P3, PT, R158, UR4, !P3 ;  /* 0x000000049e007c0c */ /* 0x000fc4000df61270 */
[----:B------:R-:W-:Y:S01]  /*b1430*/  ISETP.LT.AND P4, PT, R153, UR4, !P5 ;  /* 0x0000000499007c0c */ /* 0x000fe2000ef81270 */
[----:B---3--:R-:W-:-:S04]  /*b1440*/  IMAD.WIDE R12, R146, 0x4, R4 ;  /* 0x00000004920c7825 */ /* 0x008fc800078e0204 */
[----:B------:R-:W-:Y:S01]  /*b1450*/  @P6 STG.E desc[UR60][R20.64], R88 ;  /* 0x0000005814006986 */ /* 0x000fe2000c10193c */
[----:B------:R-:W-:Y:S01]  /*b1460*/  ISETP.LT.AND P6, PT, R155, UR4, !P5 ;  /* 0x000000049b007c0c */ /* 0x000fe2000efc1270 */
[C---:B-1----:R-:W-:Y:S02]  /*b1470*/  IMAD.WIDE R14, R146.reuse, 0x4, R6 ;  /* 0x00000004920e7825 */ /* 0x042fe400078e0206 */
[----:B------:R1:W-:Y:S02]  /*b1480*/  @P2 STG.E desc[UR60][R12.64], R92 ;  /* 0x0000005c0c002986 */ /* 0x0003e4000c10193c */
[----:B------:R-:W-:Y:S02]  /*b1490*/  IMAD.WIDE R18, R146, 0x4, R8 ;  /* 0x0000000492127825 */ /* 0x000fe400078e0208 */
[----:B------:R-:W3:Y:S04]  /*b14a0*/  LDL.LU R146, [R1+0x135c] ;  /* 0x00135c0001927983 */ /* 0x000ee80000300800 */
[----:B------:R1:W-:Y:S01]  /*b14b0*/  @P0 STG.E desc[UR60][R14.64], R100 ;  /* 0x000000640e000986 */ /* 0x0003e2000c10193c */
[----:B------:R-:W-:-:S02]  /*b14c0*/  ISETP.LT.AND P0, PT, R157, UR4, !P5 ;  /* 0x000000049d007c0c */ /* 0x000fc4000ef01270 */
[----:B------:R-:W-:Y:S01]  /*b14d0*/  ISETP.LT.AND P5, PT, R158, UR4, !P5 ;  /* 0x000000049e007c0c */ /* 0x000fe2000efa1270 */
[----:B------:R1:W-:Y:S01]  /*b14e0*/  @P3 STG.E desc[UR60][R18.64], R96 ;  /* 0x0000006012003986 */ /* 0x0003e2000c10193c */
[----:B------:R-:W-:Y:S02]  /*b14f0*/  ISETP.LT.AND P3, PT, R153, UR4, !P1 ;  /* 0x0000000499007c0c */ /* 0x000fe4000cf61270 */
[----:B------:R-:W-:Y:S01]  /*b1500*/  ISETP.LT.AND P2, PT, R155, UR4, !P1 ;  /* 0x000000049b007c0c */ /* 0x000fe2000cf41270 */
[----:B--2---:R-:W-:-:S04]  /*b1510*/  IMAD.WIDE R10, R144, 0x4, R2 ;  /* 0x00000004900a7825 */ /* 0x004fc800078e0202 */
[----:B------:R-:W-:Y:S01]  /*b1520*/  IMAD.WIDE R16, R144, 0x4, R4 ;  /* 0x0000000490107825 */ /* 0x000fe200078e0204 */
[----:B------:R2:W-:Y:S04]  /*b1530*/  @P4 STG.E desc[UR60][R10.64], R73 ;  /* 0x000000490a004986 */ /* 0x0005e8000c10193c */
[----:B------:R-:W-:Y:S01]  /*b1540*/  @P6 STG.E desc[UR60][R16.64], R69 ;  /* 0x0000004510006986 */ /* 0x000fe2000c10193c */
[----:B------:R-:W-:Y:S02]  /*b1550*/  ISETP.LT.AND P6, PT, R157, UR4, !P1 ;  /* 0x000000049d007c0c */ /* 0x000fe4000cfc1270 */
[----:B------:R-:W-:Y:S01]  /*b1560*/  ISETP.LT.AND P1, PT, R158, UR4, !P1 ;  /* 0x000000049e007c0c */ /* 0x000fe2000cf21270 */
[----:B-1----:R-:W-:-:S04]  /*b1570*/  IMAD.WIDE R12, R144, 0x4, R6 ;  /* 0x00000004900c7825 */ /* 0x002fc800078e0206 */
[----:B------:R-:W-:Y:S01]  /*b1580*/  IMAD.WIDE R14, R144, 0x4, R8 ;  /* 0x00000004900e7825 */ /* 0x000fe200078e0208 */
[----:B------:R1:W-:Y:S03]  /*b1590*/  @P0 STG.E desc[UR60][R12.64], R85 ;  /* 0x000000550c000986 */ /* 0x0003e6000c10193c */
[C---:B------:R-:W-:Y:S01]  /*b15a0*/  IMAD.WIDE R18, R147.reuse, 0x4, R2 ;  /* 0x0000000493127825 */ /* 0x040fe200078e0202 */
[----:B------:R-:W3:Y:S03]  /*b15b0*/  LDL.LU R144, [R1+0x1350] ;  /* 0x0013500001907983 */ /* 0x000ee60000300800 */
[C---:B------:R-:W-:Y:S01]  /*b15c0*/  IMAD.WIDE R20, R147.reuse, 0x4, R4 ;  /* 0x0000000493147825 */ /* 0x040fe200078e0204 */
[----:B------:R3:W-:Y:S03]  /*b15d0*/  @P5 STG.E desc[UR60][R14.64], R65 ;  /* 0x000000410e005986 */ /* 0x0007e6000c10193c */
[C---:B--2---:R-:W-:Y:S01]  /*b15e0*/  IMAD.WIDE R10, R147.reuse, 0x4, R6 ;  /* 0x00000004930a7825 */ /* 0x044fe200078e0206 */
[----:B------:R2:W-:Y:S03]  /*b15f0*/  @P3 STG.E desc[UR60][R18.64], R89 ;  /* 0x0000005912003986 */ /* 0x0005e6000c10193c */
[----:B-1----:R-:W-:Y:S01]  /*b1600*/  IMAD.WIDE R12, R147, 0x4, R8 ;  /* 0x00000004930c7825 */ /* 0x002fe200078e0208 */
[----:B------:R-:W-:Y:S04]  /*b1610*/  @P2 STG.E desc[UR60][R20.64], R93 ;  /* 0x0000005d14002986 */ /* 0x000fe8000c10193c */
[----:B------:R1:W-:Y:S04]  /*b1620*/  @P6 STG.E desc[UR60][R10.64], R101 ;  /* 0x000000650a006986 */ /* 0x0003e8000c10193c */
[----:B------:R-:W2:Y:S04]  /*b1630*/  LDL.LU R145, [R1+0x1348] ;  /* 0x0013480001917983 */ /* 0x000ea80000300800 */
[----:B------:R1:W-:Y:S01]  /*b1640*/  @P1 STG.E desc[UR60][R12.64], R97 ;  /* 0x000000610c001986 */ /* 0x0003e2000c10193c */
[----:B----4-:R-:W-:-:S03]  /*b1650*/  ISETP.GE.AND P0, PT, R22, UR5, PT ;  /* 0x0000000516007c0c */ /* 0x010fc6000bf06270 */
[----:B------:R-:W4:Y:S01]  /*b1660*/  LDL.LU R22, [R1+0x2cd0] ;  /* 0x002cd00001167983 */ /* 0x000f220000300800 */
[----:B------:R-:W-:-:S03]  /*b1670*/  ISETP.GE.AND P1, PT, R0, UR5, PT ;  /* 0x0000000500007c0c */ /* 0x000fc6000bf26270 */
[----:B------:R-:W4:Y:S01]  /*b1680*/  LDL.LU R0, [R1+0x2ccc] ;  /* 0x002ccc0001007983 */ /* 0x000f220000300800 */
[----:B------:R-:W-:Y:S02]  /*b1690*/  ISETP.GE.AND P4, PT, R23, UR5, PT ;  /* 0x0000000517007c0c */ /* 0x000fe4000bf86270 */
[C---:B------:R-:W-:Y:S01]  /*b16a0*/  ISETP.LT.AND P6, PT, R153.reuse, UR4, !P0 ;  /* 0x0000000499007c0c */ /* 0x040fe2000c7c1270 */
[----:B------:R-:W4:Y:S01]  /*b16b0*/  LDL.LU R24, [R1+0x2cc8] ;  /* 0x002cc80001187983 */ /* 0x000f220000300800 */
[----:B------:R-:W-:Y:S02]  /*b16c0*/  ISETP.LT.AND P2, PT, R153, UR4, !P4 ;  /* 0x0000000499007c0c */ /* 0x000fe4000e741270 */
[----:B------:R-:W-:Y:S02]  /*b16d0*/  ISETP.LT.AND P5, PT, R155, UR4, !P4 ;  /* 0x000000049b007c0c */ /* 0x000fe4000e7a1270 */
[----:B------:R-:W-:Y:S02]  /*b16e0*/  ISETP.LT.AND P3, PT, R157, UR4, !P4 ;  /* 0x000000049d007c0c */ /* 0x000fe4000e761270 */
[----:B------:R-:W-:Y:S01]  /*b16f0*/  ISETP.LT.AND P4, PT, R158, UR4, !P4 ;  /* 0x000000049e007c0c */ /* 0x000fe2000e781270 */
[----:B---3--:R-:W-:-:S04]  /*b1700*/  IMAD.WIDE R14, R146, 0x4, R2 ;  /* 0x00000004920e7825 */ /* 0x008fc800078e0202 */
[C---:B------:R-:W-:Y:S02]  /*b1710*/  IMAD.WIDE R16, R146.reuse, 0x4, R4 ;  /* 0x0000000492107825 */ /* 0x040fe400078e0204 */
[----:B------:R3:W-:Y:S02]  /*b1720*/  @P2 STG.E desc[UR60][R14.64], R74 ;  /* 0x0000004a0e002986 */ /* 0x0007e4000c10193c */
[----:B--2---:R-:W-:Y:S02]  /*b1730*/  IMAD.WIDE R18, R146, 0x4, R6 ;  /* 0x0000000492127825 */ /* 0x004fe400078e0206 */
[----:B------:R2:W-:Y:S01]  /*b1740*/  @P5 STG.E desc[UR60][R16.64], R70 ;  /* 0x0000004610005986 */ /* 0x0005e2000c10193c */
[----:B------:R-:W-:-:S03]  /*b1750*/  ISETP.LT.AND P2, PT, R157, UR4, !P0 ;  /* 0x000000049d007c0c */ /* 0x000fc6000c741270 */
[----:B------:R2:W-:Y:S01]  /*b1760*/  @P3 STG.E desc[UR60][R18.64], R86 ;  /* 0x0000005612003986 */ /* 0x0005e2000c10193c */
[----:B------:R-:W-:Y:S02]  /*b1770*/  ISETP.LT.AND P3, PT, R155, UR4, !P0 ;  /* 0x000000049b007c0c */ /* 0x000fe4000c761270 */
[----:B------:R-:W-:Y:S01]  /*b1780*/  ISETP.LT.AND P0, PT, R158, UR4, !P0 ;  /* 0x000000049e007c0c */ /* 0x000fe2000c701270 */
[----:B-1----:R-:W-:Y:S02]  /*b1790*/  IMAD.WIDE R10, R146, 0x4, R8 ;  /* 0x00000004920a7825 */ /* 0x002fe400078e0208 */
[----:B------:R-:W4:Y:S04]  /*b17a0*/  LDL.LU R146, [R1+0x1344] ;  /* 0x0013440001927983 */ /* 0x000f280000300800 */
[----:B------:R1:W-:Y:S01]  /*b17b0*/  @P4 STG.E desc[UR60][R10.64], R66 ;  /* 0x000000420a004986 */ /* 0x0003e2000c10193c */
[----:B------:R-:W-:-:S04]  /*b17c0*/  IMAD.WIDE R20, R144, 0x4, R2 ;  /* 0x0000000490147825 */ /* 0x000fc800078e0202 */
[C---:B------:R-:W-:Y:S01]  /*b17d0*/  IMAD.WIDE R12, R144.reuse, 0x4, R4 ;  /* 0x00000004900c7825 */ /* 0x040fe200078e0204 */
[----:B------:R1:W-:Y:S03]  /*b17e0*/  @P6 STG.E desc[UR60][R20.64], R90 ;  /* 0x0000005a14006986 */ /* 0x0003e6000c10193c */
[C---:B---3--:R-:W-:Y:S01]  /*b17f0*/  IMAD.WIDE R14, R144.reuse, 0x4, R6 ;  /* 0x00000004900e7825 */ /* 0x048fe200078e0206 */
[----:B------:R-:W-:Y:S03]  /*b1800*/  @P3 STG.E desc[UR60][R12.64], R94 ;  /* 0x0000005e0c003986 */ /* 0x000fe6000c10193c */
[----:B--2---:R-:W-:Y:S02]  /*b1810*/  IMAD.WIDE R16, R144, 0x4, R8 ;  /* 0x0000000490107825 */ /* 0x004fe400078e0208 */
[----:B------:R-:W2:Y:S04]  /*b1820*/  LDL.LU R144, [R1+0x1340] ;  /* 0x0013400001907983 */ /* 0x000ea80000300800 */
[----:B------:R-:W-:Y:S04]  /*b1830*/  @P2 STG.E desc[UR60][R14.64], R102 ;  /* 0x000000660e002986 */ /* 0x000fe8000c10193c */
[----:B------:R3:W-:Y:S01]  /*b1840*/  @P0 STG.E desc[UR60][R16.64], R98 ;  /* 0x0000006210000986 */ /* 0x0007e2000c10193c */
[----:B------:R-:W-:-:S02]  /*b1850*/  ISETP.LT.AND P5, PT, R153, UR4, !P1 ;  /* 0x0000000499007c0c */ /* 0x000fc4000cfa1270 */
[----:B------:R-:W-:Y:S01]  /*b1860*/  ISETP.LT.AND P4, PT, R155, UR4, !P1 ;  /* 0x000000049b007c0c */ /* 0x000fe2000cf81270 */
[----:B------:R-:W-:Y:S01]  /*b1870*/  IMAD.WIDE R18, R145, 0x4, R2 ;  /* 0x0000000491127825 */ /* 0x000fe200078e0202 */
[----:B------:R-:W-:Y:S01]  /*b1880*/  ISETP.LT.AND P6, PT, R157, UR4, !P1 ;  /* 0x000000049d007c0c */ /* 0x000fe2000cfc1270 */
[----:B------:R-:W2:Y:S01]  /*b1890*/  LDS.128 R12, [R154] ;  /* 0x000000009a0c7984 */ /* 0x000ea20000000c00 */
[----:B----4-:R-:W-:-:S03]  /*b18a0*/  ISETP.GE.AND P0, PT, R0, UR5, PT ;  /* 0x0000000500007c0c */ /* 0x010fc6000bf06270 */
[----:B------:R-:W4:Y:S01]  /*b18b0*/  LDL.LU R0, [R1+0x2cc4] ;  /* 0x002cc40001007983 */ /* 0x000f220000300800 */
[----:B------:R-:W-:Y:S01]  /*b18c0*/  ISETP.LT.AND P1, PT, R158, UR4, !P1 ;  /* 0x000000049e007c0c */ /* 0x000fe2000cf21270 */
[C---:B-1----:R-:W-:Y:S01]  /*b18d0*/  IMAD.WIDE R10, R145.reuse, 0x4, R4 ;  /* 0x00000004910a7825 */ /* 0x042fe200078e0204 */
[----:B------:R-:W-:Y:S01]  /*b18e0*/  ISETP.GE.AND P3, PT, R22, UR5, PT ;  /* 0x0000000516007c0c */ /* 0x000fe2000bf66270 */
[----:B------:R1:W-:Y:S02]  /*b18f0*/  @P5 STG.E desc[UR60][R18.64], R75 ;  /* 0x0000004b12005986 */ /* 0x0003e4000c10193c */
[----:B------:R-:W-:Y:S01]  /*b1900*/  IMAD.WIDE R20, R145, 0x4, R6 ;  /* 0x0000000491147825 */ /* 0x000fe200078e0206 */
[----:B------:R-:W-:-:S03]  /*b1910*/  ISETP.LT.AND P5, PT, R153, UR4, !P3 ;  /* 0x0000000499007c0c */ /* 0x000fc6000dfa1270 */
[----:B------:R-:W-:Y:S01]  /*b1920*/  IMAD.WIDE R22, R145, 0x4, R8 ;  /* 0x0000000491167825 */ /* 0x000fe200078e0208 */
[----:B------:R-:W-:Y:S01]  /*b1930*/  ISETP.LT.AND P2, PT, R155, UR4, !P3 ;  /* 0x000000049b007c0c */ /* 0x000fe2000df41270 */
[----:B------:R1:W-:Y:S01]  /*b1940*/  @P4 STG.E desc[UR60][R10.64], R71 ;  /* 0x000000470a004986 */ /* 0x0003e2000c10193c */
[----:B------:R-:W-:-:S03]  /*b1950*/  ISETP.LT.AND P4, PT, R157, UR4, !P3 ;  /* 0x000000049d007c0c */ /* 0x000fc6000df81270 */
[----:B------:R1:W-:Y:S01]  /*b1960*/  @P6 STG.E desc[UR60][R20.64], R87 ;  /* 0x0000005714006986 */ /* 0x0003e2000c10193c */
[----:B------:R-:W-:-:S03]  /*b1970*/  ISETP.LT.AND P6, PT, R158, UR4, !P3 ;  /* 0x000000049e007c0c */ /* 0x000fc6000dfc1270 */
[----:B------:R2:W-:Y:S01]  /*b1980*/  @P1 STG.E desc[UR60][R22.64], R67 ;  /* 0x0000004316001986 */ /* 0x0005e2000c10193c */
[----:B------:R-:W-:-:S03]  /*b1990*/  ISETP.LT.AND P1, PT, R153, UR4, !P0 ;  /* 0x0000000499007c0c */ /* 0x000fc6000c721270 */
[----:B------:R-:W4:Y:S04]  /*b19a0*/  LDL.LU R145, [R1+0x133c] ;  /* 0x00133c0001917983 */ /* 0x000f280000300800 */
[----:B------:R-:W4:Y:S01]  /*b19b0*/  LDL.LU R28, [R1+0x2cc0] ;  /* 0x002cc000011c7983 */ /* 0x000f220000300800 */
[----:B---3--:R-:W-:-:S04]  /*b19c0*/  IMAD.WIDE R16, R146, 0x4, R2 ;  /* 0x0000000492107825 */ /* 0x008fc800078e0202 */
[C---:B-1----:R-:W-:Y:S01]  /*b19d0*/  IMAD.WIDE R18, R146.reuse, 0x4, R4 ;  /* 0x0000000492127825 */ /* 0x042fe200078e0204 */
[----:B------:R1:W-:Y:S03]  /*b19e0*/  @P5 STG.E desc[UR60][R16.64], R91 ;  /* 0x0000005b10005986 */ /* 0x0003e6000c10193c */
[C---:B------:R-:W-:Y:S01]  /*b19f0*/  IMAD.WIDE R10, R146.reuse, 0x4, R6 ;  /* 0x00000004920a7825 */ /* 0x040fe200078e0206 */
[----:B------:R3:W-:Y:S03]  /*b1a00*/  @P2 STG.E desc[UR60][R18.64], R95 ;  /* 0x0000005f12002986 */ /* 0x0007e6000c10193c */
[----:B------:R-:W-:Y:S01]  /*b1a10*/  IMAD.WIDE R20, R146, 0x4, R8 ;  /* 0x0000000492147825 */ /* 0x000fe200078e0208 */
[----:B------:R3:W-:Y:S04]  /*b1a20*/  @P4 STG.E desc[UR60][R10.64], R103 ;  /* 0x000000670a004986 */ /* 0x0007e8000c10193c */
[----:B------:R3:W-:Y:S04]  /*b1a30*/  @P6 STG.E desc[UR60][R20.64], R99 ;  /* 0x0000006314006986 */ /* 0x0007e8000c10193c */
[----:B------:R-:W3:Y:S01]  /*b1a40*/  LDL.LU R146, [R1+0x1338] ;  /* 0x0013380001927983 */ /* 0x000ee20000300800 */
[----:B------:R-:W-:Y:S01]  /*b1a50*/  ISETP.GE.AND P3, PT, R24, UR5, PT ;  /* 0x0000000518007c0c */ /* 0x000fe2000bf66270 */
[----:B--2---:R-:W-:-:S05]  /*b1a60*/  IMAD.WIDE R22, R144, 0x4, R2 ;  /* 0x0000000490167825 */ /* 0x004fca00078e0202 */
[----:B------:R-:W-:Y:S01]  /*b1a70*/  @P1 STG.E desc[UR60][R22.64], R104 ;  /* 0x0000006816001986 */ /* 0x000fe2000c10193c */
[----:B----4-:R-:W-:-:S03]  /*b1a80*/  ISETP.GE.AND P1, PT, R0, UR5, PT ;  /* 0x0000000500007c0c */ /* 0x010fc6000bf26270 */
[----:B------:R-:W2:Y:S01]  /*b1a90*/  LDL.LU R0, [R1+0x2cbc] ;  /* 0x002cbc0001007983 */ /* 0x000ea20000300800 */
[----:B-1----:R-:W-:-:S03]  /*b1aa0*/  IMAD.WIDE R16, R144, 0x4, R4 ;  /* 0x0000000490107825 */ /* 0x002fc600078e0204 */
[----:B------:R-:W4:Y:S01]  /*b1ab0*/  LDL.LU R27, [R1+0x2cb8] ;  /* 0x002cb800011b7983 */ /* 0x000f220000300800 */
[----:B---3--:R-:W-:-:S04]  /*b1ac0*/  IMAD.WIDE R18, R144, 0x4, R6 ;  /* 0x0000000490127825 */ /* 0x008fc800078e0206 */
[----:B------:R-:W-:Y:S02]  /*b1ad0*/  IMAD.WIDE R24, R144, 0x4, R8 ;  /* 0x0000000490187825 */ /* 0x000fe400078e0208 */
[----:B------:R-:W3:Y:S01]  /*b1ae0*/  LDL.LU R144, [R1+0x1334] ;  /* 0x0013340001907983 */ /* 0x000ee20000300800 */
[----:B------:R-:W-:Y:S02]  /*b1af0*/  ISETP.LT.AND P2, PT, R155, UR4, !P0 ;  /* 0x000000049b007c0c */ /* 0x000fe4000c741270 */
[----:B------:R-:W-:Y:S01]  /*b1b00*/  ISETP.LT.AND P5, PT, R157, UR4, !P0 ;  /* 0x000000049d007c0c */ /* 0x000fe2000c7a1270 */
[----:B------:R-:W4:Y:S01]  /*b1b10*/  LDL.LU R26, [R1+0x2cb4] ;  /* 0x002cb400011a7983 */ /* 0x000f220000300800 */
[----:B------:R-:W-:Y:S02]  /*b1b20*/  ISETP.LT.AND P0, PT, R158, UR4, !P0 ;  /* 0x000000049e007c0c */ /* 0x000fe4000c701270 */
[----:B------:R-:W-:Y:S01]  /*b1b30*/  ISETP.LT.AND P6, PT, R153, UR4, !P3 ;  /* 0x0000000499007c0c */ /* 0x000fe2000dfc1270 */
[----:B------:R-:W4:Y:S01]  /*b1b40*/  LDL.LU R147, [R1+0x132c] ;  /* 0x00132c0001937983 */ /* 0x000f220000300800 */
[----:B------:R-:W-:-:S05]  /*b1b50*/  ISETP.LT.AND P4, PT, R155, UR4, !P3 ;  /* 0x000000049b007c0c */ /* 0x000fca000df81270 */
[----:B------:R1:W-:Y:S04]  /*b1b60*/  @P2 STG.E desc[UR60][R16.64], R112 ;  /* 0x0000007010002986 */ /* 0x0003e8000c10193c */
[----:B------:R1:W-:Y:S04]  /*b1b70*/  @P5 STG.E desc[UR60][R18.64], R116 ;  /* 0x0000007412005986 */ /* 0x0003e8000c10193c */
[----:B------:R1:W-:Y:S01]  /*b1b80*/  @P0 STG.E desc[UR60][R24.64], R108 ;  /* 0x0000006c18000986 */ /* 0x0003e2000c10193c */
[----:B------:R-:W-:Y:S01]  /*b1b90*/  ISETP.LT.AND P0, PT, R157, UR4, !P3 ;  /* 0x000000049d007c0c */ /* 0x000fe2000df01270 */
[----:B------:R-:W-:-:S04]  /*b1ba0*/  IMAD.WIDE R10, R145, 0x4, R2 ;  /* 0x00000004910a7825 */ /* 0x000fc800078e0202 */
[C---:B------:R-:W-:Y:S01]  /*b1bb0*/  IMAD.WIDE R20, R145.reuse, 0x4, R4 ;  /* 0x0000000491147825 */ /* 0x040fe200078e0204 */
[----:B------:R1:W-:Y:S03]  /*b1bc0*/  @P6 STG.E desc[UR60][R10.64], R120 ;  /* 0x000000780a006986 */ /* 0x0003e6000c10193c */
[C---:B-1----:R-:W-:Y:S01]  /*b1bd0*/  IMAD.WIDE R16, R145.reuse, 0x4, R6 ;  /* 0x0000000491107825 */ /* 0x042fe200078e0206 */
[----:B------:R1:W-:Y:S04]  /*b1be0*/  @P4 STG.E desc[UR60][R20.64], R128 ;  /* 0x0000008014004986 */ /* 0x0003e8000c10193c */
[----:B------:R3:W-:Y:S01]  /*b1bf0*/  @P0 STG.E desc[UR60][R16.64], R140 ;  /* 0x0000008c10000986 */ /* 0x0007e2000c10193c */
[----:B------:R-:W-:Y:S01]  /*b1c00*/  IMAD.WIDE R18, R145, 0x4, R8 ;  /* 0x0000000491127825 */ /* 0x000fe200078e0208 */
[----:B------:R-:W-:-:S02]  /*b1c10*/  ISETP.LT.AND P3, PT, R158, UR4, !P3 ;  /* 0x000000049e007c0c */ /* 0x000fc4000df61270 */
[----:B------:R-:W-:Y:S02]  /*b1c20*/  ISETP.LT.AND P5, PT, R153, UR4, !P1 ;  /* 0x0000000499007c0c */ /* 0x000fe4000cfa1270 */
[----:B------:R-:W-:Y:S02]  /*b1c30*/  ISETP.LT.AND P2, PT, R155, UR4, !P1 ;  /* 0x000000049b007c0c */ /* 0x000fe4000cf41270 */
[----:B------:R-:W-:Y:S01]  /*b1c40*/  ISETP.LT.AND P4, PT, R157, UR4, !P1 ;  /* 0x000000049d007c0c */ /* 0x000fe2000cf81270 */
[----:B------:R-:W-:-:S04]  /*b1c50*/  IMAD.WIDE R22, R146, 0x4, R2 ;  /* 0x0000000492167825 */ /* 0x000fc800078e0202 */
[----:B------:R-:W-:-:S04]  /*b1c60*/  IMAD.WIDE R24, R146, 0x4, R4 ;  /* 0x0000000492187825 */ /* 0x000fc800078e0204 */
[----:B------:R-:W-:-:S04]  /*b1c70*/  IMAD.WIDE R10, R146, 0x4, R6 ;  /* 0x00000004920a7825 */ /* 0x000fc800078e0206 */
[----:B-1----:R-:W-:Y:S01]  /*b1c80*/  IMAD.WIDE R20, R146, 0x4, R8 ;  /* 0x0000000492147825 */ /* 0x002fe200078e0208 */
[----:B------:R1:W-:Y:S04]  /*b1c90*/  @P3 STG.E desc[UR60][R18.64], R12 ;  /* 0x0000000c12003986 */ /* 0x0003e8000c10193c */
[----:B------:R1:W-:Y:S04]  /*b1ca0*/  @P5 STG.E desc[UR60][R22.64], R105 ;  /* 0x0000006916005986 */ /* 0x0003e8000c10193c */
[----:B------:R-:W-:Y:S04]  /*b1cb0*/  @P2 STG.E desc[UR60][R24.64], R113 ;  /* 0x0000007118002986 */ /* 0x000fe8000c10193c */
[----:B------:R1:W-:Y:S01]  /*b1cc0*/  @P4 STG.E desc[UR60][R10.64], R117 ;  /* 0x000000750a004986 */ /* 0x0003e2000c10193c */
[----:B--2---:R-:W-:-:S03]  /*b1cd0*/  ISETP.GE.AND P0, PT, R0, UR5, PT ;  /* 0x0000000500007c0c */ /* 0x004fc6000bf06270 */
[----:B------:R-:W2:Y:S04]  /*b1ce0*/  LDL.LU R0, [R1+0x2ce4] ;  /* 0x002ce40001007983 */ /* 0x000ea80000300800 */
[----:B------:R-:W2:Y:S04]  /*b1cf0*/  LDL.LU R145, [R1+0x1320] ;  /* 0x0013200001917983 */ /* 0x000ea80000300800 */
[----:B------:R-:W2:Y:S01]  /*b1d00*/  LDL.LU R146, [R1+0x1318] ;  /* 0x0013180001927983 */ /* 0x000ea20000300800 */
[----:B---3--:R-:W-:-:S04]  /*b1d10*/  IMAD.WIDE R16, R144, 0x4, R2 ;  /* 0x0000000490107825 */ /* 0x008fc800078e0202 */
[----:B-1----:R-:W-:-:S04]  /*b1d20*/  IMAD.WIDE R18, R144, 0x4, R4 ;  /* 0x0000000490127825 */ /* 0x002fc800078e0204 */
[----:B------:R-:W-:-:S04]  /*b1d30*/  IMAD.WIDE R22, R144, 0x4, R6 ;  /* 0x0000000490167825 */ /* 0x000fc800078e0206 */
[----:B------:R-:W-:Y:S02]  /*b1d40*/  IMAD.WIDE R10, R144, 0x4, R8 ;  /* 0x00000004900a7825 */ /* 0x000fe400078e0208 */
[----:B------:R-:W3:Y:S01]  /*b1d50*/  LDL.LU R144, [R1+0x13fc] ;  /* 0x0013fc0001907983 */ /* 0x000ee20000300800 */
[----:B------:R-:W-:Y:S02]  /*b1d60*/  ISETP.LT.AND P6, PT, R158, UR4, !P1 ;  /* 0x000000049e007c0c */ /* 0x000fe4000cfc1270 */
[----:B------:R-:W-:-:S04]  /*b1d70*/  ISETP.GE.AND P1, PT, R28, UR5, PT ;  /* 0x000000051c007c0c */ /* 0x000fc8000bf26270 */
[----:B------:R-:W-:Y:S02]  /*b1d80*/  ISETP.LT.AND P2, PT, R153, UR4, !P1 ;  /* 0x0000000499007c0c */ /* 0x000fe4000cf41270 */
[----:B------:R-:W-:Y:S02]  /*b1d90*/  ISETP.LT.AND P5, PT, R155, UR4, !P1 ;  /* 0x000000049b007c0c */ /* 0x000fe4000cfa1270 */
[----:B------:R-:W-:Y:S02]  /*b1da0*/  ISETP.LT.AND P3, PT, R157, UR4, !P1 ;  /* 0x000000049d007c0c */ /* 0x000fe4000cf61270 */
[----:B------:R-:W-:Y:S01]  /*b1db0*/  ISETP.LT.AND P1, PT, R158, UR4, !P1 ;  /* 0x000000049e007c0c */ /* 0x000fe2000cf21270 */
[----:B------:R4:W-:Y:S01]  /*b1dc0*/  @P6 STG.E desc[UR60][R20.64], R109 ;  /* 0x0000006d14006986 */ /* 0x0009e2000c10193c */
[----:B------:R-:W-:-:S05]  /*b1dd0*/  ISETP.LT.AND P6, PT, R153, UR4, !P0 ;  /* 0x0000000499007c0c */ /* 0x000fca000c7c1270 */
[----:B------:R1:W-:Y:S01]  /*b1de0*/  @P2 STG.E desc[UR60][R16.64], R121 ;  /* 0x0000007910002986 */ /* 0x0003e2000c10193c */
[----:B------:R-:W-:-:S03]  /*b1df0*/  ISETP.LT.AND P2, PT, R155, UR4, !P0 ;  /* 0x000000049b007c0c */ /* 0x000fc6000c741270 */
[----:B------:R1:W-:Y:S01]  /*b1e00*/  @P5 STG.E desc[UR60][R18.64], R129 ;  /* 0x0000008112005986 */ /* 0x0003e2000c10193c */
[----:B------:R-:W-:Y:S01]  /*b1e10*/  ISETP.LT.AND P5, PT, R157, UR4, !P0 ;  /* 0x000000049d007c0c */ /* 0x000fe2000c7a1270 */
[----:B----4-:R-:W-:Y:S01]  /*b1e20*/  IMAD.WIDE R20, R147, 0x4, R2 ;  /* 0x0000000493147825 */ /* 0x010fe200078e0202 */
[----:B------:R-:W-:Y:S01]  /*b1e30*/  ISETP.LT.AND P0, PT, R158, UR4, !P0 ;  /* 0x000000049e007c0c */ /* 0x000fe2000c701270 */
[----:B------:R2:W-:Y:S01]  /*b1e40*/  @P3 STG.E desc[UR60][R22.64], R141 ;  /* 0x0000008d16003986 */ /* 0x0005e2000c10193c */
[----:B------:R-:W-:Y:S01]  /*b1e50*/  ISETP.GE.AND P4, PT, R27, UR5, PT ;  /* 0x000000051b007c0c */ /* 0x000fe2000bf86270 */
[----:B------:R-:W-:Y:S02]  /*b1e60*/  IMAD.WIDE R24, R147, 0x4, R4 ;  /* 0x0000000493187825 */ /* 0x000fe400078e0204 */
[----:B------:R4:W-:Y:S01]  /*b1e70*/  @P1 STG.E desc[UR60][R10.64], R13 ;  /* 0x0000000d0a001986 */ /* 0x0009e2000c10193c */
[----:B------:R-:W-:Y:S01]  /*b1e80*/  ISETP.LT.AND P1, PT, R153, UR4, !P4 ;  /* 0x0000000499007c0c */ /* 0x000fe2000e721270 */
[----:B-1----:R-:W-:-:S02]  /*b1e90*/  IMAD.WIDE R16, R147, 0x4, R6 ;  /* 0x0000000493107825 */ /* 0x002fc400078e0206 */
[----:B------:R-:W-:Y:S01]  /*b1ea0*/  @P6 STG.E desc[UR60][R20.64], R106 ;  /* 0x0000006a14006986 */ /* 0x000fe2000c10193c */
[----:B------:R-:W-:Y:S01]  /*b1eb0*/  ISETP.LT.AND P6, PT, R157, UR4, !P4 ;  /* 0x000000049d007c0c */ /* 0x000fe2000e7c1270 */
[----:B------:R-:W-:Y:S02]  /*b1ec0*/  IMAD.WIDE R18, R147, 0x4, R8 ;  /* 0x0000000493127825 */ /* 0x000fe400078e0208 */
[----:B------:R-:W-:Y:S01]  /*b1ed0*/  @P2 STG.E desc[UR60][R24.64], R114 ;  /* 0x0000007218002986 */ /* 0x000fe2000c10193c */
[----:B------:R-:W-:Y:S02]  /*b1ee0*/  ISETP.LT.AND P2, PT, R155, UR4, !P4 ;  /* 0x000000049b007c0c */ /* 0x000fe4000e741270 */
[----:B------:R-:W-:Y:S02]  /*b1ef0*/  ISETP.GE.AND P3, PT, R26, UR5, PT ;  /* 0x000000051a007c0c */ /* 0x000fe4000bf66270 */
[----:B------:R-:W-:Y:S01]  /*b1f00*/  ISETP.LT.AND P4, PT, R158, UR4, !P4 ;  /* 0x000000049e007c0c */ /* 0x000fe2000e781270 */
[----:B------:R1:W-:Y:S04]  /*b1f10*/  @P5 STG.E desc[UR60][R16.64], R118 ;  /* 0x0000007610005986 */ /* 0x0003e8000c10193c */
[----:B------:R-:W-:Y:S01]  /*b1f20*/  @P0 STG.E desc[UR60][R18.64], R110 ;  /* 0x0000006e12000986 */ /* 0x000fe2000c10193c */
[----:B------:R-:W-:Y:S01]  /*b1f30*/  ISETP.LT.AND P0, PT, R153, UR4, !P3 ;  /* 0x0000000499007c0c */ /* 0x000fe2000df01270 */
[----:B--2---:R-:W-:-:S04]  /*b1f40*/  IMAD.WIDE R22, R145, 0x4, R2 ;  /* 0x0000000491167825 */ /* 0x004fc800078e0202 */
[C---:B----4-:R-:W-:Y:S01]  /*b1f50*/  IMAD.WIDE R10, R145.reuse, 0x4, R4 ;  /* 0x00000004910a7825 */ /* 0x050fe200078e0204 */
[----:B------:R-:W-:Y:S03]  /*b1f60*/  @P1 STG.E desc[UR60][R22.64], R122 ;  /* 0x0000007a16001986 */ /* 0x000fe6000c10193c */
[C---:B------:R-:W-:Y:S01]  /*b1f70*/  IMAD.WIDE R12, R145.reuse, 0x4, R6 ;  /* 0x00000004910c7825 */ /* 0x040fe200078e0206 */
[----:B------:R2:W-:Y:S03]  /*b1f80*/  @P2 STG.E desc[UR60][R10.64], R130 ;  /* 0x000000820a002986 */ /* 0x0005e6000c10193c */
[----:B-1----:R-:W-:Y:S01]  /*b1f90*/  IMAD.WIDE R16, R145, 0x4, R8 ;  /* 0x0000000491107825 */ /* 0x002fe200078e0208 */
[----:B------:R-:W-:Y:S01]  /*b1fa0*/  ISETP.GE.AND P5, PT, R0, UR5, PT ;  /* 0x0000000500007c0c */ /* 0x000fe2000bfa6270 */
[----:B------:R1:W-:Y:S01]  /*b1fb0*/  @P6 STG.E desc[UR60][R12.64], R142 ;  /* 0x0000008e0c006986 */ /* 0x0003e2000c10193c */
[----:B------:R-:W-:Y:S01]  /*b1fc0*/  ISETP.LT.AND P2, PT, R155, UR4, !P3 ;  /* 0x000000049b007c0c */ /* 0x000fe2000df41270 */
[----:B------:R-:W-:-:S02]  /*b1fd0*/  IMAD.WIDE R20, R146, 0x4, R2 ;  /* 0x0000000492147825 */ /* 0x000fc400078e0202 */
[----:B------:R4:W-:Y:S01]  /*b1fe0*/  @P4 STG.E desc[UR60][R16.64], R14 ;  /* 0x0000000e10004986 */ /* 0x0009e2000c10193c */
[----:B------:R-:W-:Y:S02]  /*b1ff0*/  ISETP.LT.AND P4, PT, R157, UR4, !P3 ;  /* 0x000000049d007c0c */ /* 0x000fe4000df81270 */
[C---:B------:R-:W-:Y:S01]  /*b2000*/  ISETP.LT.AND P3, PT, R158.reuse, UR4, !P3 ;  /* 0x000000049e007c0c */ /* 0x040fe2000df61270 */
[----:B------:R4:W-:Y:S01]  /*b2010*/  @P0 STG.E desc[UR60][R20.64], R107 ;  /* 0x0000006b14000986 */ /* 0x0009e2000c10193c */
[----:B------:R-:W-:Y:S02]  /*b2020*/  ISETP.LT.AND P1, PT, R153, UR4, !P5 ;  /* 0x0000000499007c0c */ /* 0x000fe4000ef21270 */
[----:B------:R-:W-:Y:S02]  /*b2030*/  ISETP.LT.AND P6, PT, R155, UR4, !P5 ;  /* 0x000000049b007c0c */ /* 0x000fe4000efc1270 */
[----:B------:R-:W-:Y:S02]  /*b2040*/  ISETP.LT.AND P0, PT, R157, UR4, !P5 ;  /* 0x000000049d007c0c */ /* 0x000fe4000ef01270 */
[----:B------:R-:W-:Y:S01]  /*b2050*/  ISETP.LT.AND P5, PT, R158, UR4, !P5 ;  /* 0x000000049e007c0c */ /* 0x000fe2000efa1270 */
[----:B--2---:R-:W-:-:S04]  /*b2060*/  IMAD.WIDE R10, R146, 0x4, R4 ;  /* 0x00000004920a7825 */ /* 0x004fc800078e0204 */
[C---:B-1----:R-:W-:Y:S01]  /*b2070*/  IMAD.WIDE R12, R146.reuse, 0x4, R6 ;  /* 0x00000004920c7825 */ /* 0x042fe200078e0206 */
[----:B------:R4:W-:Y:S03]  /*b2080*/  @P2 STG.E desc[UR60][R10.64], R115 ;  /* 0x000000730a002986 */ /* 0x0009e6000c10193c */
[----:B------:R-:W-:Y:S01]  /*b2090*/  IMAD.WIDE R18, R146, 0x4, R8 ;  /* 0x0000000492127825 */ /* 0x000fe200078e0208 */
[----:B------:R4:W-:Y:S03]  /*b20a0*/  @P4 STG.E desc[UR60][R12.64], R119 ;  /* 0x000000770c004986 */ /* 0x0009e6000c10193c */
[C---:B---3--:R-:W-:Y:S01]  /*b20b0*/  IMAD.WIDE R2, R144.reuse, 0x4, R2 ;  /* 0x0000000490027825 */ /* 0x048fe200078e0202 */
[----:B------:R4:W-:Y:S03]  /*b20c0*/  @P3 STG.E desc[UR60][R18.64], R111 ;  /* 0x0000006f12003986 */ /* 0x0009e6000c10193c */
[C---:B------:R-:W-:Y:S01]  /*b20d0*/  IMAD.WIDE R4, R144.reuse, 0x4, R4 ;  /* 0x0000000490047825 */ /* 0x040fe200078e0204 */
[----:B------:R4:W-:Y:S03]  /*b20e0*/  @P1 STG.E desc[UR60][R2.64], R123 ;  /* 0x0000007b02001986 */ /* 0x0009e6000c10193c */
[C---:B------:R-:W-:Y:S01]  /*b20f0*/  IMAD.WIDE R6, R144.reuse, 0x4, R6 ;  /* 0x0000000490067825 */ /* 0x040fe200078e0206 */
[----:B------:R4:W-:Y:S04]  /*b2100*/  @P6 STG.E desc[UR60][R4.64], R131 ;  /* 0x0000008304006986 */ /* 0x0009e8000c10193c */
[----:B------:R4:W-:Y:S01]  /*b2110*/  @P0 STG.E desc[UR60][R6.64], R143 ;  /* 0x0000008f06000986 */ /* 0x0009e2000c10193c */
[----:B------:R-:W-:Y:S01]  /*b2120*/  IMAD.WIDE R8, R144, 0x4, R8 ;  /* 0x0000000490087825 */ /* 0x000fe200078e0208 */
[----:B------:R-:W-:Y:S06]  /*b2130*/  @!P5 EXIT ;  /* 0x000000000000d94d */ /* 0x000fec0003800000 */
[----:B------:R-:W-:Y:S01]  /*b2140*/  STG.E desc[UR60][R8.64], R15 ;  /* 0x0000000f08007986 */ /* 0x000fe2000c10193c */
[----:B------:R-:W-:Y:S05]  /*b2150*/  EXIT ;  /* 0x000000000000794d */ /* 0x000fea0003800000 */
.L_x_2:
[----:B------:R-:W-:-:S00]  /*b2160*/  BRA `(.L_x_2) ;  /* 0xfffffffc00fc7947 */ /* 0x000fc0000383ffff */
[----:B------:R-:W-:-:S00]  /*b2170*/  NOP ;  /* 0x0000000000007918 */ /* 0x000fc00000000000 */
        /* <DEDUP_REMOVED lines=8> */
.L_x_3:


//--------------------- .nv.shared.matmul_kernel  --------------------------
	.section	.nv.shared.matmul_kernel,"aw",@nobits
	.sectionflags	@""
	.align	16
	.zero		1024


//--------------------- .nv.shared.reserved.0     --------------------------
	.section	.nv.shared.reserved.0,"aw",@nobits
	.weak		__nv_reservedSMEM_offset_0_alias
	.size		__nv_reservedSMEM_offset_0_alias, 0, 0
	.other		__nv_reservedSMEM_offset_0_alias,@"STO_CUDA_RESERVED_SHARED STV_DEFAULT"
__nv_reservedSMEM_offset_0_alias:
	.zero		0


//--------------------- .nv.constant0.matmul_kernel --------------------------
	.section	.nv.constant0.matmul_kernel,"a",@progbits
	.sectionflags	@""
	.align	4
.nv.constant0.matmul_kernel:
	.zero		608


//--------------------- SYMBOLS --------------------------

	.type		.nv.reservedSmem.offset0,@object
	.size		.nv.reservedSmem.offset0,0x4
